	.target	sm_90a

	.elftype	@"ET_EXEC"


//--------------------- .note.nv.tkinfo           --------------------------
	.section	.note.nv.tkinfo,"",@"SHT_NOTE"
	.sectionflags	@"SHF_NOTE_NV_TKINFO"
	.tkinfo
        /*0018*/ 	.word	0x00000002
        /*0030*/ 	.string	""
        /*0030*/ 	.string	"ptxas"
        /*0030*/ 	.string	"Cuda compilation tools, release 13.0, V13.0.88"
        /*0030*/ 	.string	"Build cuda_13.0.r13.0/compiler.36424714_0"
        /*0030*/ 	.string	"-arch sm_90a -m 64 "



//--------------------- .note.nv.cuinfo           --------------------------
	.section	.note.nv.cuinfo,"",@"SHT_NOTE"
	.sectionflags	@"SHF_NOTE_NV_CUINFO"
        /*0018*/ 	.short	0x0002
        /*001a*/ 	.short	0x005a
        /*001c*/ 	.short	0x0082
	.zero		2


//--------------------- .nv.info                  --------------------------
	.section	.nv.info,"",@"SHT_CUDA_INFO"
	.align	4


	//----- nvinfo : EIATTR_REGCOUNT
	.align		4
        /*0000*/ 	.byte	0x04, 0x2f
        /*0002*/ 	.short	(.L_15 - .L_14)
	.align		4
.L_14:
        /*0004*/ 	.word	index@(_ZN7cutlass13device_kernelINS_4gemm6kernel13GemmUniversalIN4cute5tupleIJiiiiEEENS1_10collective13CollectiveMmaINS1_34MainloopSm90TmaGmmaWarpSpecializedILi3ENS5_IJNS4_1CILi2EEENSA_ILi1EEESC_EEENS1_35KernelTmaWarpSpecializedCooperativeEEENS5_IJNSA_ILi192EEENSA_ILi384EEENSA_ILi128EEEEEEaNS5_IJlSC_lEEEaSK_NS4_8TiledMMAINS4_8MMA_AtomIJNS4_4SM904GMMA27MMA_64x192x32_S32S8S8_SS_TNEEEENS4_6LayoutISD_NS5_IJSC_NSA_ILi0EEESS_EEEEENS5_IJNS4_10UnderscoreESV_SV_EEEEENS4_13SM90_TMA_LOADENS4_14ComposedLayoutINS4_7SwizzleILi3ELi4ELi3EEENS4_18smem_ptr_flag_bitsILi8EEENSR_INS5_IJNSA_ILi8EEESI_EEENS5_IJSI_SC_EEEEEEEvNS4_8identityENS4_23SM90_TMA_LOAD_MULTICASTES18_vS19_EENS_8epilogue10collective6detail29Sm90TmaWarpSpecializedAdapterINS1D_15DefaultEpilogueIaSK_SK_NS1C_6thread17LinearCombinationIaLi1EiiLNS1H_9ScaleType4KindE0ELNS_15FloatRoundStyleE2EaEENS1_15EpilogueDefaultEEEEEvvEEEEvNT_6ParamsE)
        /*0008*/ 	.word	0x000000a8


	//----- nvinfo : EIATTR_FRAME_SIZE
	.align		4
.L_15:
        /*000c*/ 	.byte	0x04, 0x11
        /*000e*/ 	.short	(.L_17 - .L_16)
	.align		4
.L_16:
        /*0010*/ 	.word	index@(_ZN7cutlass13device_kernelINS_4gemm6kernel13GemmUniversalIN4cute5tupleIJiiiiEEENS1_10collective13CollectiveMmaINS1_34MainloopSm90TmaGmmaWarpSpecializedILi3ENS5_IJNS4_1CILi2EEENSA_ILi1EEESC_EEENS1_35KernelTmaWarpSpecializedCooperativeEEENS5_IJNSA_ILi192EEENSA_ILi384EEENSA_ILi128EEEEEEaNS5_IJlSC_lEEEaSK_NS4_8TiledMMAINS4_8MMA_AtomIJNS4_4SM904GMMA27MMA_64x192x32_S32S8S8_SS_TNEEEENS4_6LayoutISD_NS5_IJSC_NSA_ILi0EEESS_EEEEENS5_IJNS4_10UnderscoreESV_SV_EEEEENS4_13SM90_TMA_LOADENS4_14ComposedLayoutINS4_7SwizzleILi3ELi4ELi3EEENS4_18smem_ptr_flag_bitsILi8EEENSR_INS5_IJNSA_ILi8EEESI_EEENS5_IJSI_SC_EEEEEEEvNS4_8identityENS4_23SM90_TMA_LOAD_MULTICASTES18_vS19_EENS_8epilogue10collective6detail29Sm90TmaWarpSpecializedAdapterINS1D_15DefaultEpilogueIaSK_SK_NS1C_6thread17LinearCombinationIaLi1EiiLNS1H_9ScaleType4KindE0ELNS_15FloatRoundStyleE2EaEENS1_15EpilogueDefaultEEEEEvvEEEEvNT_6ParamsE)
        /*0014*/ 	.word	0x00000fc8


	//----- nvinfo : EIATTR_MIN_STACK_SIZE
	.align		4
.L_17:
        /*0018*/ 	.byte	0x04, 0x12
        /*001a*/ 	.short	(.L_19 - .L_18)
	.align		4
.L_18:
        /*001c*/ 	.word	index@(_ZN7cutlass13device_kernelINS_4gemm6kernel13GemmUniversalIN4cute5tupleIJiiiiEEENS1_10collective13CollectiveMmaINS1_34MainloopSm90TmaGmmaWarpSpecializedILi3ENS5_IJNS4_1CILi2EEENSA_ILi1EEESC_EEENS1_35KernelTmaWarpSpecializedCooperativeEEENS5_IJNSA_ILi192EEENSA_ILi384EEENSA_ILi128EEEEEEaNS5_IJlSC_lEEEaSK_NS4_8TiledMMAINS4_8MMA_AtomIJNS4_4SM904GMMA27MMA_64x192x32_S32S8S8_SS_TNEEEENS4_6LayoutISD_NS5_IJSC_NSA_ILi0EEESS_EEEEENS5_IJNS4_10UnderscoreESV_SV_EEEEENS4_13SM90_TMA_LOADENS4_14ComposedLayoutINS4_7SwizzleILi3ELi4ELi3EEENS4_18smem_ptr_flag_bitsILi8EEENSR_INS5_IJNSA_ILi8EEESI_EEENS5_IJSI_SC_EEEEEEEvNS4_8identityENS4_23SM90_TMA_LOAD_MULTICASTES18_vS19_EENS_8epilogue10collective6detail29Sm90TmaWarpSpecializedAdapterINS1D_15DefaultEpilogueIaSK_SK_NS1C_6thread17LinearCombinationIaLi1EiiLNS1H_9ScaleType4KindE0ELNS_15FloatRoundStyleE2EaEENS1_15EpilogueDefaultEEEEEvvEEEEvNT_6ParamsE)
        /*0020*/ 	.word	0x00000fc8
.L_19:


//--------------------- .nv.compat                --------------------------
	.section	.nv.compat,"",@"SHT_CUDA_COMPAT_INFO"
	.align	4
        /*0000*/ 	.byte	0x02, 0x09, 0x01, 0x00, 0x02, 0x02, 0x04, 0x00, 0x02, 0x05, 0x05, 0x00, 0x03, 0x07, 0x01, 0x01
        /*0010*/ 	.byte	0x02, 0x03, 0x01, 0x00, 0x02, 0x06, 0x01, 0x00, 0x04, 0x0b, 0x08, 0x00, 0x00, 0x00, 0x00, 0x00
        /*0020*/ 	.byte	0x00, 0x00, 0x00, 0x00


//--------------------- .nv.info._ZN7cutlass13device_kernelINS_4gemm6kernel13GemmUniversalIN4cute5tupleIJiiiiEEENS1_10collective13CollectiveMmaINS1_34MainloopSm90TmaGmmaWarpSpecializedILi3ENS5_IJNS4_1CILi2EEENSA_ILi1EEESC_EEENS1_35KernelTmaWarpSpecializedCooperativeEEENS5_IJNSA_ILi192EEENSA_ILi384EEENSA_ILi128EEEEEEaNS5_IJlSC_lEEEaSK_NS4_8TiledMMAINS4_8MMA_AtomIJNS4_4SM904GMMA27MMA_64x192x32_S32S8S8_SS_TNEEEENS4_6LayoutISD_NS5_IJSC_NSA_ILi0EEESS_EEEEENS5_IJNS4_10UnderscoreESV_SV_EEEEENS4_13SM90_TMA_LOADENS4_14ComposedLayoutINS4_7SwizzleILi3ELi4ELi3EEENS4_18smem_ptr_flag_bitsILi8EEENSR_INS5_IJNSA_ILi8EEESI_EEENS5_IJSI_SC_EEEEEEEvNS4_8identityENS4_23SM90_TMA_LOAD_MULTICASTES18_vS19_EENS_8epilogue10collective6detail29Sm90TmaWarpSpecializedAdapterINS1D_15DefaultEpilogueIaSK_SK_NS1C_6thread17LinearCombinationIaLi1EiiLNS1H_9ScaleType4KindE0ELNS_15FloatRoundStyleE2EaEENS1_15EpilogueDefaultEEEEEvvEEEEvNT_6ParamsE --------------------------
	.section	.nv.info._ZN7cutlass13device_kernelINS_4gemm6kernel13GemmUniversalIN4cute5tupleIJiiiiEEENS1_10collective13CollectiveMmaINS1_34MainloopSm90TmaGmmaWarpSpecializedILi3ENS5_IJNS4_1CILi2EEENSA_ILi1EEESC_EEENS1_35KernelTmaWarpSpecializedCooperativeEEENS5_IJNSA_ILi192EEENSA_ILi384EEENSA_ILi128EEEEEEaNS5_IJlSC_lEEEaSK_NS4_8TiledMMAINS4_8MMA_AtomIJNS4_4SM904GMMA27MMA_64x192x32_S32S8S8_SS_TNEEEENS4_6LayoutISD_NS5_IJSC_NSA_ILi0EEESS_EEEEENS5_IJNS4_10UnderscoreESV_SV_EEEEENS4_13SM90_TMA_LOADENS4_14ComposedLayoutINS4_7SwizzleILi3ELi4ELi3EEENS4_18smem_ptr_flag_bitsILi8EEENSR_INS5_IJNSA_ILi8EEESI_EEENS5_IJSI_SC_EEEEEEEvNS4_8identityENS4_23SM90_TMA_LOAD_MULTICASTES18_vS19_EENS_8epilogue10collective6detail29Sm90TmaWarpSpecializedAdapterINS1D_15DefaultEpilogueIaSK_SK_NS1C_6thread17LinearCombinationIaLi1EiiLNS1H_9ScaleType4KindE0ELNS_15FloatRoundStyleE2EaEENS1_15EpilogueDefaultEEEEEvvEEEEvNT_6ParamsE,"",@"SHT_CUDA_INFO"
	.sectionflags	@""
	.align	4


	//----- nvinfo : EIATTR_CUDA_API_VERSION
	.align		4
        /*0000*/ 	.byte	0x04, 0x37
        /*0002*/ 	.short	(.L_21 - .L_20)
.L_20:
        /*0004*/ 	.word	0x00000082


	//----- nvinfo : EIATTR_KPARAM_INFO
	.align		4
.L_21:
        /*0008*/ 	.byte	0x04, 0x17
        /*000a*/ 	.short	(.L_23 - .L_22)
.L_22:
        /*000c*/ 	.word	0x00000000
        /*0010*/ 	.short	0x0000
        /*0012*/ 	.short	0x0070
        /*0014*/ 	.byte	0x00, 0xf0, 0x01, 0x10


	//----- nvinfo : EIATTR_SPARSE_MMA_MASK
	.align		4
.L_23:
        /*0018*/ 	.byte	0x03, 0x50
        /*001a*/ 	.short	0x0000


	//----- nvinfo : EIATTR_MAXREG_COUNT
	.align		4
        /*001c*/ 	.byte	0x03, 0x1b
        /*001e*/ 	.short	0x00a8


	//----- nvinfo : EIATTR_NUM_BARRIERS
	.align		4
        /*0020*/ 	.byte	0x02, 0x4c
        /*0022*/ 	.byte	0x01
	.zero		1


	//----- nvinfo : EIATTR_EXTERNS
	.align		4
        /*0024*/ 	.byte	0x04, 0x0f
        /*0026*/ 	.short	(.L_25 - .L_24)


	//   ....[0]....
	.align		4
.L_24:
        /*0028*/ 	.word	index@(__assertfail)


	//----- nvinfo : EIATTR_ANNOTATIONS
	.align		4
.L_25:
        /*002c*/ 	.byte	0x04, 0x55
        /*002e*/ 	.short	(.L_27 - .L_26)


	//   ....[0]....
.L_26:
        /*0030*/ 	.word	0x00000001
        /*0034*/ 	.byte	0xa0, 0x06, 0x00, 0x00, 0x01, 0x00, 0x00, 0x00, 0xa0, 0x07, 0x00, 0x00, 0x01, 0x00, 0x00, 0x00
        /* <DEDUP_REMOVED lines=1563> */
        /*61f4*/ 	.byte	0x00, 0x63, 0x02, 0x00, 0x01, 0x00, 0x00, 0x00, 0x10, 0x69, 0x02, 0x00


	//----- nvinfo : EIATTR_MERCURY_ISA_VERSION
	.align		4
.L_27:
        /*6200*/ 	.byte	0x03, 0x5f
        /*6202*/ 	.short	0x0101


	//----- nvinfo : EIATTR_INT_WARP_WIDE_INSTR_OFFSETS
	.align		4
        /*6204*/ 	.byte	0x04, 0x31
        /*6206*/ 	.short	(.L_29 - .L_28)


	//   ....[0]....
.L_28:
        /*6208*/ 	.word	0x00000460


	//   ....[1]....
        /*620c*/ 	.word	0x000004a0


	//   ....[2]....
        /*6210*/ 	.word	0x00000630


	//----- nvinfo : EIATTR_COOP_GROUP_MASK_REGIDS
	.align		4
.L_29:
        /*6214*/ 	.byte	0x04, 0x29
        /*6216*/ 	.short	(.L_31 - .L_30)


	//   ....[0]....
.L_30:
        /*6218*/ 	.word	0xffffffff


	//   ....[1]....
        /*621c*/ 	.word	0xffffffff


	//   ....[2]....
        /*6220*/ 	.word	0xffffffff


	//   ....[3]....
        /*6224*/ 	.word	0xffffffff


	//   ....[4]....
        /*6228*/ 	.word	0xffffffff


	//   ....[5]....
        /*622c*/ 	.word	0xffffffff


	//----- nvinfo : EIATTR_COOP_GROUP_INSTR_OFFSETS
	.align		4
.L_31:
        /*6230*/ 	.byte	0x04, 0x28
        /*6232*/ 	.short	(.L_33 - .L_32)


	//   ....[0]....
.L_32:
        /*6234*/ 	.word	0x00000070


	//   ....[1]....
        /*6238*/ 	.word	0x00000080


	//   ....[2]....
        /*623c*/ 	.word	0x00000140


	//   ....[3]....
        /*6240*/ 	.word	0x000002c0


	//   ....[4]....
        /*6244*/ 	.word	0x00000800


	//   ....[5]....
        /*6248*/ 	.word	0x000012c0


	//----- nvinfo : EIATTR_REG_RECONFIG
	.align		4
.L_33:
        /*624c*/ 	.byte	0x01, 0x54
	.zero		2


	//----- nvinfo : EIATTR_SYSCALL_OFFSETS
	.align		4
        /*6250*/ 	.byte	0x04, 0x46
        /*6252*/ 	.short	(.L_35 - .L_34)


	//   ....[0]....
.L_34:
        /*6254*/ 	.word	0x00001480


	//----- nvinfo : EIATTR_MBARRIER_INSTR_OFFSETS
	.align		4
.L_35:
        /*6258*/ 	.byte	0x04, 0x39
        /*625a*/ 	.short	(.L_37 - .L_36)


	//   ....[0]....
.L_36:
        /*625c*/ 	.word	0x00000240
        /*6260*/ 	.word	0x000000ff
        /*6264*/ 	.word	0x00000000
        /*6268*/ 	.short	0x0100
        /*626a*/ 	.byte	0x08
	.zero		1


	//   ....[1]....
        /*626c*/ 	.word	0x00000250
        /*6270*/ 	.word	0x000000ff
        /*6274*/ 	.word	0x00000018
        /*6278*/ 	.short	0x0100
        /*627a*/ 	.byte	0x08
	.zero		1


	//   ....[2]....
        /*627c*/ 	.word	0x00000260
        /*6280*/ 	.word	0x000000ff
        /*6284*/ 	.word	0x00000008
        /*6288*/ 	.short	0x0100
        /*628a*/ 	.byte	0x08
	.zero		1


	//   ....[3]....
        /*628c*/ 	.word	0x00000270
        /*6290*/ 	.word	0x000000ff
        /*6294*/ 	.word	0x00000020
        /*6298*/ 	.short	0x0100
        /*629a*/ 	.byte	0x08
	.zero		1


	//   ....[4]....
        /*629c*/ 	.word	0x00000280
        /*62a0*/ 	.word	0x000000ff
        /*62a4*/ 	.word	0x00000010
        /*62a8*/ 	.short	0x0100
        /*62aa*/ 	.byte	0x08
	.zero		1


	//   ....[5]....
        /*62ac*/ 	.word	0x00000290
        /*62b0*/ 	.word	0x000000ff
        /*62b4*/ 	.word	0x00000028
        /*62b8*/ 	.short	0x0100
        /*62ba*/ 	.byte	0x08
	.zero		1


	//   ....[6]....
        /*62bc*/ 	.word	0x000006d0
        /*62c0*/ 	.word	0x000000ff
        /*62c4*/ 	.word	0x00000040
        /*62c8*/ 	.short	0x0100
        /*62ca*/ 	.byte	0x06
	.zero		1


	//   ....[7]....
        /*62cc*/ 	.word	0x00000760
        /*62d0*/ 	.word	0x000000ff
        /*62d4*/ 	.word	0x00000048
        /*62d8*/ 	.short	0x0100
        /*62da*/ 	.byte	0x06
	.zero		1


	//   ....[8]....
        /*62dc*/ 	.word	0x00001560
        /*62e0*/ 	.word	0x00000003
        /*62e4*/ 	.word	0x00000000
        /*62e8*/ 	.short	0x010a
        /*62ea*/ 	.byte	0x3f
	.zero		1


	//   ....[9]....
        /*62ec*/ 	.word	0x000015a0
        /*62f0*/ 	.word	0x00000003
        /*62f4*/ 	.word	0x00000000
        /*62f8*/ 	.short	0x010a
        /*62fa*/ 	.byte	0x3f
	.zero		1


	//   ....[10]....
        /*62fc*/ 	.word	0x00008c80
        /*6300*/ 	.word	0x00000005
        /*6304*/ 	.word	0x00000000
        /*6308*/ 	.short	0x010a
        /*630a*/ 	.byte	0x3f
	.zero		1


	//   ....[11]....
        /*630c*/ 	.word	0x00008cc0
        /*6310*/ 	.word	0x00000005
        /*6314*/ 	.word	0x00000000
        /*6318*/ 	.short	0x010a
        /*631a*/ 	.byte	0x3f
	.zero		1


	//   ....[12]....
        /*631c*/ 	.word	0x00010ce0
        /*6320*/ 	.word	0x00000005
        /*6324*/ 	.word	0x00000000
        /*6328*/ 	.short	0x0101
        /*632a*/ 	.byte	0x3f
	.zero		1


	//   ....[13]....
        /*632c*/ 	.word	0x00010f00
        /*6330*/ 	.word	0x00000000
        /*6334*/ 	.word	0x00000000
        /*6338*/ 	.short	0x0101
        /*633a*/ 	.byte	0x3f
	.zero		1


	//   ....[14]....
        /*633c*/ 	.word	0x00025e80
        /*6340*/ 	.word	0x0000000e
        /*6344*/ 	.word	0x00000018
        /*6348*/ 	.short	0x010a
        /*634a*/ 	.byte	0x3f
	.zero		1


	//   ....[15]....
        /*634c*/ 	.word	0x00026210
        /*6350*/ 	.word	0x00000002
        /*6354*/ 	.word	0x00000048
        /*6358*/ 	.short	0x0101
        /*635a*/ 	.byte	0x3f
	.zero		1


	//   ....[16]....
        /*635c*/ 	.word	0x000269c0
        /*6360*/ 	.word	0x00000005
        /*6364*/ 	.word	0x00000000
        /*6368*/ 	.short	0x010a
        /*636a*/ 	.byte	0x3f
	.zero		1


	//   ....[17]....
        /*636c*/ 	.word	0x00026a50
        /*6370*/ 	.word	0x00000007
        /*6374*/ 	.word	0x00000000
        /*6378*/ 	.short	0x010a
        /*637a*/ 	.byte	0x3f
	.zero		1


	//   ....[18]....
        /*637c*/ 	.word	0x00026ae0
        /*6380*/ 	.word	0x00000003
        /*6384*/ 	.word	0x00000000
        /*6388*/ 	.short	0x010a
        /*638a*/ 	.byte	0x3f
	.zero		1


	//   ....[19]....
        /*638c*/ 	.word	0x00026b40
        /*6390*/ 	.word	0x00000003
        /*6394*/ 	.word	0x00000000
        /*6398*/ 	.short	0x010a
        /*639a*/ 	.byte	0x3f
	.zero		1


	//   ....[20]....
        /*639c*/ 	.word	0x00026b90
        /*63a0*/ 	.word	0x00000005
        /*63a4*/ 	.word	0x00000000
        /*63a8*/ 	.short	0x010a
        /*63aa*/ 	.byte	0x3f
	.zero		1


	//   ....[21]....
        /*63ac*/ 	.word	0x00026c60
        /*63b0*/ 	.word	0x0000000e
        /*63b4*/ 	.word	0x00000018
        /*63b8*/ 	.short	0x010a
        /*63ba*/ 	.byte	0x3f
	.zero		1


	//   ....[22]....
        /*63bc*/ 	.word	0x00026d30
        /*63c0*/ 	.word	0x00000005
        /*63c4*/ 	.word	0x00000000
        /*63c8*/ 	.short	0x010a
        /*63ca*/ 	.byte	0x3f
	.zero		1


	//   ....[23]....
        /*63cc*/ 	.word	0x00026d80
        /*63d0*/ 	.word	0x00000007
        /*63d4*/ 	.word	0x00000000
        /*63d8*/ 	.short	0x010a
        /*63da*/ 	.byte	0x3f
	.zero		1


	//----- nvinfo : EIATTR_NUM_MBARRIERS
	.align		4
.L_37:
        /*63dc*/ 	.byte	0x03, 0x38
        /*63de*/ 	.short	0x0008


	//----- nvinfo : EIATTR_EXIT_INSTR_OFFSETS
	.align		4
        /*63e0*/ 	.byte	0x04, 0x1c
        /*63e2*/ 	.short	(.L_39 - .L_38)


	//   ....[0]....
.L_38:
        /*63e4*/ 	.word	0x00000980


	//   ....[1]....
        /*63e8*/ 	.word	0x000011e0


	//   ....[2]....
        /*63ec*/ 	.word	0x00025550


	//   ....[3]....
        /*63f0*/ 	.word	0x00025b00


	//   ....[4]....
        /*63f4*/ 	.word	0x00026b30


	//----- nvinfo : EIATTR_MAX_THREADS
	.align		4
.L_39:
        /*63f8*/ 	.byte	0x04, 0x05
        /*63fa*/ 	.short	(.L_41 - .L_40)
.L_40:
        /*63fc*/ 	.word	0x00000180
        /*6400*/ 	.word	0x00000001
        /*6404*/ 	.word	0x00000001


	//----- nvinfo : EIATTR_CRS_STACK_SIZE
	.align		4
.L_41:
        /*6408*/ 	.byte	0x04, 0x1e
        /*640a*/ 	.short	(.L_43 - .L_42)
.L_42:
        /*640c*/ 	.word	0x00000000


	//----- nvinfo : EIATTR_CBANK_PARAM_SIZE
	.align		4
.L_43:
        /*6410*/ 	.byte	0x03, 0x19
        /*6412*/ 	.short	0x0470


	//----- nvinfo : EIATTR_PARAM_CBANK
	.align		4
        /*6414*/ 	.byte	0x04, 0x0a
        /*6416*/ 	.short	(.L_45 - .L_44)
	.align		4
.L_44:
        /*6418*/ 	.word	index@(.nv.constant0._ZN7cutlass13device_kernelINS_4gemm6kernel13GemmUniversalIN4cute5tupleIJiiiiEEENS1_10collective13CollectiveMmaINS1_34MainloopSm90TmaGmmaWarpSpecializedILi3ENS5_IJNS4_1CILi2EEENSA_ILi1EEESC_EEENS1_35KernelTmaWarpSpecializedCooperativeEEENS5_IJNSA_ILi192EEENSA_ILi384EEENSA_ILi128EEEEEEaNS5_IJlSC_lEEEaSK_NS4_8TiledMMAINS4_8MMA_AtomIJNS4_4SM904GMMA27MMA_64x192x32_S32S8S8_SS_TNEEEENS4_6LayoutISD_NS5_IJSC_NSA_ILi0EEESS_EEEEENS5_IJNS4_10UnderscoreESV_SV_EEEEENS4_13SM90_TMA_LOADENS4_14ComposedLayoutINS4_7SwizzleILi3ELi4ELi3EEENS4_18smem_ptr_flag_bitsILi8EEENSR_INS5_IJNSA_ILi8EEESI_EEENS5_IJSI_SC_EEEEEEEvNS4_8identityENS4_23SM90_TMA_LOAD_MULTICASTES18_vS19_EENS_8epilogue10collective6detail29Sm90TmaWarpSpecializedAdapterINS1D_15DefaultEpilogueIaSK_SK_NS1C_6thread17LinearCombinationIaLi1EiiLNS1H_9ScaleType4KindE0ELNS_15FloatRoundStyleE2EaEENS1_15EpilogueDefaultEEEEEvvEEEEvNT_6ParamsE)
        /*641c*/ 	.short	0x0210
        /*641e*/ 	.short	0x0470


	//----- nvinfo : EIATTR_SW_WAR
	.align		4
.L_45:
        /*6420*/ 	.byte	0x04, 0x36
        /*6422*/ 	.short	(.L_47 - .L_46)
.L_46:
        /*6424*/ 	.word	0x00000008
.L_47:


//--------------------- .nv.callgraph             --------------------------
	.section	.nv.callgraph,"",@"SHT_CUDA_CALLGRAPH"
	.align	4
	.sectionentsize	8
	.align		4
        /*0000*/ 	.word	0x00000000
	.align		4
        /*0004*/ 	.word	0xffffffff
	.align		4
        /*0008*/ 	.word	index@(_ZN7cutlass13device_kernelINS_4gemm6kernel13GemmUniversalIN4cute5tupleIJiiiiEEENS1_10collective13CollectiveMmaINS1_34MainloopSm90TmaGmmaWarpSpecializedILi3ENS5_IJNS4_1CILi2EEENSA_ILi1EEESC_EEENS1_35KernelTmaWarpSpecializedCooperativeEEENS5_IJNSA_ILi192EEENSA_ILi384EEENSA_ILi128EEEEEEaNS5_IJlSC_lEEEaSK_NS4_8TiledMMAINS4_8MMA_AtomIJNS4_4SM904GMMA27MMA_64x192x32_S32S8S8_SS_TNEEEENS4_6LayoutISD_NS5_IJSC_NSA_ILi0EEESS_EEEEENS5_IJNS4_10UnderscoreESV_SV_EEEEENS4_13SM90_TMA_LOADENS4_14ComposedLayoutINS4_7SwizzleILi3ELi4ELi3EEENS4_18smem_ptr_flag_bitsILi8EEENSR_INS5_IJNSA_ILi8EEESI_EEENS5_IJSI_SC_EEEEEEEvNS4_8identityENS4_23SM90_TMA_LOAD_MULTICASTES18_vS19_EENS_8epilogue10collective6detail29Sm90TmaWarpSpecializedAdapterINS1D_15DefaultEpilogueIaSK_SK_NS1C_6thread17LinearCombinationIaLi1EiiLNS1H_9ScaleType4KindE0ELNS_15FloatRoundStyleE2EaEENS1_15EpilogueDefaultEEEEEvvEEEEvNT_6ParamsE)
	.align		4
        /*000c*/ 	.word	index@(__assertfail)
	.align		4
        /*0010*/ 	.word	0x00000000
	.align		4
        /*0014*/ 	.word	0xfffffffe
	.align		4
        /*0018*/ 	.word	0x00000000
	.align		4
        /*001c*/ 	.word	0xfffffffd
	.align		4
        /*0020*/ 	.word	0x00000000
	.align		4
        /*0024*/ 	.word	0xfffffffc


//--------------------- .nv.constant4             --------------------------
	.section	.nv.constant4,"a",@progbits
	.align	8
	.align		8
.nv.constant4:
        /*0000*/ 	.dword	__assertfail
	.align		8
        /*0008*/ 	.dword	__unnamed_1
	.align		8
        /*0010*/ 	.dword	_ZN40_INTERNAL_d5383ffd_4_k_cu_0b987a60_149064cuda3std3__45__cpo5beginE
	.align		8
        /*0018*/ 	.dword	_ZN40_INTERNAL_d5383ffd_4_k_cu_0b987a60_149064cuda3std3__45__cpo3endE
	.align		8
        /*0020*/ 	.dword	_ZN40_INTERNAL_d5383ffd_4_k_cu_0b987a60_149064cuda3std3__45__cpo6cbeginE
	.align		8
        /*0028*/ 	.dword	_ZN40_INTERNAL_d5383ffd_4_k_cu_0b987a60_149064cuda3std3__45__cpo4cendE
	.align		8
        /*0030*/ 	.dword	_ZN40_INTERNAL_d5383ffd_4_k_cu_0b987a60_149064cuda3std3__442_GLOBAL__N__d5383ffd_4_k_cu_0b987a60_149066ignoreE
	.align		8
        /*0038*/ 	.dword	_ZN40_INTERNAL_d5383ffd_4_k_cu_0b987a60_149064cuda3std3__419piecewise_constructE
	.align		8
        /*0040*/ 	.dword	_ZN40_INTERNAL_d5383ffd_4_k_cu_0b987a60_149064cuda3std3__48in_placeE
	.align		8
        /*0048*/ 	.dword	_ZN40_INTERNAL_d5383ffd_4_k_cu_0b987a60_149064cuda3std6ranges3__45__cpo4swapE
	.align		8
        /*0050*/ 	.dword	_ZN40_INTERNAL_d5383ffd_4_k_cu_0b987a60_149064cuda3std6ranges3__45__cpo9iter_moveE
	.align		8
        /*0058*/ 	.dword	_ZN40_INTERNAL_d5383ffd_4_k_cu_0b987a60_149064cute7productE
	.align		8
        /*0060*/ 	.dword	_ZN40_INTERNAL_d5383ffd_4_k_cu_0b987a60_149064cute1_E
	.align		8
        /*0068*/ 	.dword	$str$22
	.align		8
        /*0070*/ 	.dword	$str$23


//--------------------- .text._ZN7cutlass13device_kernelINS_4gemm6kernel13GemmUniversalIN4cute5tupleIJiiiiEEENS1_10collective13CollectiveMmaINS1_34MainloopSm90TmaGmmaWarpSpecializedILi3ENS5_IJNS4_1CILi2EEENSA_ILi1EEESC_EEENS1_35KernelTmaWarpSpecializedCooperativeEEENS5_IJNSA_ILi192EEENSA_ILi384EEENSA_ILi128EEEEEEaNS5_IJlSC_lEEEaSK_NS4_8TiledMMAINS4_8MMA_AtomIJNS4_4SM904GMMA27MMA_64x192x32_S32S8S8_SS_TNEEEENS4_6LayoutISD_NS5_IJSC_NSA_ILi0EEESS_EEEEENS5_IJNS4_10UnderscoreESV_SV_EEEEENS4_13SM90_TMA_LOADENS4_14ComposedLayoutINS4_7SwizzleILi3ELi4ELi3EEENS4_18smem_ptr_flag_bitsILi8EEENSR_INS5_IJNSA_ILi8EEESI_EEENS5_IJSI_SC_EEEEEEEvNS4_8identityENS4_23SM90_TMA_LOAD_MULTICASTES18_vS19_EENS_8epilogue10collective6detail29Sm90TmaWarpSpecializedAdapterINS1D_15DefaultEpilogueIaSK_SK_NS1C_6thread17LinearCombinationIaLi1EiiLNS1H_9ScaleType4KindE0ELNS_15FloatRoundStyleE2EaEENS1_15EpilogueDefaultEEEEEvvEEEEvNT_6ParamsE --------------------------
	.section	.text._ZN7cutlass13device_kernelINS_4gemm6kernel13GemmUniversalIN4cute5tupleIJiiiiEEENS1_10collective13CollectiveMmaINS1_34MainloopSm90TmaGmmaWarpSpecializedILi3ENS5_IJNS4_1CILi2EEENSA_ILi1EEESC_EEENS1_35KernelTmaWarpSpecializedCooperativeEEENS5_IJNSA_ILi192EEENSA_ILi384EEENSA_ILi128EEEEEEaNS5_IJlSC_lEEEaSK_NS4_8TiledMMAINS4_8MMA_AtomIJNS4_4SM904GMMA27MMA_64x192x32_S32S8S8_SS_TNEEEENS4_6LayoutISD_NS5_IJSC_NSA_ILi0EEESS_EEEEENS5_IJNS4_10UnderscoreESV_SV_EEEEENS4_13SM90_TMA_LOADENS4_14ComposedLayoutINS4_7SwizzleILi3ELi4ELi3EEENS4_18smem_ptr_flag_bitsILi8EEENSR_INS5_IJNSA_ILi8EEESI_EEENS5_IJSI_SC_EEEEEEEvNS4_8identityENS4_23SM90_TMA_LOAD_MULTICASTES18_vS19_EENS_8epilogue10collective6detail29Sm90TmaWarpSpecializedAdapterINS1D_15DefaultEpilogueIaSK_SK_NS1C_6thread17LinearCombinationIaLi1EiiLNS1H_9ScaleType4KindE0ELNS_15FloatRoundStyleE2EaEENS1_15EpilogueDefaultEEEEEvvEEEEvNT_6ParamsE,"ax",@progbits
	.align	128
.text._ZN7cutlass13device_kernelINS_4gemm6kernel13GemmUniversalIN4cute5tupleIJiiiiEEENS1_10collective13CollectiveMmaINS1_34MainloopSm90TmaGmmaWarpSpecializedILi3ENS5_IJNS4_1CILi2EEENSA_ILi1EEESC_EEENS1_35KernelTmaWarpSpecializedCooperativeEEENS5_IJNSA_ILi192EEENSA_ILi384EEENSA_ILi128EEEEEEaNS5_IJlSC_lEEEaSK_NS4_8TiledMMAINS4_8MMA_AtomIJNS4_4SM904GMMA27MMA_64x192x32_S32S8S8_SS_TNEEEENS4_6LayoutISD_NS5_IJSC_NSA_ILi0EEESS_EEEEENS5_IJNS4_10UnderscoreESV_SV_EEEEENS4_13SM90_TMA_LOADENS4_14ComposedLayoutINS4_7SwizzleILi3ELi4ELi3EEENS4_18smem_ptr_flag_bitsILi8EEENSR_INS5_IJNSA_ILi8EEESI_EEENS5_IJSI_SC_EEEEEEEvNS4_8identityENS4_23SM90_TMA_LOAD_MULTICASTES18_vS19_EENS_8epilogue10collective6detail29Sm90TmaWarpSpecializedAdapterINS1D_15DefaultEpilogueIaSK_SK_NS1C_6thread17LinearCombinationIaLi1EiiLNS1H_9ScaleType4KindE0ELNS_15FloatRoundStyleE2EaEENS1_15EpilogueDefaultEEEEEvvEEEEvNT_6ParamsE:
        .type           _ZN7cutlass13device_kernelINS_4gemm6kernel13GemmUniversalIN4cute5tupleIJiiiiEEENS1_10collective13CollectiveMmaINS1_34MainloopSm90TmaGmmaWarpSpecializedILi3ENS5_IJNS4_1CILi2EEENSA_ILi1EEESC_EEENS1_35KernelTmaWarpSpecializedCooperativeEEENS5_IJNSA_ILi192EEENSA_ILi384EEENSA_ILi128EEEEEEaNS5_IJlSC_lEEEaSK_NS4_8TiledMMAINS4_8MMA_AtomIJNS4_4SM904GMMA27MMA_64x192x32_S32S8S8_SS_TNEEEENS4_6LayoutISD_NS5_IJSC_NSA_ILi0EEESS_EEEEENS5_IJNS4_10UnderscoreESV_SV_EEEEENS4_13SM90_TMA_LOADENS4_14ComposedLayoutINS4_7SwizzleILi3ELi4ELi3EEENS4_18smem_ptr_flag_bitsILi8EEENSR_INS5_IJNSA_ILi8EEESI_EEENS5_IJSI_SC_EEEEEEEvNS4_8identityENS4_23SM90_TMA_LOAD_MULTICASTES18_vS19_EENS_8epilogue10collective6detail29Sm90TmaWarpSpecializedAdapterINS1D_15DefaultEpilogueIaSK_SK_NS1C_6thread17LinearCombinationIaLi1EiiLNS1H_9ScaleType4KindE0ELNS_15FloatRoundStyleE2EaEENS1_15EpilogueDefaultEEEEEvvEEEEvNT_6ParamsE,@function
        .size           _ZN7cutlass13device_kernelINS_4gemm6kernel13GemmUniversalIN4cute5tupleIJiiiiEEENS1_10collective13CollectiveMmaINS1_34MainloopSm90TmaGmmaWarpSpecializedILi3ENS5_IJNS4_1CILi2EEENSA_ILi1EEESC_EEENS1_35KernelTmaWarpSpecializedCooperativeEEENS5_IJNSA_ILi192EEENSA_ILi384EEENSA_ILi128EEEEEEaNS5_IJlSC_lEEEaSK_NS4_8TiledMMAINS4_8MMA_AtomIJNS4_4SM904GMMA27MMA_64x192x32_S32S8S8_SS_TNEEEENS4_6LayoutISD_NS5_IJSC_NSA_ILi0EEESS_EEEEENS5_IJNS4_10UnderscoreESV_SV_EEEEENS4_13SM90_TMA_LOADENS4_14ComposedLayoutINS4_7SwizzleILi3ELi4ELi3EEENS4_18smem_ptr_flag_bitsILi8EEENSR_INS5_IJNSA_ILi8EEESI_EEENS5_IJSI_SC_EEEEEEEvNS4_8identityENS4_23SM90_TMA_LOAD_MULTICASTES18_vS19_EENS_8epilogue10collective6detail29Sm90TmaWarpSpecializedAdapterINS1D_15DefaultEpilogueIaSK_SK_NS1C_6thread17LinearCombinationIaLi1EiiLNS1H_9ScaleType4KindE0ELNS_15FloatRoundStyleE2EaEENS1_15EpilogueDefaultEEEEEvvEEEEvNT_6ParamsE,(.L_x_841 - _ZN7cutlass13device_kernelINS_4gemm6kernel13GemmUniversalIN4cute5tupleIJiiiiEEENS1_10collective13CollectiveMmaINS1_34MainloopSm90TmaGmmaWarpSpecializedILi3ENS5_IJNS4_1CILi2EEENSA_ILi1EEESC_EEENS1_35KernelTmaWarpSpecializedCooperativeEEENS5_IJNSA_ILi192EEENSA_ILi384EEENSA_ILi128EEEEEEaNS5_IJlSC_lEEEaSK_NS4_8TiledMMAINS4_8MMA_AtomIJNS4_4SM904GMMA27MMA_64x192x32_S32S8S8_SS_TNEEEENS4_6LayoutISD_NS5_IJSC_NSA_ILi0EEESS_EEEEENS5_IJNS4_10UnderscoreESV_SV_EEEEENS4_13SM90_TMA_LOADENS4_14ComposedLayoutINS4_7SwizzleILi3ELi4ELi3EEENS4_18smem_ptr_flag_bitsILi8EEENSR_INS5_IJNSA_ILi8EEESI_EEENS5_IJSI_SC_EEEEEEEvNS4_8identityENS4_23SM90_TMA_LOAD_MULTICASTES18_vS19_EENS_8epilogue10collective6detail29Sm90TmaWarpSpecializedAdapterINS1D_15DefaultEpilogueIaSK_SK_NS1C_6thread17LinearCombinationIaLi1EiiLNS1H_9ScaleType4KindE0ELNS_15FloatRoundStyleE2EaEENS1_15EpilogueDefaultEEEEEvvEEEEvNT_6ParamsE)
        .other          _ZN7cutlass13device_kernelINS_4gemm6kernel13GemmUniversalIN4cute5tupleIJiiiiEEENS1_10collective13CollectiveMmaINS1_34MainloopSm90TmaGmmaWarpSpecializedILi3ENS5_IJNS4_1CILi2EEENSA_ILi1EEESC_EEENS1_35KernelTmaWarpSpecializedCooperativeEEENS5_IJNSA_ILi192EEENSA_ILi384EEENSA_ILi128EEEEEEaNS5_IJlSC_lEEEaSK_NS4_8TiledMMAINS4_8MMA_AtomIJNS4_4SM904GMMA27MMA_64x192x32_S32S8S8_SS_TNEEEENS4_6LayoutISD_NS5_IJSC_NSA_ILi0EEESS_EEEEENS5_IJNS4_10UnderscoreESV_SV_EEEEENS4_13SM90_TMA_LOADENS4_14ComposedLayoutINS4_7SwizzleILi3ELi4ELi3EEENS4_18smem_ptr_flag_bitsILi8EEENSR_INS5_IJNSA_ILi8EEESI_EEENS5_IJSI_SC_EEEEEEEvNS4_8identityENS4_23SM90_TMA_LOAD_MULTICASTES18_vS19_EENS_8epilogue10collective6detail29Sm90TmaWarpSpecializedAdapterINS1D_15DefaultEpilogueIaSK_SK_NS1C_6thread17LinearCombinationIaLi1EiiLNS1H_9ScaleType4KindE0ELNS_15FloatRoundStyleE2EaEENS1_15EpilogueDefaultEEEEEvvEEEEvNT_6ParamsE,@"STO_CUDA_ENTRY STV_DEFAULT"
_ZN7cutlass13device_kernelINS_4gemm6kernel13GemmUniversalIN4cute5tupleIJiiiiEEENS1_10collective13CollectiveMmaINS1_34MainloopSm90TmaGmmaWarpSpecializedILi3ENS5_IJNS4_1CILi2EEENSA_ILi1EEESC_EEENS1_35KernelTmaWarpSpecializedCooperativeEEENS5_IJNSA_ILi192EEENSA_ILi384EEENSA_ILi128EEEEEEaNS5_IJlSC_lEEEaSK_NS4_8TiledMMAINS4_8MMA_AtomIJNS4_4SM904GMMA27MMA_64x192x32_S32S8S8_SS_TNEEEENS4_6LayoutISD_NS5_IJSC_NSA_ILi0EEESS_EEEEENS5_IJNS4_10UnderscoreESV_SV_EEEEENS4_13SM90_TMA_LOADENS4_14ComposedLayoutINS4_7SwizzleILi3ELi4ELi3EEENS4_18smem_ptr_flag_bitsILi8EEENSR_INS5_IJNSA_ILi8EEESI_EEENS5_IJSI_SC_EEEEEEEvNS4_8identityENS4_23SM90_TMA_LOAD_MULTICASTES18_vS19_EENS_8epilogue10collective6detail29Sm90TmaWarpSpecializedAdapterINS1D_15DefaultEpilogueIaSK_SK_NS1C_6thread17LinearCombinationIaLi1EiiLNS1H_9ScaleType4KindE0ELNS_15FloatRoundStyleE2EaEENS1_15EpilogueDefaultEEEEEvvEEEEvNT_6ParamsE:
[----:B------:R-:W0:Y:S02]  /*0000*/  LDC R1, c[0x0][0x28] ;  /* 0x00000a00ff017b82 */ /* 0x000e240000000800 */
[----:B0-----:R-:W-:Y:S01]  /*0010*/  VIADD R1, R1, 0xfffff038 ;  /* 0xfffff03801017836 */ /* 0x001fe20000000000 */
[----:B------:R-:W0:Y:S01]  /*0020*/  S2R R6, SR_TID.X ;  /* 0x0000000000067919 */ /* 0x000e220000002100 */
[----:B------:R-:W-:Y:S01]  /*0030*/  ELECT P0, URZ, PT ;  /* 0x00000000003f782f */ /* 0x000fe20003800000 */
[----:B------:R-:W-:Y:S01]  /*0040*/  BSSY B0, `(.L_x_0) ;  /* 0x000000f000007945 */ /* 0x000fe20003800000 */
[--C-:B0-----:R-:W-:Y:S02]  /*0050*/  SHF.R.U32.HI R0, RZ, 0x5, R6.reuse ;  /* 0x00000005ff007819 */ /* 0x101fe40000011606 */
[----:B------:R-:W-:-:S03]  /*0060*/  SHF.R.U32.HI R3, RZ, 0x7, R6 ;  /* 0x00000007ff037819 */ /* 0x000fc60000011606 */
[----:B------:R-:W0:Y:S04]  /*0070*/  SHFL.IDX PT, R2, R0, RZ, 0x1f ;  /* 0x00001fff00027589 */ /* 0x000e2800000e0000 */
[----:B------:R1:W2:Y:S01]  /*0080*/  SHFL.IDX PT, R4, R3, RZ, 0x1f ;  /* 0x00001fff03047589 */ /* 0x0002a200000e0000 */
[----:B0-----:R-:W-:-:S13]  /*0090*/  ISETP.NE.OR P0, PT, R2, RZ, !P0 ;  /* 0x000000ff0200720c */ /* 0x001fda0004705670 */
[----:B-12---:R-:W-:Y:S05]  /*00a0*/  @P0 BRA `(.L_x_1) ;  /* 0x0000000000200947 */ /* 0x006fea0003800000 */
[----:B------:R-:W-:Y:S02]  /*00b0*/  ULDC.64 UR4, c[0x0][0x198] ;  /* 0x0000660000047ab9 */ /* 0x000fe40000000a00 */
[----:B------:R-:W-:Y:S02]  /*00c0*/  UIADD3 UR6, UP0, UR4, 0xf0, URZ ;  /* 0x000000f004067890 */ /* 0x000fe4000ff1e03f */
[----:B------:R-:W-:Y:S02]  /*00d0*/  UIADD3 UR4, UP1, UR4, 0x1f0, URZ ;  /* 0x000001f004047890 */ /* 0x000fe4000ff3e03f */
[----:B------:R-:W-:Y:S02]  /*00e0*/  UIADD3.X UR7, URZ, UR5, URZ, UP0, !UPT ;  /* 0x000000053f077290 */ /* 0x000fe400087fe43f */
[----:B------:R-:W-:-:S07]  /*00f0*/  UIADD3.X UR5, URZ, UR5, URZ, UP1, !UPT ;  /* 0x000000053f057290 */ /* 0x000fce0008ffe43f */
[----:B------:R0:W-:Y:S02]  /*0100*/  UTMACCTL.PF [UR6] ;  /* 0x00000000060079b9 */ /* 0x0001e40008040000 */
[----:B------:R0:W-:Y:S02]  /*0110*/  UTMACCTL.PF [UR4] ;  /* 0x00000000040079b9 */ /* 0x0001e40008040000 */
[----:B0-----:R-:W-:Y:S01]  /*0120*/  NOP ;  /* 0x0000000000007918 */ /* 0x001fe20000000000 */
.L_x_1:
[----:B------:R-:W-:Y:S05]  /*0130*/  BSYNC B0 ;  /* 0x0000000000007941 */ /* 0x000fea0003800000 */
.L_x_0:
[----:B------:R-:W0:Y:S02]  /*0140*/  SHFL.IDX PT, R3, R0, RZ, 0x1f ;  /* 0x00001fff00037589 */ /* 0x000e2400000e0000 */
[----:B0-----:R-:W-:-:S13]  /*0150*/  ISETP.NE.AND P0, PT, R3, RZ, PT ;  /* 0x000000ff0300720c */ /* 0x001fda0003f05270 */
[----:B------:R-:W-:Y:S05]  /*0160*/  @P0 BRA `(.L_x_2) ;  /* 0x0000000000500947 */ /* 0x000fea0003800000 */
[----:B------:R-:W0:Y:S01]  /*0170*/  S2UR UR8, SR_CgaCtaId ;  /* 0x00000000000879c3 */ /* 0x000e220000008800 */
[----:B------:R-:W-:Y:S01]  /*0180*/  UMOV UR4, 0x400 ;  /* 0x0000040000047882 */ /* 0x000fe20000000000 */
[----:B------:R-:W-:Y:S01]  /*0190*/  UMOV UR5, 0x1 ;  /* 0x0000000100057882 */ /* 0x000fe20000000000 */
[----:B------:R-:W-:Y:S01]  /*01a0*/  UMOV UR6, 0x4 ;  /* 0x0000000400067882 */ /* 0x000fe20000000000 */
[----:B------:R-:W-:Y:S01]  /*01b0*/  ELECT P0, URZ, PT ;  /* 0x00000000003f782f */ /* 0x000fe20003800000 */
[----:B------:R-:W-:-:S04]  /*01c0*/  UIADD3 UR6, -UR6, 0x100000, URZ ;  /* 0x0010000006067890 */ /* 0x000fc8000fffe13f */
[----:B------:R-:W-:Y:S02]  /*01d0*/  USHF.L.U32 UR7, UR6, 0xb, URZ ;  /* 0x0000000b06077899 */ /* 0x000fe4000800063f */
[----:B------:R-:W-:Y:S02]  /*01e0*/  USHF.L.U32 UR6, UR6, 0x1, URZ ;  /* 0x0000000106067899 */ /* 0x000fe4000800063f */
[----:B0-----:R-:W-:Y:S02]  /*01f0*/  ULEA UR8, UR8, UR4, 0x18 ;  /* 0x0000000408087291 */ /* 0x001fe4000f8ec03f */
[----:B------:R-:W-:-:S04]  /*0200*/  UIADD3 UR4, -UR5, 0x100000, URZ ;  /* 0x0010000005047890 */ /* 0x000fc8000fffe13f */
[----:B------:R-:W-:Y:S02]  /*0210*/  USHF.L.U32 UR5, UR4, 0xb, URZ ;  /* 0x0000000b04057899 */ /* 0x000fe4000800063f */
[----:B------:R-:W-:Y:S01]  /*0220*/  USHF.L.U32 UR4, UR4, 0x1, URZ ;  /* 0x0000000104047899 */ /* 0x000fe2000800063f */
[----:B------:R-:W0:Y:S11]  /*0230*/  FENCE.VIEW.ASYNC.S ;  /* 0x00000000000073c6 */ /* 0x000e360000000000 */
[----:B0-----:R0:W1:Y:S01]  /*0240*/  SYNCS.EXCH.64 URZ, [UR8], UR4 ;  /* 0x00000004083f75b2 */ /* 0x0010620008000100 */
[----:B------:R0:W2:Y:S01]  /*0250*/  SYNCS.EXCH.64 URZ, [UR8+0x18], UR6 ;  /* 0x00001806083f75b2 */ /* 0x0000a20008000100 */
[----:B------:R0:W3:Y:S01]  /*0260*/  SYNCS.EXCH.64 URZ, [UR8+0x8], UR4 ;  /* 0x00000804083f75b2 */ /* 0x0000e20008000100 */
[----:B------:R0:W4:Y:S01]  /*0270*/  SYNCS.EXCH.64 URZ, [UR8+0x20], UR6 ;  /* 0x00002006083f75b2 */ /* 0x0001220008000100 */
[----:B------:R0:W0:Y:S01]  /*0280*/  SYNCS.EXCH.64 URZ, [UR8+0x10], UR4 ;  /* 0x00001004083f75b2 */ /* 0x0000220008000100 */
[----:B------:R0:W0:Y:S01]  /*0290*/  SYNCS.EXCH.64 URZ, [UR8+0x28], UR6 ;  /* 0x00002806083f75b2 */ /* 0x0000220008000100 */
[----:B------:R-:W-:Y:S01]  /*02a0*/  NOP ;  /* 0x0000000000007918 */ /* 0x000fe20000000000 */
.L_x_2:
[----:B------:R-:W-:Y:S01]  /*02b0*/  SHF.R.S32.HI R5, RZ, 0x1f, R6 ;  /* 0x0000001fff057819 */ /* 0x000fe20000011406 */
[----:B------:R-:W5:Y:S01]  /*02c0*/  SHFL.IDX PT, R0, R0, RZ, 0x1f ;  /* 0x00001fff00007589 */ /* 0x000f6200000e0000 */
[----:B0-----:R-:W0:Y:S01]  /*02d0*/  S2UR UR8, SR_CTAID.X ;  /* 0x00000000000879c3 */ /* 0x001e220000002500 */
[----:B------:R-:W-:Y:S02]  /*02e0*/  ELECT P0, URZ, PT ;  /* 0x00000000003f782f */ /* 0x000fe40003800000 */
[----:B------:R-:W-:Y:S01]  /*02f0*/  LEA.HI R5, R5, R6, RZ, 0x7 ;  /* 0x0000000605057211 */ /* 0x000fe200078f38ff */
[----:B------:R-:W-:Y:S01]  /*0300*/  ULDC UR4, c[0x0][0x150] ;  /* 0x0000540000047ab9 */ /* 0x000fe20000000800 */
[----:B------:R-:W-:Y:S01]  /*0310*/  NOP ;  /* 0x0000000000007918 */ /* 0x000fe20000000000 */
[----:B------:R-:W-:Y:S01]  /*0320*/  NOP ;  /* 0x0000000000007918 */ /* 0x000fe20000000000 */
[----:B------:R-:W-:Y:S01]  /*0330*/  LOP3.LUT R5, R5, 0xffffff80, RZ, 0xc0, !PT ;  /* 0xffffff8005057812 */ /* 0x000fe200078ec0ff */
[----:B------:R-:W-:Y:S01]  /*0340*/  IMAD.MOV.U32 R19, RZ, RZ, 0x1 ;  /* 0x00000001ff137424 */ /* 0x000fe200078e00ff */
[----:B------:R-:W1:Y:S01]  /*0350*/  LDC R10, c[0x0][0x144] ;  /* 0x00005100ff0a7b82 */ /* 0x000e620000000800 */
[----:B------:R-:W-:-:S02]  /*0360*/  ISETP.NE.AND P3, PT, R4, RZ, PT ;  /* 0x000000ff0400720c */ /* 0x000fc40003f65270 */
[----:B------:R-:W-:Y:S02]  /*0370*/  IMAD.IADD R7, R6, 0x1, -R5 ;  /* 0x0000000106077824 */ /* 0x000fe400078e0a05 */
[----:B------:R-:W2:Y:S03]  /*0380*/  S2R R6, SR_CTAID.Y ;  /* 0x0000000000067919 */ /* 0x000ea60000002600 */
[----:B------:R-:W-:Y:S01]  /*0390*/  SHF.R.S32.HI R8, RZ, 0x1f, R7 ;  /* 0x0000001fff087819 */ /* 0x000fe20000011407 */
[----:B------:R-:W3:Y:S03]  /*03a0*/  LDC R13, c[0x0][0x140] ;  /* 0x00005000ff0d7b82 */ /* 0x000ee60000000800 */
[----:B------:R-:W-:Y:S02]  /*03b0*/  LEA.HI R8, R8, R7, RZ, 0x3 ;  /* 0x0000000708087211 */ /* 0x000fe400078f18ff */
[----:B-----5:R-:W-:-:S02]  /*03c0*/  ISETP.NE.OR P0, PT, R0, RZ, !P0 ;  /* 0x000000ff0000720c */ /* 0x020fc40004705670 */
[--C-:B------:R-:W-:Y:S02]  /*03d0*/  SHF.R.S32.HI R0, RZ, 0x3, R8.reuse ;  /* 0x00000003ff007819 */ /* 0x100fe40000011408 */
[----:B------:R-:W-:Y:S02]  /*03e0*/  SHF.R.S32.HI R5, RZ, 0x1f, R8 ;  /* 0x0000001fff057819 */ /* 0x000fe40000011408 */
[----:B0-----:R-:W-:Y:S02]  /*03f0*/  I2FP.F32.U32 R9, UR8 ;  /* 0x0000000800097c45 */ /* 0x001fe40008201000 */
[----:B------:R-:W-:Y:S02]  /*0400*/  SHF.R.S32.HI R8, RZ, 0x1f, R3 ;  /* 0x0000001fff087819 */ /* 0x000fe40000011403 */
[----:B------:R-:W-:Y:S01]  /*0410*/  LEA.HI R5, R5, R0, RZ, 0x2 ;  /* 0x0000000005057211 */ /* 0x000fe200078f10ff */
[----:B------:R-:W-:Y:S01]  /*0420*/  FMUL R9, R9, UR4 ;  /* 0x0000000409097c20 */ /* 0x000fe20008400000 */
[----:B------:R-:W-:Y:S01]  /*0430*/  LEA.HI R8, R8, R3, RZ, 0x2 ;  /* 0x0000000308087211 */ /* 0x000fe200078f10ff */
[----:B------:R-:W-:Y:S01]  /*0440*/  ULDC UR4, c[0x0][0x154] ;  /* 0x0000550000047ab9 */ /* 0x000fe20000000800 */
[----:B------:R-:W-:Y:S01]  /*0450*/  LOP3.LUT R5, R5, 0xfffffffc, RZ, 0xc0, !PT ;  /* 0xfffffffc05057812 */ /* 0x000fe200078ec0ff */
[----:B------:R-:W-:Y:S01]  /*0460*/  VOTEU.ALL UP0, P0 ;  /* 0x00000000003f7886 */ /* 0x000fe20000000000 */
[----:B------:R-:W-:Y:S01]  /*0470*/  LOP3.LUT R8, R8, 0x3ffffffc, RZ, 0xc0, !PT ;  /* 0x3ffffffc08087812 */ /* 0x000fe200078ec0ff */
[----:B------:R-:W0:Y:S01]  /*0480*/  F2I.U32.TRUNC.NTZ R9, R9 ;  /* 0x0000000900097305 */ /* 0x000e22000020f000 */
[----:B------:R-:W-:Y:S01]  /*0490*/  IADD3 R5, R0, -R5, RZ ;  /* 0x8000000500057210 */ /* 0x000fe20007ffe0ff */
[----:B------:R-:W-:Y:S01]  /*04a0*/  VOTEU.ALL UP1, P0 ;  /* 0x00000000003f7886 */ /* 0x000fe20000020000 */
[----:B------:R-:W5:Y:S01]  /*04b0*/  @!UP0 S2UR UR7, SR_CgaCtaId ;  /* 0x00000000000789c3 */ /* 0x000f620000008800 */
[----:B------:R-:W-:Y:S01]  /*04c0*/  IMAD.IADD R8, R3, 0x1, -R8 ;  /* 0x0000000103087824 */ /* 0x000fe200078e0a08 */
[----:B--2---:R-:W-:Y:S01]  /*04d0*/  I2FP.F32.U32 R3, R6 ;  /* 0x0000000600037245 */ /* 0x004fe20000201000 */
[----:B------:R-:W-:Y:S01]  /*04e0*/  @!UP0 UMOV UR6, 0x400 ;  /* 0x0000040000068882 */ /* 0x000fe20000000000 */
[----:B---3--:R-:W-:Y:S01]  /*04f0*/  ISETP.EQ.U32.AND P2, PT, R13, 0x1, PT ;  /* 0x000000010d00780c */ /* 0x008fe20003f42070 */
[----:B------:R-:W-:-:S02]  /*0500*/  IMAD R8, R8, 0x4, R5 ;  /* 0x0000000408087824 */ /* 0x000fc400078e0205 */
[----:B------:R-:W-:Y:S01]  /*0510*/  FMUL R12, R3, UR4 ;  /* 0x00000004030c7c20 */ /* 0x000fe20008400000 */
[----:B------:R-:W2:Y:S01]  /*0520*/  LDC R5, c[0x0][0x148] ;  /* 0x00005200ff057b82 */ /* 0x000ea20000000800 */
[----:B------:R-:W-:Y:S01]  /*0530*/  UMOV UR4, 0x20 ;  /* 0x0000002000047882 */ /* 0x000fe20000000000 */
[----:B------:R-:W-:Y:S01]  /*0540*/  LEA.HI R0, R8, R8, RZ, 0x1 ;  /* 0x0000000808007211 */ /* 0x000fe200078f08ff */
[----:B------:R-:W-:-:S04]  /*0550*/  @!UP0 UIADD3 UR4, -UR4, 0x100000, URZ ;  /* 0x0010000004048890 */ /* 0x000fc8000fffe13f */
[----:B------:R-:W-:Y:S02]  /*0560*/  @!UP0 USHF.L.U32 UR5, UR4, 0xb, URZ ;  /* 0x0000000b04058899 */ /* 0x000fe4000800063f */
[----:B------:R-:W-:Y:S01]  /*0570*/  @!UP0 USHF.L.U32 UR4, UR4, 0x1, URZ ;  /* 0x0000000104048899 */ /* 0x000fe2000800063f */
[----:B0-----:R-:W-:Y:S01]  /*0580*/  IADD3 R15, -R9, RZ, RZ ;  /* 0x000000ff090f7210 */ /* 0x001fe20007ffe1ff */
[----:B------:R-:W0:Y:S01]  /*0590*/  F2I.U32.TRUNC.NTZ R12, R12 ;  /* 0x0000000c000c7305 */ /* 0x000e22000020f000 */
[----:B------:R-:W-:Y:S02]  /*05a0*/  LOP3.LUT R11, R0, 0xfffffffe, RZ, 0xc0, !PT ;  /* 0xfffffffe000b7812 */ /* 0x000fe400078ec0ff */
[----:B------:R-:W-:Y:S01]  /*05b0*/  SHF.R.S32.HI R9, RZ, 0x1f, R2 ;  /* 0x0000001fff097819 */ /* 0x000fe20000011402 */
[----:B-1----:R-:W-:Y:S02]  /*05c0*/  IMAD R3, R10, R15, UR8 ;  /* 0x000000080a037e24 */ /* 0x002fe4000f8e020f */
[C---:B------:R-:W-:Y:S01]  /*05d0*/  IMAD.IADD R0, R8.reuse, 0x1, -R11 ;  /* 0x0000000108007824 */ /* 0x040fe200078e0a0b */
[----:B------:R-:W-:Y:S01]  /*05e0*/  LEA.HI R9, R9, R2, RZ, 0x2 ;  /* 0x0000000209097211 */ /* 0x000fe200078f10ff */
[----:B------:R-:W-:-:S03]  /*05f0*/  IMAD.SHL.U32 R11, R8, 0x4, RZ ;  /* 0x00000004080b7824 */ /* 0x000fc600078e00ff */
[----:B------:R-:W-:Y:S01]  /*0600*/  ISETP.NE.AND P4, PT, R0, R3, PT ;  /* 0x000000030000720c */ /* 0x000fe20003f85270 */
[----:B-----5:R-:W-:Y:S01]  /*0610*/  @!UP0 ULEA UR6, UR7, UR6, 0x18 ;  /* 0x0000000607068291 */ /* 0x020fe2000f8ec03f */
[----:B------:R-:W-:Y:S01]  /*0620*/  LOP3.LUT R9, R9, 0xfffffffc, RZ, 0xc0, !PT ;  /* 0xfffffffc09097812 */ /* 0x000fe200078ec0ff */
[----:B------:R-:W-:Y:S01]  /*0630*/  VOTEU.ALL UP0, P0 ;  /* 0x00000000003f7886 */ /* 0x000fe20000000000 */
[----:B------:R-:W-:Y:S01]  /*0640*/  LOP3.LUT R16, R8, 0xc, R11, 0x78, !PT ;  /* 0x0000000c08107812 */ /* 0x000fe200078e780b */
[----:B0-----:R-:W-:Y:S01]  /*0650*/  IMAD.MOV R14, RZ, RZ, -R12 ;  /* 0x000000ffff0e7224 */ /* 0x001fe200078e0a0c */
[----:B------:R-:W-:Y:S02]  /*0660*/  IADD3 R0, R2, -R9, RZ ;  /* 0x8000000902007210 */ /* 0x000fe40007ffe0ff */
[----:B------:R-:W-:Y:S01]  /*0670*/  IADD3 R12, R4, -0x1, RZ ;  /* 0xffffffff040c7810 */ /* 0x000fe20007ffe0ff */
[----:B--2---:R-:W-:Y:S01]  /*0680*/  IMAD R9, R5, R14, R6 ;  /* 0x0000000e05097224 */ /* 0x004fe200078e0206 */
[----:B------:R-:W-:Y:S01]  /*0690*/  ISETP.NE.AND P1, PT, R0, 0x3, PT ;  /* 0x000000030000780c */ /* 0x000fe20003f25270 */
[----:B------:R0:W-:Y:S01]  /*06a0*/  STL [R1+0x300], R16 ;  /* 0x0003001001007387 */ /* 0x0001e20000100800 */
[----:B------:R-:W-:-:S03]  /*06b0*/  ISETP.GE.U32.AND P6, PT, R12, 0x2, PT ;  /* 0x000000020c00780c */ /* 0x000fc60003fc6070 */
[----:B------:R-:W1:Y:S02]  /*06c0*/  FENCE.VIEW.ASYNC.S ;  /* 0x00000000000073c6 */ /* 0x000e640000000000 */
[----:B-1----:R0:W1:Y:S01]  /*06d0*/  @!UP0 SYNCS.EXCH.64 URZ, [UR6+0x40], UR4 ;  /* 0x00004004063f85b2 */ /* 0x0020620008000100 */
[----:B------:R-:W-:Y:S02]  /*06e0*/  @P4 LEA.HI R2, R16, R16, RZ, 0x1 ;  /* 0x0000001010024211 */ /* 0x000fe400078f08ff */
[----:B------:R-:W-:Y:S02]  /*06f0*/  ISETP.EQ.OR P1, PT, R0, RZ, !P1 ;  /* 0x000000ff0000720c */ /* 0x000fe40004f22670 */
[----:B------:R-:W-:Y:S02]  /*0700*/  @P4 SHF.R.S32.HI R2, RZ, 0x1, R2 ;  /* 0x00000001ff024819 */ /* 0x000fe40000011402 */
[----:B------:R-:W-:Y:S02]  /*0710*/  ISETP.EQ.AND P1, PT, R4, RZ, P1 ;  /* 0x000000ff0400720c */ /* 0x000fe40000f22270 */
[----:B------:R-:W-:-:S02]  /*0720*/  @P4 ISETP.NE.AND P5, PT, R2, R9, PT ;  /* 0x000000090200420c */ /* 0x000fc40003fa5270 */
[----:B------:R-:W-:Y:S02]  /*0730*/  SEL R2, RZ, 0x1, !P1 ;  /* 0x00000001ff027807 */ /* 0x000fe40004800000 */
[----:B------:R-:W-:Y:S02]  /*0740*/  LOP3.LUT P0, RZ, R7, 0x7, RZ, 0xc0, !PT ;  /* 0x0000000707ff7812 */ /* 0x000fe4000780c0ff */
[----:B------:R-:W-:Y:S01]  /*0750*/  SEL R2, R2, 0x2, P6 ;  /* 0x0000000202027807 */ /* 0x000fe20003000000 */
[----:B------:R0:W2:Y:S01]  /*0760*/  @!UP1 SYNCS.EXCH.64 URZ, [UR6+0x48], UR4 ;  /* 0x00004804063f95b2 */ /* 0x0000a20008000100 */
[----:B------:R-:W-:Y:S01]  /*0770*/  ISETP.LT.U32.AND P0, PT, R16, 0x2, !P0 ;  /* 0x000000021000780c */ /* 0x000fe20004701070 */
[----:B------:R-:W-:Y:S01]  /*0780*/  NOP ;  /* 0x0000000000007918 */ /* 0x000fe20000000000 */
[----:B------:R-:W-:Y:S01]  /*0790*/  @P4 SEL R19, RZ, 0x1, P5 ;  /* 0x00000001ff134807 */ /* 0x000fe20002800000 */
[----:B------:R0:W-:Y:S01]  /*07a0*/  STL [R1+0x304], R2 ;  /* 0x0003040201007387 */ /* 0x0001e20000100800 */
[----:B------:R-:W-:-:S04]  /*07b0*/  SEL R4, RZ, 0x1, !P0 ;  /* 0x00000001ff047807 */ /* 0x000fc80004000000 */
[----:B------:R-:W-:Y:S01]  /*07c0*/  LOP3.LUT R19, R19, R4, RZ, 0xc0, !PT ;  /* 0x0000000413137212 */ /* 0x000fe200078ec0ff */
[----:B-1----:R-:W-:Y:S06]  /*07d0*/  @!P2 BRA `(.L_x_3) ;  /* 0x000000000008a947 */ /* 0x002fec0003800000 */
[----:B--2-4-:R-:W-:Y:S01]  /*07e0*/  UCGABAR_ARV ;  /* 0x00000000000079c7 */ /* 0x014fe20008000000 */
[----:B------:R-:W-:Y:S05]  /*07f0*/  BRA `(.L_x_4) ;  /* 0x0000000000047947 */ /* 0x000fea0003800000 */
.L_x_3:
[----:B--2-4-:R-:W-:Y:S01]  /*0800*/  NOP ;  /* 0x0000000000007918 */ /* 0x014fe20000000000 */
.L_x_4:
[----:B0-----:R-:W0:Y:S01]  /*0810*/  LDC R2, c[0x0][0x65c] ;  /* 0x00019700ff027b82 */ /* 0x001e220000000800 */
[----:B------:R-:W-:Y:S02]  /*0820*/  IMAD.U32 R8, RZ, RZ, UR8 ;  /* 0x00000008ff087e24 */ /* 0x000fe4000f8e00ff */
[----:B------:R-:W-:Y:S01]  /*0830*/  IMAD.MOV.U32 R9, RZ, RZ, RZ ;  /* 0x000000ffff097224 */ /* 0x000fe200078e00ff */
[----:B0-----:R-:W-:-:S13]  /*0840*/  ISETP.NE.AND P1, PT, R2, 0x1, PT ;  /* 0x000000010200780c */ /* 0x001fda0003f25270 */
[----:B------:R-:W0:Y:S01]  /*0850*/  @P1 LDC R11, c[0x0][0x10] ;  /* 0x00000400ff0b1b82 */ /* 0x000e220000000800 */
[----:B------:R-:W-:Y:S01]  /*0860*/  @P1 IMAD.MOV.U32 R7, RZ, RZ, RZ ;  /* 0x000000ffff071224 */ /* 0x000fe200078e00ff */
[----:B------:R-:W-:-:S06]  /*0870*/  @P1 MOV R15, RZ ;  /* 0x000000ff000f1202 */ /* 0x000fcc0000000f00 */
[----:B------:R-:W1:Y:S01]  /*0880*/  @!P1 LDC R13, c[0x0][0xc] ;  /* 0x00000300ff0d9b82 */ /* 0x000e620000000800 */
[----:B0-----:R-:W-:-:S04]  /*0890*/  @P1 IMAD.WIDE.U32 R10, R11, UR8, R6 ;  /* 0x000000080b0a1c25 */ /* 0x001fc8000f8e0006 */
[----:B------:R-:W-:Y:S01]  /*08a0*/  @P1 IMAD.MOV.U32 R4, RZ, RZ, R10 ;  /* 0x000000ffff041224 */ /* 0x000fe200078e000a */
[----:B------:R-:W-:Y:S01]  /*08b0*/  @P1 IADD3 R24, R11, R15, RZ ;  /* 0x0000000f0b181210 */ /* 0x000fe20007ffe0ff */
[----:B-1----:R-:W-:-:S04]  /*08c0*/  @!P1 IMAD.WIDE.U32 R8, R6, R13, R8 ;  /* 0x0000000d06089225 */ /* 0x002fc800078e0008 */
[----:B------:R-:W-:Y:S02]  /*08d0*/  @!P1 IMAD.MOV.U32 R4, RZ, RZ, R8 ;  /* 0x000000ffff049224 */ /* 0x000fe400078e0008 */
[----:B------:R-:W-:-:S03]  /*08e0*/  @!P1 IMAD.MOV.U32 R24, RZ, RZ, R9 ;  /* 0x000000ffff189224 */ /* 0x000fc600078e0009 */
[----:B------:R0:W-:Y:S04]  /*08f0*/  STL [R1+0x30c], R4 ;  /* 0x00030c0401007387 */ /* 0x0001e80000100800 */
[----:B------:R0:W-:Y:S01]  /*0900*/  STL [R1+0x308], R24 ;  /* 0x0003081801007387 */ /* 0x0001e20000100800 */
[----:B------:R-:W-:Y:S05]  /*0910*/  @!P2 BRA `(.L_x_5) ;  /* 0x00000000000ca947 */ /* 0x000fea0003800000 */
[----:B------:R-:W-:Y:S01]  /*0920*/  UCGABAR_WAIT ;  /* 0x0000000000007dc7 */ /* 0x000fe20008000000 */
[----:B------:R-:W-:Y:S01]  /*0930*/  CCTL.IVALL ;  /* 0x00000000ff00798f */ /* 0x000fe20002000000 */
[----:B------:R-:W-:Y:S05]  /*0940*/  BRA `(.L_x_6) ;  /* 0x0000000000047947 */ /* 0x000fea0003800000 */
.L_x_5:
[----:B------:R-:W-:Y:S06]  /*0950*/  BAR.SYNC.DEFER_BLOCKING 0x0 ;  /* 0x0000000000007b1d */ /* 0x000fec0000010000 */
.L_x_6:
[----:B------:R-:W-:Y:S05]  /*0960*/  @!P3 BRA `(.L_x_7) ;  /* 0x0000024800fcb947 */ /* 0x000fea0003800000 */
[----:B------:R-:W-:-:S13]  /*0970*/  ISETP.GT.U32.AND P0, PT, R12, 0x1, PT ;  /* 0x000000010c00780c */ /* 0x000fda0003f04070 */
[----:B------:R-:W-:Y:S05]  /*0980*/  @P0 EXIT ;  /* 0x000000000000094d */ /* 0x000fea0003800000 */
[----:B------:R-:W-:Y:S01]  /*0990*/  IMAD.MOV.U32 R2, RZ, RZ, -0x1 ;  /* 0xffffffffff027424 */ /* 0x000fe200078e00ff */
[----:B------:R-:W-:Y:S01]  /*09a0*/  ULDC.64 UR4, c[0x0][0x650] ;  /* 0x0001940000047ab9 */ /* 0x000fe20000000a00 */
[----:B------:R-:W-:Y:S01]  /*09b0*/  PRMT R0, RZ, 0x7610, R0 ;  /* 0x00007610ff007816 */ /* 0x000fe20000000000 */
[----:B------:R-:W-:Y:S01]  /*09c0*/  IMAD.MOV.U32 R22, RZ, RZ, -0x1 ;  /* 0xffffffffff167424 */ /* 0x000fe200078e00ff */
[----:B------:R-:W-:Y:S01]  /*09d0*/  ISETP.GE.U32.AND P0, PT, R4, UR4, PT ;  /* 0x0000000404007c0c */ /* 0x000fe2000bf06070 */
[----:B------:R1:W-:Y:S01]  /*09e0*/  STL [R1+0x310], R2 ;  /* 0x0003100201007387 */ /* 0x0003e20000100800 */
[----:B------:R-:W-:Y:S02]  /*09f0*/  MOV R23, 0xffffffff ;  /* 0xffffffff00177802 */ /* 0x000fe40000000f00 */
[----:B------:R-:W-:-:S13]  /*0a00*/  ISETP.GE.U32.AND.EX P0, PT, R24, UR5, PT, P0 ;  /* 0x0000000518007c0c */ /* 0x000fda000bf06100 */
[----:B-1----:R-:W-:Y:S05]  /*0a10*/  @P0 BRA `(.L_x_8) ;  /* 0x0000000400380947 */ /* 0x002fea0003800000 */
[----:B------:R-:W1:Y:S01]  /*0a20*/  LDC.64 R16, c[0x0][0x628] ;  /* 0x00018a00ff107b82 */ /* 0x000e620000000a00 */
[----:B------:R-:W-:Y:S01]  /*0a30*/  MOV R8, R4 ;  /* 0x0000000400087202 */ /* 0x000fe20000000f00 */
[----:B------:R-:W-:-:S06]  /*0a40*/  IMAD.MOV.U32 R9, RZ, RZ, R24 ;  /* 0x000000ffff097224 */ /* 0x000fcc00078e0018 */
[----:B------:R-:W2:Y:S08]  /*0a50*/  LDC R0, c[0x0][0x630] ;  /* 0x00018c00ff007b82 */ /* 0x000eb00000000800 */
[----:B------:R-:W3:Y:S01]  /*0a60*/  LDC.64 R20, c[0x0][0x620] ;  /* 0x00018800ff147b82 */ /* 0x000ee20000000a00 */
[----:B-1----:R-:W-:-:S04]  /*0a70*/  ISETP.NE.U32.AND P0, PT, R16, RZ, PT ;  /* 0x000000ff1000720c */ /* 0x002fc80003f05070 */
[----:B------:R-:W-:-:S13]  /*0a80*/  ISETP.NE.AND.EX P0, PT, R17, RZ, PT, P0 ;  /* 0x000000ff1100720c */ /* 0x000fda0003f05300 */
[----:B--23--:R-:W-:Y:S05]  /*0a90*/  @!P0 BRA `(.L_x_9) ;  /* 0x0000000000288947 */ /* 0x00cfea0003800000 */
[----:B------:R-:W1:Y:S02]  /*0aa0*/  LDC R13, c[0x0][0x634] ;  /* 0x00018d00ff0d7b82 */ /* 0x000e640000000800 */
[----:B-1----:R-:W-:-:S05]  /*0ab0*/  IADD3 R13, P0, R4, R13, RZ ;  /* 0x0000000d040d7210 */ /* 0x002fca0007f1e0ff */
[----:B------:R-:W-:-:S04]  /*0ac0*/  IMAD.X R15, RZ, RZ, R24, P0 ;  /* 0x000000ffff0f7224 */ /* 0x000fc800000e0618 */
[----:B------:R-:W-:-:S04]  /*0ad0*/  IMAD.WIDE.U32 R8, R15, R16, RZ ;  /* 0x000000100f087225 */ /* 0x000fc800078e00ff */
[----:B------:R-:W-:-:S04]  /*0ae0*/  IMAD.WIDE.U32 R10, P0, R13, R17, R8 ;  /* 0x000000110d0a7225 */ /* 0x000fc80007800008 */
[----:B------:R-:W-:Y:S01]  /*0af0*/  IMAD.WIDE.U32 R8, R13, R16, RZ ;  /* 0x000000100d087225 */ /* 0x000fe200078e00ff */
[----:B------:R-:W-:-:S03]  /*0b00*/  IADD3.X R13, RZ, RZ, RZ, P0, !PT ;  /* 0x000000ffff0d7210 */ /* 0x000fc600007fe4ff */
[----:B------:R-:W-:Y:S01]  /*0b10*/  IMAD.MOV.U32 R12, RZ, RZ, R11 ;  /* 0x000000ffff0c7224 */ /* 0x000fe200078e000b */
[----:B------:R-:W-:-:S05]  /*0b20*/  IADD3 RZ, P0, R9, R10, RZ ;  /* 0x0000000a09ff7210 */ /* 0x000fca0007f1e0ff */
[----:B------:R-:W-:-:S08]  /*0b30*/  IMAD.WIDE.U32.X R8, R15, R17, R12, P0 ;  /* 0x000000110f087225 */ /* 0x000fd000000e040c */
.L_x_9:
[-CC-:B------:R-:W-:Y:S01]  /*0b40*/  SHF.R.U64 R18, R8, R0.reuse, R9.reuse ;  /* 0x0000000008127219 */ /* 0x180fe20000001209 */
[----:B------:R-:W1:Y:S01]  /*0b50*/  LDC.64 R22, c[0x0][0x640] ;  /* 0x00019000ff167b82 */ /* 0x000e620000000a00 */
[----:B------:R-:W-:Y:S01]  /*0b60*/  SHF.R.U32.HI R0, RZ, R0, R9 ;  /* 0x00000000ff007219 */ /* 0x000fe20000011609 */
[----:B------:R-:W-:Y:S01]  /*0b70*/  IMAD.MOV.U32 R12, RZ, RZ, 0x1 ;  /* 0x00000001ff0c7424 */ /* 0x000fe200078e00ff */
[----:B------:R-:W-:Y:S02]  /*0b80*/  IADD3 R7, P0, RZ, -R18, RZ ;  /* 0x80000012ff077210 */ /* 0x000fe40007f1e0ff */
[----:B------:R-:W-:-:S03]  /*0b90*/  MOV R8, R4 ;  /* 0x0000000400087202 */ /* 0x000fc60000000f00 */
[----:B------:R-:W2:Y:S01]  /*0ba0*/  LDC R2, c[0x0][0x618] ;  /* 0x00018600ff027b82 */ /* 0x000ea20000000800 */
[----:B------:R-:W-:-:S04]  /*0bb0*/  IMAD.X R9, RZ, RZ, ~R0, P0 ;  /* 0x000000ffff097224 */ /* 0x000fc800000e0e00 */
[-C--:B------:R-:W-:Y:S02]  /*0bc0*/  IMAD R0, R9, R20.reuse, RZ ;  /* 0x0000001409007224 */ /* 0x080fe400078e02ff */
[----:B------:R-:W-:Y:S01]  /*0bd0*/  IMAD.MOV.U32 R9, RZ, RZ, R24 ;  /* 0x000000ffff097224 */ /* 0x000fe200078e0018 */
[----:B------:R-:W3:Y:S01]  /*0be0*/  LDC R11, c[0x0][0x608] ;  /* 0x00018200ff0b7b82 */ /* 0x000ee20000000800 */
[----:B------:R-:W-:-:S04]  /*0bf0*/  IMAD.WIDE.U32 R8, R7, R20, R8 ;  /* 0x0000001407087225 */ /* 0x000fc800078e0008 */
[----:B------:R-:W-:-:S03]  /*0c00*/  IMAD R7, R7, R21, R0 ;  /* 0x0000001507077224 */ /* 0x000fc600078e0200 */
[----:B------:R-:W4:Y:S01]  /*0c10*/  LDC R17, c[0x0][0x658] ;  /* 0x00019600ff117b82 */ /* 0x000f220000000800 */
[----:B-1----:R-:W-:Y:S01]  /*0c20*/  ISETP.NE.U32.AND P0, PT, R22, RZ, PT ;  /* 0x000000ff1600720c */ /* 0x002fe20003f05070 */
[----:B------:R-:W-:Y:S01]  /*0c30*/  IMAD R20, R5, R14, R6 ;  /* 0x0000000e05147224 */ /* 0x000fe200078e0206 */
[----:B------:R-:W-:Y:S01]  /*0c40*/  MOV R0, 0xffffffff ;  /* 0xffffffff00007802 */ /* 0x000fe20000000f00 */
[----:B------:R-:W-:Y:S01]  /*0c50*/  IMAD.IADD R7, R9, 0x1, R7 ;  /* 0x0000000109077824 */ /* 0x000fe200078e0207 */
[----:B------:R-:W-:-:S03]  /*0c60*/  ISETP.NE.AND.EX P0, PT, R23, RZ, PT, P0 ;  /* 0x000000ff1700720c */ /* 0x000fc60003f05300 */
[----:B------:R-:W1:Y:S01]  /*0c70*/  LDC R15, c[0x0][0x600] ;  /* 0x00018000ff0f7b82 */ /* 0x000e620000000800 */
[-CC-:B--2---:R-:W-:Y:S02]  /*0c80*/  SHF.R.U64 R13, R8, R2.reuse, R7.reuse ;  /* 0x00000002080d7219 */ /* 0x184fe40000001207 */
[----:B------:R-:W-:-:S05]  /*0c90*/  SHF.R.U32.HI R2, RZ, R2, R7 ;  /* 0x00000002ff027219 */ /* 0x000fca0000011607 */
[----:B------:R-:W2:Y:S01]  /*0ca0*/  LDC R10, c[0x0][0x648] ;  /* 0x00019200ff0a7b82 */ /* 0x000ea20000000800 */
[-CC-:B---3--:R-:W-:Y:S02]  /*0cb0*/  SHF.R.U64 R25, R13, R11.reuse, R2.reuse ;  /* 0x0000000b0d197219 */ /* 0x188fe40000001202 */
[----:B------:R-:W-:-:S05]  /*0cc0*/  SHF.R.U32.HI R2, RZ, R11, R2 ;  /* 0x0000000bff027219 */ /* 0x000fca0000011602 */
[----:B------:R-:W3:Y:S01]  /*0cd0*/  LDC R21, c[0x0][0x638] ;  /* 0x00018e00ff157b82 */ /* 0x000ee20000000800 */
[-CC-:B----4-:R-:W-:Y:S02]  /*0ce0*/  SHF.R.U64 R14, R25, R17.reuse, R2.reuse ;  /* 0x00000011190e7219 */ /* 0x190fe40000001202 */
[-C--:B------:R-:W-:Y:S02]  /*0cf0*/  SHF.L.U32 R0, R0, R17.reuse, RZ ;  /* 0x0000001100007219 */ /* 0x080fe400000006ff */
[----:B------:R-:W-:Y:S01]  /*0d00*/  SHF.R.U32.HI R5, RZ, R17, R2 ;  /* 0x00000011ff057219 */ /* 0x000fe20000011602 */
[----:B0-----:R-:W-:Y:S01]  /*0d10*/  IMAD.MOV.U32 R4, RZ, RZ, R14 ;  /* 0x000000ffff047224 */ /* 0x001fe200078e000e */
[----:B------:R-:W-:Y:S01]  /*0d20*/  LOP3.LUT R2, RZ, R0, RZ, 0x33, !PT ;  /* 0x00000000ff027212 */ /* 0x000fe200078e33ff */
[----:B------:R-:W0:Y:S01]  /*0d30*/  LDC R16, c[0x0][0x610] ;  /* 0x00018400ff107b82 */ /* 0x000e220000000800 */
[----:B------:R-:W-:Y:S05]  /*0d40*/  @!P0 BRA `(.L_x_10) ;  /* 0x0000000000288947 */ /* 0x000fea0003800000 */
[----:B------:R-:W4:Y:S02]  /*0d50*/  LDC R9, c[0x0][0x64c] ;  /* 0x00019300ff097b82 */ /* 0x000f240000000800 */
[----:B----4-:R-:W-:-:S04]  /*0d60*/  IADD3 R9, P0, R14, R9, RZ ;  /* 0x000000090e097210 */ /* 0x010fc80007f1e0ff */
[----:B------:R-:W-:-:S05]  /*0d70*/  IADD3.X R11, RZ, R5, RZ, P0, !PT ;  /* 0x00000005ff0b7210 */ /* 0x000fca00007fe4ff */
[----:B------:R-:W-:-:S04]  /*0d80*/  IMAD.WIDE.U32 R4, R11, R22, RZ ;  /* 0x000000160b047225 */ /* 0x000fc800078e00ff */
[----:B------:R-:W-:-:S04]  /*0d90*/  IMAD.WIDE.U32 R6, P0, R9, R23, R4 ;  /* 0x0000001709067225 */ /* 0x000fc80007800004 */
[----:B------:R-:W-:-:S04]  /*0da0*/  IMAD.WIDE.U32 R4, R9, R22, RZ ;  /* 0x0000001609047225 */ /* 0x000fc800078e00ff */
[----:B------:R-:W-:Y:S01]  /*0db0*/  IMAD.X R9, RZ, RZ, RZ, P0 ;  /* 0x000000ffff097224 */ /* 0x000fe200000e06ff */
[----:B------:R-:W-:Y:S01]  /*0dc0*/  IADD3 RZ, P0, R5, R6, RZ ;  /* 0x0000000605ff7210 */ /* 0x000fe20007f1e0ff */
[----:B------:R-:W-:-:S04]  /*0dd0*/  IMAD.MOV.U32 R8, RZ, RZ, R7 ;  /* 0x000000ffff087224 */ /* 0x000fc800078e0007 */
[----:B------:R-:W-:-:S08]  /*0de0*/  IMAD.WIDE.U32.X R4, R11, R23, R8, P0 ;  /* 0x000000170b047225 */ /* 0x000fd000000e0408 */
.L_x_10:
[----:B--2---:R-:W-:Y:S02]  /*0df0*/  SHF.R.U64 R4, R4, R10, R5 ;  /* 0x0000000a04047219 */ /* 0x004fe40000001205 */
[----:B------:R-:W-:Y:S02]  /*0e00*/  SHF.L.U32 R0, R12, R17, RZ ;  /* 0x000000110c007219 */ /* 0x000fe400000006ff */
[----:B------:R-:W-:Y:S01]  /*0e10*/  LOP3.LUT R5, R25, R2, RZ, 0xc0, !PT ;  /* 0x0000000219057212 */ /* 0x000fe200078ec0ff */
[----:B------:R-:W-:Y:S01]  /*0e20*/  IMAD.MOV R6, RZ, RZ, -R4 ;  /* 0x000000ffff067224 */ /* 0x000fe200078e0a04 */
[----:B-1----:R-:W-:Y:S02]  /*0e30*/  IADD3 R2, R15, -0x1, RZ ;  /* 0xffffffff0f027810 */ /* 0x002fe40007ffe0ff */
[----:B------:R-:W-:Y:S01]  /*0e40*/  SEL R3, R3, R20, !P1 ;  /* 0x0000001403037207 */ /* 0x000fe20004800000 */
[----:B------:R-:W-:Y:S01]  /*0e50*/  IMAD R4, R0, R4, R5 ;  /* 0x0000000400047224 */ /* 0x000fe200078e0205 */
[----:B------:R-:W-:Y:S01]  /*0e60*/  LOP3.LUT R2, R13, R2, RZ, 0xc0, !PT ;  /* 0x000000020d027212 */ /* 0x000fe200078ec0ff */
[----:B---3--:R-:W-:Y:S01]  /*0e70*/  IMAD R0, R6, R21, R14 ;  /* 0x0000001506007224 */ /* 0x008fe200078e020e */
[----:B------:R-:W-:Y:S01]  /*0e80*/  MOV R22, R18 ;  /* 0x0000001200167202 */ /* 0x000fe20000000f00 */
[----:B0-----:R-:W-:-:S02]  /*0e90*/  IMAD R3, R4, R16, R3 ;  /* 0x0000001004037224 */ /* 0x001fc400078e0203 */
[----:B------:R-:W-:Y:S02]  /*0ea0*/  IMAD.MOV.U32 R4, RZ, RZ, 0x1 ;  /* 0x00000001ff047424 */ /* 0x000fe400078e00ff */
[----:B------:R-:W-:-:S03]  /*0eb0*/  IMAD R2, R0, R15, R2 ;  /* 0x0000000f00027224 */ /* 0x000fc600078e0202 */
[----:B------:R-:W-:Y:S02]  /*0ec0*/  PRMT R0, R4, 0x7610, R0 ;  /* 0x0000761004007816 */ /* 0x000fe40000000000 */
[----:B------:R-:W-:Y:S02]  /*0ed0*/  SEL R4, R2, R3, !P1 ;  /* 0x0000000302047207 */ /* 0x000fe40004800000 */
[----:B------:R-:W-:-:S03]  /*0ee0*/  SEL R23, R3, R2, !P1 ;  /* 0x0000000203177207 */ /* 0x000fc60004800000 */
[----:B------:R1:W-:Y:S04]  /*0ef0*/  STL [R1+0x310], R4 ;  /* 0x0003100401007387 */ /* 0x0003e80000100800 */
.L_x_8:
[----:B------:R-:W-:-:S08]  /*0f00*/  NOP ;  /* 0x0000000000007918 */ /* 0x000fd00000000000 */
[----:B------:R-:W2:Y:S02]  /*0f10*/  USETMAXREG.TRY_ALLOC.CTAPOOL UP0, 0xf0 ;  /* 0x000000f0000079c8 */ /* 0x000ea40008000600 */
[----:B--2---:R-:W-:-:S13]  /*0f20*/  PLOP3.LUT P0, PT, PT, PT, UP0, 0x80, 0x0 ;  /* 0x000000000000781c */ /* 0x004fda0003f0f008 */
[----:B------:R-:W-:Y:S05]  /*0f30*/  @!P0 BRA `(.L_x_8) ;  /* 0xfffffffc00f08947 */ /* 0x000fea000383ffff */
[----:B------:R-:W-:Y:S01]  /*0f40*/  ULDC.64 UR4, c[0x0][0x598] ;  /* 0x0001660000047ab9 */ /* 0x000fe20000000a00 */
[----:B------:R-:W-:Y:S01]  /*0f50*/  ULDC.64 UR36, c[0x0][0x208] ;  /* 0x0000820000247ab9 */ /* 0x000fe20000000a00 */
[----:B------:R-:W-:-:S04]  /*0f60*/  ISETP.NE.U32.AND P0, PT, RZ, UR4, PT ;  /* 0x00000004ff007c0c */ /* 0x000fc8000bf05070 */
[----:B------:R-:W-:-:S13]  /*0f70*/  ISETP.NE.AND.EX P0, PT, RZ, UR5, PT, P0 ;  /* 0x00000005ff007c0c */ /* 0x000fda000bf05300 */
[----:B------:R-:W-:Y:S05]  /*0f80*/  @!P0 BRA `(.L_x_11) ;  /* 0x00000000001c8947 */ /* 0x000fea0003800000 */
[----:B------:R-:W2:Y:S02]  /*0f90*/  LDC.64 R2, c[0x0][0x598] ;  /* 0x00016600ff027b82 */ /* 0x000ea40000000a00 */
[----:B--2---:R-:W2:Y:S02]  /*0fa0*/  LDG.E.64 R2, desc[UR36][R2.64] ;  /* 0x0000002402027981 */ /* 0x004ea4000c1e1b00 */
[----:B--2---:R-:W-:-:S04]  /*0fb0*/  ISETP.NE.U32.AND P0, PT, R2, RZ, PT ;  /* 0x000000ff0200720c */ /* 0x004fc80003f05070 */
[----:B------:R-:W-:-:S13]  /*0fc0*/  ISETP.NE.AND.EX P0, PT, R3, RZ, PT, P0 ;  /* 0x000000ff0300720c */ /* 0x000fda0003f05300 */
[----:B------:R-:W-:Y:S05]  /*0fd0*/  @!P0 BRA `(.L_x_11) ;  /* 0x0000000000088947 */ /* 0x000fea0003800000 */
[----:B------:R2:W5:Y:S01]  /*0fe0*/  LD.E R17, desc[UR36][R2.64] ;  /* 0x0000002402117980 */ /* 0x000562000c101900 */
[----:B------:R-:W-:Y:S05]  /*0ff0*/  BRA `(.L_x_12) ;  /* 0x0000000000247947 */ /* 0x000fea0003800000 */
.L_x_11:
[----:B------:R-:W-:Y:S02]  /*1000*/  ULDC.64 UR4, c[0x0][0x588] ;  /* 0x0001620000047ab9 */ /* 0x000fe40000000a00 */
[----:B------:R-:W-:-:S04]  /*1010*/  ISETP.NE.U32.AND P0, PT, RZ, UR4, PT ;  /* 0x00000004ff007c0c */ /* 0x000fc8000bf05070 */
[----:B------:R-:W-:-:S13]  /*1020*/  ISETP.NE.AND.EX P0, PT, RZ, UR5, PT, P0 ;  /* 0x00000005ff007c0c */ /* 0x000fda000bf05300 */
[----:B------:R-:W-:Y:S05]  /*1030*/  @!P0 BRA `(.L_x_13) ;  /* 0x00000000000c8947 */ /* 0x000fea0003800000 */
[----:B------:R-:W2:Y:S02]  /*1040*/  LDC.64 R2, c[0x0][0x588] ;  /* 0x00016200ff027b82 */ /* 0x000ea40000000a00 */
[----:B--2---:R3:W5:Y:S01]  /*1050*/  LDG.E R17, desc[UR36][R2.64] ;  /* 0x0000002402117981 */ /* 0x004762000c1e1900 */
[----:B------:R-:W-:Y:S05]  /*1060*/  BRA `(.L_x_12) ;  /* 0x0000000000087947 */ /* 0x000fea0003800000 */
.L_x_13:
[----:B------:R-:W-:Y:S02]  /*1070*/  ULDC UR4, c[0x0][0x580] ;  /* 0x0001600000047ab9 */ /* 0x000fe40000000800 */
[----:B------:R-:W-:-:S07]  /*1080*/  IMAD.U32 R17, RZ, RZ, UR4 ;  /* 0x00000004ff117e24 */ /* 0x000fce000f8e00ff */
.L_x_12:
[----:B------:R-:W-:Y:S02]  /*1090*/  ULDC.64 UR4, c[0x0][0x5a0] ;  /* 0x0001680000047ab9 */ /* 0x000fe40000000a00 */
[----:B------:R-:W-:-:S04]  /*10a0*/  ISETP.NE.U32.AND P0, PT, RZ, UR4, PT ;  /* 0x00000004ff007c0c */ /* 0x000fc8000bf05070 */
[----:B------:R-:W-:-:S13]  /*10b0*/  ISETP.NE.AND.EX P0, PT, RZ, UR5, PT, P0 ;  /* 0x00000005ff007c0c */ /* 0x000fda000bf05300 */
[----:B------:R-:W-:Y:S05]  /*10c0*/  @!P0 BRA `(.L_x_14) ;  /* 0x00000000001c8947 */ /* 0x000fea0003800000 */
[----:B--23--:R-:W2:Y:S02]  /*10d0*/  LDC.64 R2, c[0x0][0x5a0] ;  /* 0x00016800ff027b82 */ /* 0x00cea40000000a00 */
[----:B--2---:R-:W2:Y:S02]  /*10e0*/  LDG.E.64 R2, desc[UR36][R2.64] ;  /* 0x0000002402027981 */ /* 0x004ea4000c1e1b00 */
[----:B--2---:R-:W-:-:S04]  /*10f0*/  ISETP.NE.U32.AND P0, PT, R2, RZ, PT ;  /* 0x000000ff0200720c */ /* 0x004fc80003f05070 */
[----:B------:R-:W-:-:S13]  /*1100*/  ISETP.NE.AND.EX P0, PT, R3, RZ, PT, P0 ;  /* 0x000000ff0300720c */ /* 0x000fda0003f05300 */
[----:B------:R-:W-:Y:S05]  /*1110*/  @!P0 BRA `(.L_x_14) ;  /* 0x0000000000088947 */ /* 0x000fea0003800000 */
[----:B------:R2:W5:Y:S01]  /*1120*/  LD.E R18, desc[UR36][R2.64] ;  /* 0x0000002402127980 */ /* 0x000562000c101900 */
[----:B------:R-:W-:Y:S05]  /*1130*/  BRA `(.L_x_15) ;  /* 0x0000000000247947 */ /* 0x000fea0003800000 */
.L_x_14:
[----:B------:R-:W-:Y:S02]  /*1140*/  ULDC.64 UR4, c[0x0][0x590] ;  /* 0x0001640000047ab9 */ /* 0x000fe40000000a00 */
[----:B------:R-:W-:-:S04]  /*1150*/  ISETP.NE.U32.AND P0, PT, RZ, UR4, PT ;  /* 0x00000004ff007c0c */ /* 0x000fc8000bf05070 */
[----:B------:R-:W-:-:S13]  /*1160*/  ISETP.NE.AND.EX P0, PT, RZ, UR5, PT, P0 ;  /* 0x00000005ff007c0c */ /* 0x000fda000bf05300 */
[----:B------:R-:W-:Y:S05]  /*1170*/  @!P0 BRA `(.L_x_16) ;  /* 0x00000000000c8947 */ /* 0x000fea0003800000 */
[----:B--23--:R-:W2:Y:S02]  /*1180*/  LDC.64 R2, c[0x0][0x590] ;  /* 0x00016400ff027b82 */ /* 0x00cea40000000a00 */
[----:B--2---:R3:W5:Y:S01]  /*1190*/  LDG.E R18, desc[UR36][R2.64] ;  /* 0x0000002402127981 */ /* 0x004762000c1e1900 */
[----:B------:R-:W-:Y:S05]  /*11a0*/  BRA `(.L_x_15) ;  /* 0x0000000000087947 */ /* 0x000fea0003800000 */
.L_x_16:
[----:B------:R-:W-:Y:S02]  /*11b0*/  ULDC UR4, c[0x0][0x584] ;  /* 0x0001610000047ab9 */ /* 0x000fe40000000800 */
[----:B------:R-:W-:-:S07]  /*11c0*/  IMAD.U32 R18, RZ, RZ, UR4 ;  /* 0x00000004ff127e24 */ /* 0x000fce000f8e00ff */
.L_x_15:
[----:B------:R-:W-:-:S13]  /*11d0*/  LOP3.LUT P0, RZ, R0, 0xff, RZ, 0xc0, !PT ;  /* 0x000000ff00ff7812 */ /* 0x000fda000780c0ff */
[----:B------:R-:W-:Y:S05]  /*11e0*/  @!P0 EXIT ;  /* 0x000000000000894d */ /* 0x000fea0003800000 */
[----:B------:R-:W-:Y:S01]  /*11f0*/  ULDC UR4, c[0x0][0x28c] ;  /* 0x0000a30000047ab9 */ /* 0x000fe20000000800 */
[----:B------:R-:W-:Y:S01]  /*1200*/  UMOV UR38, URZ ;  /* 0x0000003f00267c82 */ /* 0x000fe20008000000 */
[----:B------:R-:W-:Y:S01]  /*1210*/  UIADD3 UR4, UR4, 0x7f, URZ ;  /* 0x0000007f04047890 */ /* 0x000fe2000fffe03f */
[----:B------:R-:W-:-:S03]  /*1220*/  UMOV UR39, URZ ;  /* 0x0000003f00277c82 */ /* 0x000fc60008000000 */
[----:B------:R-:W-:-:S04]  /*1230*/  USHF.R.S32.HI UR5, URZ, 0x1f, UR4 ;  /* 0x0000001f3f057899 */ /* 0x000fc80008011404 */
[----:B------:R-:W-:-:S04]  /*1240*/  ULEA.HI UR5, UR5, UR4, URZ, 0x7 ;  /* 0x0000000405057291 */ /* 0x000fc8000f8f383f */
[----:B------:R-:W-:-:S12]  /*1250*/  USHF.R.S32.HI UR40, URZ, 0x7, UR5 ;  /* 0x000000073f287899 */ /* 0x000fd80008011405 */
.L_x_808:
[----:B----4-:R-:W4:Y:S01]  /*1260*/  S2R R0, SR_TID.X ;  /* 0x0000000000007919 */ /* 0x010f220000002100 */
[----:B------:R-:W0:Y:S01]  /*1270*/  S2UR UR7, SR_CgaCtaId ;  /* 0x00000000000779c3 */ /* 0x000e220000008800 */
[----:B------:R-:W-:Y:S02]  /*1280*/  UMOV UR6, 0x400 ;  /* 0x0000040000067882 */ /* 0x000fe40000000000 */
[----:B0-----:R-:W-:Y:S01]  /*1290*/  ULEA UR6, UR7, UR6, 0x18 ;  /* 0x0000000607067291 */ /* 0x001fe2000f8ec03f */
[----:B----4-:R-:W-:-:S04]  /*12a0*/  LOP3.LUT R0, R0, 0x80, RZ, 0xc0, !PT ;  /* 0x0000008000007812 */ /* 0x010fc800078ec0ff */
[----:B------:R-:W-:-:S06]  /*12b0*/  SHF.R.U32.HI R0, RZ, 0x7, R0 ;  /* 0x00000007ff007819 */ /* 0x000fcc0000011600 */
[----:B------:R-:W0:Y:S02]  /*12c0*/  SHFL.IDX PT, R0, R0, RZ, 0x1f ;  /* 0x00001fff00007589 */ /* 0x000e2400000e0000 */
[----:B0-----:R-:W-:-:S13]  /*12d0*/  R2UR UR4, R0 ;  /* 0x00000000000472ca */ /* 0x001fda00000e0000 */
[----:B------:R-:W-:-:S04]  /*12e0*/  ULEA.HI UR5, UR4, UR4, URZ, 0x1 ;  /* 0x0000000404057291 */ /* 0x000fc8000f8f083f */
[----:B------:R-:W-:-:S04]  /*12f0*/  ULOP3.LUT UR5, UR5, 0x7fffe, URZ, 0xc0, !UPT ;  /* 0x0007fffe05057892 */ /* 0x000fc8000f8ec03f */
[----:B------:R-:W-:-:S03]  /*1300*/  UIADD3 UR5, UR4, -UR5, URZ ;  /* 0x8000000504057290 */ /* 0x000fc6000fffe03f */
[----:B------:R-:W-:Y:S01]  /*1310*/  ULDC UR4, c[0x0][0x28c] ;  /* 0x0000a30000047ab9 */ /* 0x000fe20000000800 */
[----:B------:R-:W-:Y:S01]  /*1320*/  ULEA UR5, UR5, UR6, 0xd ;  /* 0x0000000605057291 */ /* 0x000fe2000f8e683f */
[----:B------:R-:W-:-:S03]  /*1330*/  ISETP.LT.AND P0, PT, RZ, UR4, PT ;  /* 0x00000004ff007c0c */ /* 0x000fc6000bf01270 */
[----:B------:R-:W-:-:S04]  /*1340*/  UIADD3 UR5, UR5, 0x100, URZ ;  /* 0x0000010005057890 */ /* 0x000fc8000fffe03f */
[----:B------:R-:W-:-:S04]  /*1350*/  USHF.R.U32.HI UR5, URZ, 0x4, UR5 ;  /* 0x000000043f057899 */ /* 0x000fc80008011605 */
[----:B------:R-:W-:-:S04]  /*1360*/  ULOP3.LUT UR5, UR5, 0x3fff, URZ, 0xc0, !UPT ;  /* 0x00003fff05057892 */ /* 0x000fc8000f8ec03f */
[----:B------:R-:W-:Y:S01]  /*1370*/  ULOP3.LUT UR41, UR5, 0x10000, URZ, 0xfc, !UPT ;  /* 0x0001000005297892 */ /* 0x000fe2000f8efc3f */
[----:B-12---:R-:W-:Y:S11]  /*1380*/  @P0 BRA `(.L_x_17) ;  /* 0x0000000000400947 */ /* 0x006ff60003800000 */
[----:B------:R-:W-:Y:S01]  /*1390*/  MOV R0, 0x0 ;  /* 0x0000000000007802 */ /* 0x000fe20000000f00 */
[----:B------:R-:W-:Y:S01]  /*13a0*/  ULDC.64 UR4, c[0x4][0x68] ;  /* 0x01001a0000047ab9 */ /* 0x000fe20000000a00 */
[----:B------:R-:W-:Y:S01]  /*13b0*/  ULDC.64 UR6, c[0x4][0x8] ;  /* 0x0100020000067ab9 */ /* 0x000fe20000000a00 */
[----:B-1----:R-:W-:Y:S01]  /*13c0*/  MOV R4, UR4 ;  /* 0x0000000400047c02 */ /* 0x002fe20008000f00 */
[----:B--23--:R0:W1:Y:S01]  /*13d0*/  LDC.64 R2, c[0x4][R0] ;  /* 0x0100000000027b82 */ /* 0x00c0620000000a00 */
[----:B------:R-:W-:Y:S01]  /*13e0*/  IMAD.U32 R5, RZ, RZ, UR5 ;  /* 0x00000005ff057e24 */ /* 0x000fe2000f8e00ff */
[----:B------:R-:W-:Y:S01]  /*13f0*/  ULDC.64 UR4, c[0x4][0x70] ;  /* 0x01001c0000047ab9 */ /* 0x000fe20000000a00 */
[----:B------:R-:W-:Y:S01]  /*1400*/  IMAD.U32 R10, RZ, RZ, UR6 ;  /* 0x00000006ff0a7e24 */ /* 0x000fe2000f8e00ff */
[----:B------:R-:W-:Y:S01]  /*1410*/  MOV R7, UR5 ;  /* 0x0000000500077c02 */ /* 0x000fe20008000f00 */
[----:B------:R-:W-:Y:S01]  /*1420*/  IMAD.U32 R6, RZ, RZ, UR4 ;  /* 0x00000004ff067e24 */ /* 0x000fe2000f8e00ff */
[----:B------:R-:W-:Y:S01]  /*1430*/  MOV R8, 0x1e1 ;  /* 0x000001e100087802 */ /* 0x000fe20000000f00 */
[----:B------:R-:W-:-:S02]  /*1440*/  IMAD.U32 R11, RZ, RZ, UR7 ;  /* 0x00000007ff0b7e24 */ /* 0x000fc4000f8e00ff */
[----:B------:R-:W-:Y:S02]  /*1450*/  IMAD.MOV.U32 R12, RZ, RZ, 0x1 ;  /* 0x00000001ff0c7424 */ /* 0x000fe400078e00ff */
[----:B0-----:R-:W-:-:S07]  /*1460*/  IMAD.MOV.U32 R13, RZ, RZ, RZ ;  /* 0x000000ffff0d7224 */ /* 0x001fce00078e00ff */
[----:B------:R-:W-:-:S07]  /*1470*/  LEPC R20, `(.L_x_17) ;  /* 0x000000001014794e */ /* 0x000fce0000000000 */
[----:B-1---5:R-:W-:Y:S05]  /*1480*/  CALL.ABS.NOINC R2 ;  /* 0x0000000002007343 */ /* 0x022fea0003c00000 */
.L_x_17:
[----:B--23--:R-:W2:Y:S02]  /*1490*/  LDL R2, [R1+0x304] ;  /* 0x0003040001027983 */ /* 0x00cea40000100800 */
[----:B--2---:R-:W-:-:S04]  /*14a0*/  LOP3.LUT R0, R2, 0x1, RZ, 0xfc, !PT ;  /* 0x0000000102007812 */ /* 0x004fc800078efcff */
[----:B------:R-:W-:-:S13]  /*14b0*/  ISETP.NE.AND P0, PT, R0, 0x3, PT ;  /* 0x000000030000780c */ /* 0x000fda0003f05270 */
[----:B------:R-:W-:Y:S05]  /*14c0*/  @!P0 BRA `(.L_x_18) ;  /* 0x0000000000048947 */ /* 0x000fea0003800000 */
[----:B------:R-:W-:Y:S01]  /*14d0*/  BPT.TRAP 0x1 ;  /* 0x000000040000795c */ /* 0x000fe20000300000 */
.L_x_18:
[----:B------:R-:W0:Y:S01]  /*14e0*/  S2UR UR5, SR_CgaCtaId ;  /* 0x00000000000579c3 */ /* 0x000e220000008800 */
[----:B------:R-:W-:Y:S01]  /*14f0*/  UMOV UR4, 0x400 ;  /* 0x0000040000047882 */ /* 0x000fe20000000000 */
[----:B------:R-:W-:Y:S01]  /*1500*/  IMAD.U32 R2, RZ, RZ, UR38 ;  /* 0x00000026ff027e24 */ /* 0x000fe2000f8e00ff */
[----:B------:R-:W-:-:S04]  /*1510*/  MOV R3, UR39 ;  /* 0x0000002700037c02 */ /* 0x000fc80008000f00 */
[----:B------:R-:W-:Y:S01]  /*1520*/  SHF.L.U32 R2, R2, 0x1f, RZ ;  /* 0x0000001f02027819 */ /* 0x000fe200000006ff */
[----:B0-----:R-:W-:-:S06]  /*1530*/  ULEA UR4, UR5, UR4, 0x18 ;  /* 0x0000000405047291 */ /* 0x001fcc000f8ec03f */
[----:B------:R-:W-:-:S05]  /*1540*/  IMAD.U32 R0, RZ, RZ, UR4 ;  /* 0x00000004ff007e24 */ /* 0x000fca000f8e00ff */
[----:B------:R-:W-:-:S04]  /*1550*/  LEA R3, R3, R0, 0x3 ;  /* 0x0000000003037211 */ /* 0x000fc800078e18ff */
[----:B------:R0:W2:Y:S01]  /*1560*/  SYNCS.PHASECHK.TRANS64.TRYWAIT P1, [R3+URZ], R2 ;  /* 0x00000002030075a7 */ /* 0x0000a2000802017f */
[----:B------:R-:W-:Y:S05]  /*1570*/  @!P0 BRA `(.L_x_19) ;  /* 0x0000000000048947 */ /* 0x000fea0003800000 */
[----:B------:R-:W-:Y:S01]  /*1580*/  BPT.TRAP 0x1 ;  /* 0x000000040000795c */ /* 0x000fe20000300000 */
.L_x_19:
[----:B--2---:R-:W-:Y:S05]  /*1590*/  @P1 BRA `(.L_x_20) ;  /* 0x0000000000081947 */ /* 0x004fea0003800000 */
[----:B------:R-:W2:Y:S02]  /*15a0*/  SYNCS.PHASECHK.TRANS64.TRYWAIT P1, [R3+URZ], R2 ;  /* 0x00000002030075a7 */ /* 0x000ea4000802017f */
[----:B--2---:R-:W-:Y:S05]  /*15b0*/  @!P1 BRA `(.L_x_21) ;  /* 0x0000025400609947 */ /* 0x004fea0003800000 */
.L_x_20:
[----:B------:R-:W-:-:S04]  /*15c0*/  UISETP.LT.AND UP0, UPT, UR40, 0x1, UPT ;  /* 0x000000012800788c */ /* 0x000fc8000bf01270 */
[----:B------:R-:W-:-:S06]  /*15d0*/  USEL UR4, UR40, 0x1, UP0 ;  /* 0x0000000128047887 */ /* 0x000fcc0008000000 */
[----:B-1----:R-:W-:Y:S01]  /*15e0*/  IMAD.U32 R4, RZ, RZ, UR4 ;  /* 0x00000004ff047e24 */ /* 0x002fe2000f8e00ff */
[----:B------:R-:W-:Y:S05]  /*15f0*/  WARPSYNC.ALL ;  /* 0x0000000000007948 */ /* 0x000fea0003800000 */
[----:B------:R-:W-:-:S04]  /*1600*/  IADD3 R4, -R4, UR40, RZ ;  /* 0x0000002804047c10 */ /* 0x000fc8000fffe1ff */
[----:B------:R-:W-:Y:S02]  /*1610*/  ISETP.GE.AND P1, PT, R4, 0x1, PT ;  /* 0x000000010400780c */ /* 0x000fe40003f26270 */
[----:B------:R-:W-:Y:S01]  /*1620*/  R2UR UR4, R0 ;  /* 0x00000000000472ca */ /* 0x000fe200000e0000 */
[----:B------:R-:W-:Y:S01]  /*1630*/  UIMAD UR8, UR39, 0x600, UR41 ;  /* 0x00000600270878a4 */ /* 0x000fe2000f8e0229 */
[----:B------:R-:W-:Y:S01]  /*1640*/  WARPGROUP.ARRIVE ;  /* 0x00000000000079c5 */ /* 0x000fe20000000000 */
[----:B------:R-:W-:Y:S01]  /*1650*/  UMOV UR9, 0x40000040 ;  /* 0x4000004000097882 */ /* 0x000fe20000000000 */
[----:B------:R-:W-:Y:S01]  /*1660*/  UMOV UR11, 0x40000040 ;  /* 0x40000040000b7882 */ /* 0x000fe20000000000 */
[----:B------:R1:W-:Y:S01]  /*1670*/  STL [R1+0x460], R23 ;  /* 0x0004601701007387 */ /* 0x0003e20000100800 */
[----:B------:R-:W-:Y:S01]  /*1680*/  UMOV UR13, UR9 ;  /* 0x00000009000d7c82 */ /* 0x000fe20008000000 */
[----:B------:R-:W-:Y:S01]  /*1690*/  UMOV UR15, 0x40000040 ;  /* 0x40000040000f7882 */ /* 0x000fe20000000000 */
[----:B------:R-:W-:Y:S01]  /*16a0*/  UMOV UR12, UR8 ;  /* 0x00000008000c7c82 */ /* 0x000fe20008000000 */
[----:B------:R-:W-:Y:S04]  /*16b0*/  STL [R1+0x45c], R22 ;  /* 0x00045c1601007387 */ /* 0x000fe80000100800 */
[----:B------:R-:W-:Y:S01]  /*16c0*/  UIADD3 UR4, UR4, 0x12100, URZ ;  /* 0x0001210004047890 */ /* 0x000fe2000fffe03f */
[----:B------:R-:W-:Y:S03]  /*16d0*/  STL [R1+0x458], R19 ;  /* 0x0004581301007387 */ /* 0x000fe60000100800 */
[----:B------:R-:W-:Y:S01]  /*16e0*/  USHF.R.U32.HI UR4, URZ, 0x4, UR4 ;  /* 0x000000043f047899 */ /* 0x000fe20008011604 */
[----:B-----5:R-:W-:Y:S03]  /*16f0*/  STL [R1+0x454], R18 ;  /* 0x0004541201007387 */ /* 0x020fe60000100800 */
[----:B------:R-:W-:Y:S01]  /*1700*/  ULOP3.LUT UR4, UR4, 0x3fff, URZ, 0xc0, !UPT ;  /* 0x00003fff04047892 */ /* 0x000fe2000f8ec03f */
[----:B------:R3:W-:Y:S03]  /*1710*/  STL [R1+0x450], R17 ;  /* 0x0004501101007387 */ /* 0x0007e60000100800 */
[----:B------:R-:W-:Y:S01]  /*1720*/  ULOP3.LUT UR4, UR4, 0x10000, URZ, 0xfc, !UPT ;  /* 0x0001000004047892 */ /* 0x000fe2000f8efc3f */
[----:B------:R4:W-:Y:S03]  /*1730*/  STL [R1+0x44c], R16 ;  /* 0x00044c1001007387 */ /* 0x0009e60000100800 */
[----:B------:R-:W-:Y:S01]  /*1740*/  UIMAD UR6, UR39, 0xc00, UR4 ;  /* 0x00000c00270678a4 */ /* 0x000fe2000f8e0204 */
[----:B------:R4:W-:Y:S03]  /*1750*/  STL [R1+0x448], R4 ;  /* 0x0004480401007387 */ /* 0x0009e60000100800 */
[----:B------:R-:W-:Y:S01]  /*1760*/  UIADD3 UR14, UR6, 0x600, URZ ;  /* 0x00000600060e7890 */ /* 0x000fe2000fffe03f */
[----:B------:R4:W-:Y:S02]  /*1770*/  STL [R1+0x464], R0 ;  /* 0x0004640001007387 */ /* 0x0009e40000100800 */
[----:B------:R-:W-:-:S02]  /*1780*/  UMOV UR10, UR6 ;  /* 0x00000006000a7c82 */ /* 0x000fc40008000000 */
[----:B------:R-:W-:Y:S03]  /*1790*/  IGMMA.64x192x32.S8.S8 R100, gdesc[UR8], RZ, !UPT, gsb0 ;  /* 0x04e00000086479f1 */ /* 0x000fe6000c0410ff */
[----:B------:R-:W-:Y:S02]  /*17a0*/  WARPGROUP.DEPBAR.LE gsb0, 0x0 ;  /* 0x00008000000079c5 */ /* 0x000fe40000010000 */
[----:B------:R-:W-:Y:S01]  /*17b0*/  IMAD.MOV.U32 R76, RZ, RZ, R120 ;  /* 0x000000ffff4c7224 */ /* 0x000fe200078e0078 */
[----:B------:R-:W-:Y:S01]  /*17c0*/  MOV R74, R122 ;  /* 0x0000007a004a7202 */ /* 0x000fe20000000f00 */
        /* <DEDUP_REMOVED lines=33> */
[----:B-1----:R-:W-:Y:S01]  /*19e0*/  MOV R23, R173 ;  /* 0x000000ad00177202 */ /* 0x002fe20000000f00 */
[----:B------:R-:W-:Y:S01]  /*19f0*/  IMAD.MOV.U32 R49, RZ, RZ, R147 ;  /* 0x000000ffff317224 */ /* 0x000fe200078e0093 */
[----:B------:R-:W-:Y:S01]  /*1a00*/  MOV R20, R176 ;  /* 0x000000b000147202 */ /* 0x000fe20000000f00 */
[----:B------:R-:W-:Y:S01]  /*1a10*/  IMAD.MOV.U32 R48, RZ, RZ, R148 ;  /* 0x000000ffff307224 */ /* 0x000fe200078e0094 */
[----:B---3--:R-:W-:Y:S01]  /*1a20*/  MOV R17, R179 ;  /* 0x000000b300117202 */ /* 0x008fe20000000f00 */
        /* <DEDUP_REMOVED lines=9> */
[----:B0-2---:R-:W-:Y:S01]  /*1ac0*/  MOV R2, R194 ;  /* 0x000000c200027202 */ /* 0x005fe20000000f00 */
        /* <DEDUP_REMOVED lines=14> */
[----:B------:R-:W-:-:S02]  /*1bb0*/  IMAD.MOV.U32 R28, RZ, RZ, R168 ;  /* 0x000000ffff1c7224 */ /* 0x000fc400078e00a8 */
[----:B------:R-:W-:Y:S02]  /*1bc0*/  IMAD.MOV.U32 R27, RZ, RZ, R169 ;  /* 0x000000ffff1b7224 */ /* 0x000fe400078e00a9 */
[----:B------:R-:W-:Y:S02]  /*1bd0*/  IMAD.MOV.U32 R25, RZ, RZ, R171 ;  /* 0x000000ffff197224 */ /* 0x000fe400078e00ab */
[----:B------:R-:W-:Y:S02]  /*1be0*/  IMAD.MOV.U32 R24, RZ, RZ, R172 ;  /* 0x000000ffff187224 */ /* 0x000fe400078e00ac */
[----:B------:R-:W-:Y:S02]  /*1bf0*/  IMAD.MOV.U32 R22, RZ, RZ, R174 ;  /* 0x000000ffff167224 */ /* 0x000fe400078e00ae */
[----:B------:R-:W-:Y:S02]  /*1c00*/  IMAD.MOV.U32 R21, RZ, RZ, R175 ;  /* 0x000000ffff157224 */ /* 0x000fe400078e00af */
[----:B------:R-:W-:-:S02]  /*1c10*/  IMAD.MOV.U32 R19, RZ, RZ, R177 ;  /* 0x000000ffff137224 */ /* 0x000fc400078e00b1 */
[----:B------:R-:W-:Y:S02]  /*1c20*/  IMAD.MOV.U32 R18, RZ, RZ, R178 ;  /* 0x000000ffff127224 */ /* 0x000fe400078e00b2 */
[----:B----4-:R-:W-:Y:S02]  /*1c30*/  IMAD.MOV.U32 R16, RZ, RZ, R180 ;  /* 0x000000ffff107224 */ /* 0x010fe400078e00b4 */
[----:B------:R-:W-:Y:S02]  /*1c40*/  IMAD.MOV.U32 R15, RZ, RZ, R181 ;  /* 0x000000ffff0f7224 */ /* 0x000fe400078e00b5 */
[----:B------:R-:W-:Y:S02]  /*1c50*/  IMAD.MOV.U32 R13, RZ, RZ, R183 ;  /* 0x000000ffff0d7224 */ /* 0x000fe400078e00b7 */
[----:B------:R-:W-:Y:S02]  /*1c60*/  IMAD.MOV.U32 R12, RZ, RZ, R184 ;  /* 0x000000ffff0c7224 */ /* 0x000fe400078e00b8 */
[----:B------:R-:W-:-:S02]  /*1c70*/  IMAD.MOV.U32 R10, RZ, RZ, R186 ;  /* 0x000000ffff0a7224 */ /* 0x000fc400078e00ba */
[----:B------:R-:W-:Y:S02]  /*1c80*/  IMAD.MOV.U32 R9, RZ, RZ, R187 ;  /* 0x000000ffff097224 */ /* 0x000fe400078e00bb */
[----:B------:R-:W-:Y:S02]  /*1c90*/  IMAD.MOV.U32 R7, RZ, RZ, R189 ;  /* 0x000000ffff077224 */ /* 0x000fe400078e00bd */
[----:B------:R-:W-:Y:S02]  /*1ca0*/  IMAD.MOV.U32 R6, RZ, RZ, R190 ;  /* 0x000000ffff067224 */ /* 0x000fe400078e00be */
[----:B------:R-:W-:Y:S02]  /*1cb0*/  IMAD.MOV.U32 R4, RZ, RZ, R192 ;  /* 0x000000ffff047224 */ /* 0x000fe400078e00c0 */
[----:B------:R-:W-:Y:S02]  /*1cc0*/  IMAD.MOV.U32 R3, RZ, RZ, R193 ;  /* 0x000000ffff037224 */ /* 0x000fe400078e00c1 */
[----:B------:R-:W-:-:S02]  /*1cd0*/  IMAD.MOV.U32 R0, RZ, RZ, R195 ;  /* 0x000000ffff007224 */ /* 0x000fc400078e00c3 */
[----:B------:R-:W-:Y:S01]  /*1ce0*/  WARPGROUP.ARRIVE ;  /* 0x00000000000079c5 */ /* 0x000fe20000000000 */
[----:B------:R-:W-:Y:S02]  /*1cf0*/  IMAD.MOV.U32 R96, RZ, RZ, R100 ;  /* 0x000000ffff607224 */ /* 0x000fe400078e0064 */
[----:B------:R-:W-:Y:S02]  /*1d00*/  IMAD.MOV.U32 R94, RZ, RZ, R102 ;  /* 0x000000ffff5e7224 */ /* 0x000fe400078e0066 */
[----:B------:R-:W-:Y:S01]  /*1d10*/  IMAD.MOV.U32 R93, RZ, RZ, R103 ;  /* 0x000000ffff5d7224 */ /* 0x000fe200078e0067 */
[----:B------:R-:W-:Y:S01]  /*1d20*/  IGMMA.64x192x32.S8.S8 R120, gdesc[UR12], RZ, !UPT, gsb0 ;  /* 0x04e000000c7879f1 */ /* 0x000fe2000c0410ff */
[----:B------:R-:W-:Y:S01]  /*1d30*/  IMAD.MOV.U32 R91, RZ, RZ, R105 ;  /* 0x000000ffff5b7224 */ /* 0x000fe200078e0069 */
[----:B------:R-:W-:Y:S01]  /*1d40*/  UIADD3 UR12, UR8, 0x400, URZ ;  /* 0x00000400080c7890 */ /* 0x000fe2000fffe03f */
[----:B------:R-:W-:Y:S01]  /*1d50*/  IMAD.MOV.U32 R90, RZ, RZ, R106 ;  /* 0x000000ffff5a7224 */ /* 0x000fe200078e006a */
[----:B------:R-:W-:Y:S01]  /*1d60*/  UMOV UR13, 0x40000040 ;  /* 0x40000040000d7882 */ /* 0x000fe20000000000 */
[----:B------:R-:W-:-:S02]  /*1d70*/  IMAD.MOV.U32 R88, RZ, RZ, R108 ;  /* 0x000000ffff587224 */ /* 0x000fc400078e006c */
[----:B------:R-:W-:Y:S02]  /*1d80*/  IMAD.MOV.U32 R87, RZ, RZ, R109 ;  /* 0x000000ffff577224 */ /* 0x000fe400078e006d */
[----:B------:R-:W-:Y:S02]  /*1d90*/  IMAD.MOV.U32 R85, RZ, RZ, R111 ;  /* 0x000000ffff557224 */ /* 0x000fe400078e006f */
[----:B------:R-:W-:Y:S02]  /*1da0*/  IMAD.MOV.U32 R84, RZ, RZ, R112 ;  /* 0x000000ffff547224 */ /* 0x000fe400078e0070 */
[----:B------:R-:W-:Y:S02]  /*1db0*/  IMAD.MOV.U32 R82, RZ, RZ, R114 ;  /* 0x000000ffff527224 */ /* 0x000fe400078e0072 */
[----:B------:R-:W-:Y:S02]  /*1dc0*/  IMAD.MOV.U32 R81, RZ, RZ, R115 ;  /* 0x000000ffff517224 */ /* 0x000fe400078e0073 */
[----:B------:R-:W-:-:S02]  /*1dd0*/  IMAD.MOV.U32 R79, RZ, RZ, R117 ;  /* 0x000000ffff4f7224 */ /* 0x000fc400078e0075 */
[----:B------:R-:W-:Y:S01]  /*1de0*/  IMAD.MOV.U32 R78, RZ, RZ, R118 ;  /* 0x000000ffff4e7224 */ /* 0x000fe200078e0076 */
[----:B------:R-:W-:Y:S02]  /*1df0*/  WARPGROUP.DEPBAR.LE gsb0, 0x0 ;  /* 0x00008000000079c5 */ /* 0x000fe40000010000 */
[----:B------:R0:W-:Y:S04]  /*1e00*/  STL.64 [R1+0xcb8], R214 ;  /* 0x000cb8d601007387 */ /* 0x0001e80000100a00 */
[----:B------:R1:W-:Y:S04]  /*1e10*/  STL.64 [R1+0xcb0], R212 ;  /* 0x000cb0d401007387 */ /* 0x0003e80000100a00 */
[----:B------:R2:W-:Y:S04]  /*1e20*/  STL.64 [R1+0xca8], R210 ;  /* 0x000ca8d201007387 */ /* 0x0005e80000100a00 */
[----:B------:R3:W-:Y:S01]  /*1e30*/  STL.64 [R1+0xca0], R208 ;  /* 0x000ca0d001007387 */ /* 0x0007e20000100a00 */
[----:B0-----:R-:W-:Y:S01]  /*1e40*/  MOV R214, R2 ;  /* 0x0000000200d67202 */ /* 0x001fe20000000f00 */
[----:B------:R-:W-:-:S02]  /*1e50*/  IMAD.MOV.U32 R215, RZ, RZ, R0 ;  /* 0x000000ffffd77224 */ /* 0x000fc400078e0000 */
[----:B------:R0:W-:Y:S01]  /*1e60*/  STL.64 [R1+0xc98], R206 ;  /* 0x000c98ce01007387 */ /* 0x0001e20000100a00 */
[----:B-1----:R-:W-:Y:S02]  /*1e70*/  IMAD.MOV.U32 R212, RZ, RZ, R4 ;  /* 0x000000ffffd47224 */ /* 0x002fe400078e0004 */
[----:B------:R-:W-:Y:S01]  /*1e80*/  IMAD.MOV.U32 R213, RZ, RZ, R3 ;  /* 0x000000ffffd57224 */ /* 0x000fe200078e0003 */
[----:B------:R1:W-:Y:S01]  /*1e90*/  STL.64 [R1+0xc90], R204 ;  /* 0x000c90cc01007387 */ /* 0x0003e20000100a00 */
[----:B--2---:R-:W-:Y:S01]  /*1ea0*/  IMAD.MOV.U32 R210, RZ, RZ, R6 ;  /* 0x000000ffffd27224 */ /* 0x004fe200078e0006 */
[----:B------:R-:W-:Y:S02]  /*1eb0*/  MOV R211, R5 ;  /* 0x0000000500d37202 */ /* 0x000fe40000000f00 */
[----:B------:R2:W-:Y:S01]  /*1ec0*/  STL.64 [R1+0xc88], R202 ;  /* 0x000c88ca01007387 */ /* 0x0005e20000100a00 */
[----:B---3--:R-:W-:Y:S01]  /*1ed0*/  MOV R208, R8 ;  /* 0x0000000800d07202 */ /* 0x008fe20000000f00 */
[----:B------:R-:W-:-:S02]  /*1ee0*/  IMAD.MOV.U32 R209, RZ, RZ, R7 ;  /* 0x000000ffffd17224 */ /* 0x000fc400078e0007 */
[----:B------:R3:W-:Y:S01]  /*1ef0*/  STL.64 [R1+0xc80], R200 ;  /* 0x000c80c801007387 */ /* 0x0007e20000100a00 */
[----:B0-----:R-:W-:Y:S02]  /*1f00*/  IMAD.MOV.U32 R206, RZ, RZ, R10 ;  /* 0x000000ffffce7224 */ /* 0x001fe400078e000a */
[----:B------:R-:W-:Y:S01]  /*1f10*/  IMAD.MOV.U32 R207, RZ, RZ, R9 ;  /* 0x000000ffffcf7224 */ /* 0x000fe200078e0009 */
[----:B------:R0:W-:Y:S01]  /*1f20*/  STL.64 [R1+0xc78], R198 ;  /* 0x000c78c601007387 */ /* 0x0001e20000100a00 */
[----:B-1----:R-:W-:Y:S01]  /*1f30*/  IMAD.MOV.U32 R204, RZ, RZ, R12 ;  /* 0x000000ffffcc7224 */ /* 0x002fe200078e000c */
[----:B------:R-:W-:Y:S02]  /*1f40*/  MOV R205, R11 ;  /* 0x0000000b00cd7202 */ /* 0x000fe40000000f00 */
[----:B------:R1:W-:Y:S01]  /*1f50*/  STL.64 [R1+0xc70], R196 ;  /* 0x000c70c401007387 */ /* 0x0003e20000100a00 */
[----:B--2---:R-:W-:Y:S01]  /*1f60*/  MOV R202, R14 ;  /* 0x0000000e00ca7202 */ /* 0x004fe20000000f00 */
[----:B------:R-:W-:-:S02]  /*1f70*/  IMAD.MOV.U32 R203, RZ, RZ, R13 ;  /* 0x000000ffffcb7224 */ /* 0x000fc400078e000d */
[----:B------:R2:W-:Y:S01]  /*1f80*/  STL.64 [R1+0xc68], R194 ;  /* 0x000c68c201007387 */ /* 0x0005e20000100a00 */
[----:B---3--:R-:W-:Y:S02]  /*1f90*/  IMAD.MOV.U32 R200, RZ, RZ, R16 ;  /* 0x000000ffffc87224 */ /* 0x008fe400078e0010 */
[----:B------:R-:W-:Y:S01]  /*1fa0*/  IMAD.MOV.U32 R201, RZ, RZ, R15 ;  /* 0x000000ffffc97224 */ /* 0x000fe200078e000f */
[----:B------:R3:W-:Y:S01]  /*1fb0*/  STL.64 [R1+0xc60], R192 ;  /* 0x000c60c001007387 */ /* 0x0007e20000100a00 */
[----:B0-----:R-:W-:Y:S01]  /*1fc0*/  IMAD.MOV.U32 R198, RZ, RZ, R18 ;  /* 0x000000ffffc67224 */ /* 0x001fe200078e0012 */
[----:B------:R-:W-:Y:S02]  /*1fd0*/  MOV R199, R17 ;  /* 0x0000001100c77202 */ /* 0x000fe40000000f00 */
[----:B------:R0:W-:Y:S01]  /*1fe0*/  STL.64 [R1+0xc58], R190 ;  /* 0x000c58be01007387 */ /* 0x0001e20000100a00 */
[----:B-1----:R-:W-:Y:S01]  /*1ff0*/  MOV R196, R20 ;  /* 0x0000001400c47202 */ /* 0x002fe20000000f00 */
[----:B------:R-:W-:-:S02]  /*2000*/  IMAD.MOV.U32 R197, RZ, RZ, R19 ;  /* 0x000000ffffc57224 */ /* 0x000fc400078e0013 */
[----:B------:R1:W-:Y:S01]  /*2010*/  STL.64 [R1+0xc50], R188 ;  /* 0x000c50bc01007387 */ /* 0x0003e20000100a00 */
[----:B--2---:R-:W-:Y:S02]  /*2020*/  IMAD.MOV.U32 R194, RZ, RZ, R22 ;  /* 0x000000ffffc27224 */ /* 0x004fe400078e0016 */
[----:B------:R-:W-:Y:S01]  /*2030*/  IMAD.MOV.U32 R195, RZ, RZ, R21 ;  /* 0x000000ffffc37224 */ /* 0x000fe200078e0015 */
[----:B------:R2:W-:Y:S01]  /*2040*/  STL.64 [R1+0xc48], R186 ;  /* 0x000c48ba01007387 */ /* 0x0005e20000100a00 */
[----:B---3--:R-:W-:Y:S01]  /*2050*/  IMAD.MOV.U32 R192, RZ, RZ, R24 ;  /* 0x000000ffffc07224 */ /* 0x008fe200078e0018 */
[----:B------:R-:W-:Y:S02]  /*2060*/  MOV R193, R23 ;  /* 0x0000001700c17202 */ /* 0x000fe40000000f00 */
        /* <DEDUP_REMOVED lines=99> */
[----:B-1----:R-:W-:Y:S01]  /*26a0*/  MOV R124, R92 ;  /* 0x0000005c007c7202 */ /* 0x002fe20000000f00 */
[----:B------:R-:W-:Y:S01]  /*26b0*/  IMAD.MOV.U32 R125, RZ, RZ, R91 ;  /* 0x000000ffff7d7224 */ /* 0x000fe200078e005b */
[----:B------:R-:W-:Y:S01]  /*26c0*/  STL.64 [R1+0xe38], R214 ;  /* 0x000e38d601007387 */ /* 0x000fe20000100a00 */
[----:B--2---:R-:W-:-:S02]  /*26d0*/  IMAD.MOV.U32 R122, RZ, RZ, R94 ;  /* 0x000000ffff7a7224 */ /* 0x004fc400078e005e */
[----:B------:R-:W-:Y:S01]  /*26e0*/  IMAD.MOV.U32 R123, RZ, RZ, R93 ;  /* 0x000000ffff7b7224 */ /* 0x000fe200078e005d */
[----:B------:R-:W-:Y:S01]  /*26f0*/  STL.64 [R1+0xe30], R212 ;  /* 0x000e30d401007387 */ /* 0x000fe20000100a00 */
[----:B---3--:R-:W-:Y:S01]  /*2700*/  IMAD.MOV.U32 R120, RZ, RZ, R96 ;  /* 0x000000ffff787224 */ /* 0x008fe200078e0060 */
[----:B------:R-:W-:Y:S02]  /*2710*/  MOV R121, R95 ;  /* 0x0000005f00797202 */ /* 0x000fe40000000f00 */
[----:B------:R-:W-:Y:S01]  /*2720*/  WARPGROUP.ARRIVE ;  /* 0x00000000000079c5 */ /* 0x000fe20000000000 */
[----:B------:R-:W-:Y:S04]  /*2730*/  STL.64 [R1+0xe28], R210 ;  /* 0x000e28d201007387 */ /* 0x000fe80000100a00 */
[----:B------:R-:W-:Y:S01]  /*2740*/  STL.64 [R1+0xe20], R208 ;  /* 0x000e20d001007387 */ /* 0x000fe20000100a00 */
[----:B------:R-:W-:Y:S01]  /*2750*/  IGMMA.64x192x32.S8.S8 R24, gdesc[UR12], RZ, !UPT, gsb0 ;  /* 0x04e000000c1879f1 */ /* 0x000fe2000c0410ff */
[----:B------:R-:W-:Y:S01]  /*2760*/  UMOV UR14, UR10 ;  /* 0x0000000a000e7c82 */ /* 0x000fe20008000000 */
[----:B------:R-:W-:Y:S01]  /*2770*/  UMOV UR15, UR11 ;  /* 0x0000000b000f7c82 */ /* 0x000fe20008000000 */
[----:B------:R-:W-:Y:S04]  /*2780*/  STL.64 [R1+0xe18], R206 ;  /* 0x000e18ce01007387 */ /* 0x000fe80000100a00 */
        /* <DEDUP_REMOVED lines=42> */
[----:B------:R0:W-:Y:S01]  /*2a30*/  STL.64 [R1+0xcc0], R120 ;  /* 0x000cc07801007387 */ /* 0x0001e20000100a00 */
[----:B------:R-:W-:-:S02]  /*2a40*/  WARPGROUP.DEPBAR.LE gsb0, 0x0 ;  /* 0x00008000000079c5 */ /* 0x000fc40000010000 */
[----:B0-----:R-:W-:-:S06]  /*2a50*/  WARPGROUP.ARRIVE ;  /* 0x00000000000079c5 */ /* 0x001fcc0000000000 */
[----:B------:R-:W-:Y:S03]  /*2a60*/  IGMMA.64x192x32.S8.S8 R120, gdesc[UR12], RZ, !UPT, gsb0 ;  /* 0x04e000000c7879f1 */ /* 0x000fe6000c0410ff */
[----:B------:R-:W-:Y:S02]  /*2a70*/  WARPGROUP.DEPBAR.LE gsb0, 0x0 ;  /* 0x00008000000079c5 */ /* 0x000fe40000010000 */
[----:B------:R-:W-:Y:S01]  /*2a80*/  STL.64 [R1], R120 ;  /* 0x0000007801007387 */ /* 0x000fe20000100a00 */
[----:B------:R-:W-:Y:S01]  /*2a90*/  IMAD.MOV.U32 R2, RZ, RZ, R214 ;  /* 0x000000ffff027224 */ /* 0x000fe200078e00d6 */
[----:B------:R-:W-:Y:S01]  /*2aa0*/  MOV R3, R213 ;  /* 0x000000d500037202 */ /* 0x000fe20000000f00 */
[----:B------:R-:W-:Y:S01]  /*2ab0*/  IMAD.MOV.U32 R0, RZ, RZ, R215 ;  /* 0x000000ffff007224 */ /* 0x000fe200078e00d7 */
[----:B------:R-:W-:Y:S01]  /*2ac0*/  STL.64 [R1+0x8], R122 ;  /* 0x0000087a01007387 */ /* 0x000fe20000100a00 */
        /* <DEDUP_REMOVED lines=52> */
[----:B------:R-:W-:-:S03]  /*2e10*/  IMAD.MOV.U32 R235, RZ, RZ, R173 ;  /* 0x000000ffffeb7224 */ /* 0x000fc600078e00ad */
        /* <DEDUP_REMOVED lines=11> */
[----:B------:R0:W-:Y:S04]  /*2ed0*/  STL [R1+0xd0], R172 ;  /* 0x0000d0ac01007387 */ /* 0x0001e80000100800 */
[----:B------:R-:W2:Y:S04]  /*2ee0*/  LDL.LU.64 R214, [R1+0xe38] ;  /* 0x000e380001d67983 */ /* 0x000ea80000300a00 */
        /* <DEDUP_REMOVED lines=20> */
[----:B0-----:R-:W2:Y:S04]  /*3030*/  LDL.LU.64 R172, [R1+0xd90] ;  /* 0x000d900001ac7983 */ /* 0x001ea80000300a00 */
        /* <DEDUP_REMOVED lines=25> */
[----:B------:R-:W2:Y:S01]  /*31d0*/  LDL.LU.64 R120, [R1+0xcc0] ;  /* 0x000cc00001787983 */ /* 0x000ea20000300a00 */
[----:B------:R-:W-:-:S02]  /*31e0*/  UIADD3 UR12, UR8, 0x2, URZ ;  /* 0x00000002080c7890 */ /* 0x000fc4000fffe03f */
[----:B------:R-:W-:Y:S01]  /*31f0*/  UIADD3 UR14, UR6, 0x2, URZ ;  /* 0x00000002060e7890 */ /* 0x000fe2000fffe03f */
[----:B------:R-:W-:Y:S01]  /*3200*/  UMOV UR13, 0x40000040 ;  /* 0x40000040000d7882 */ /* 0x000fe20000000000 */
[----:B------:R-:W-:Y:S01]  /*3210*/  UMOV UR15, 0x40000040 ;  /* 0x40000040000f7882 */ /* 0x000fe20000000000 */
[----:B--2---:R-:W-:-:S06]  /*3220*/  WARPGROUP.ARRIVE ;  /* 0x00000000000079c5 */ /* 0x004fcc0000000000 */
[----:B------:R-:W-:Y:S03]  /*3230*/  IGMMA.64x192x32.S8.S8 R120, gdesc[UR12], R120, gsb0 ;  /* 0x04e000000c7879f1 */ /* 0x000fe60008041078 */
[----:B------:R-:W-:Y:S02]  /*3240*/  WARPGROUP.DEPBAR.LE gsb0, 0x0 ;  /* 0x00008000000079c5 */ /* 0x000fe40000010000 */
        /* <DEDUP_REMOVED lines=47> */
[----:B------:R0:W-:Y:S04]  /*3540*/  STL.64 [R1+0x2f8], R214 ;  /* 0x0002f8d601007387 */ /* 0x0001e80000100a00 */
        /* <DEDUP_REMOVED lines=48> */
[----:B------:R-:W-:Y:S01]  /*3850*/  UIADD3 UR18, UR6, 0x602, URZ ;  /* 0x0000060206127890 */ /* 0x000fe2000fffe03f */
[----:B------:R-:W-:Y:S01]  /*3860*/  UMOV UR16, UR12 ;  /* 0x0000000c00107c82 */ /* 0x000fe20008000000 */
[----:B------:R-:W-:Y:S01]  /*3870*/  UMOV UR17, UR13 ;  /* 0x0000000d00117c82 */ /* 0x000fe20008000000 */
        /* <DEDUP_REMOVED lines=53> */
[----:B------:R-:W3:Y:S04]  /*3bd0*/  LDL.LU.64 R122, [R1+0x188] ;  /* 0x00018800017a7983 */ /* 0x000ee80000300a00 */
[----:B------:R-:W4:Y:S04]  /*3be0*/  LDL.LU.64 R124, [R1+0x190] ;  /* 0x00019000017c7983 */ /* 0x000f280000300a00 */
[----:B------:R-:W2:Y:S04]  /*3bf0*/  LDL.LU.64 R126, [R1+0x198] ;  /* 0x00019800017e7983 */ /* 0x000ea80000300a00 */
        /* <DEDUP_REMOVED lines=43> */
[----:B------:R-:W4:Y:S01]  /*3eb0*/  LDL.LU.64 R214, [R1+0x2f8] ;  /* 0x0002f80001d67983 */ /* 0x000f220000300a00 */
[----:B------:R-:W-:Y:S01]  /*3ec0*/  UIADD3 UR16, UR8, 0x402, URZ ;  /* 0x0000040208107890 */ /* 0x000fe2000fffe03f */
[----:B------:R-:W-:Y:S01]  /*3ed0*/  WARPGROUP.ARRIVE ;  /* 0x00000000000079c5 */ /* 0x000fe20000000000 */
[----:B------:R-:W-:-:S07]  /*3ee0*/  UMOV UR17, 0x40000040 ;  /* 0x4000004000117882 */ /* 0x000fce0000000000 */
[----:B------:R-:W-:Y:S01]  /*3ef0*/  IGMMA.64x192x32.S8.S8 R24, gdesc[UR16], R24, gsb0 ;  /* 0x04e00000101879f1 */ /* 0x000fe20008041018 */
[----:B----4-:R-:W-:Y:S04]  /*3f00*/  STL.64 [R1+0xb38], R214 ;  /* 0x000b38d601007387 */ /* 0x010fe80000100a00 */
[----:B---3--:R-:W-:Y:S04]  /*3f10*/  STL.64 [R1+0xb30], R212 ;  /* 0x000b30d401007387 */ /* 0x008fe80000100a00 */
[----:B--2---:R-:W-:Y:S04]  /*3f20*/  STL.64 [R1+0xb28], R210 ;  /* 0x000b28d201007387 */ /* 0x004fe80000100a00 */
        /* <DEDUP_REMOVED lines=35> */
[----:B0-----:R-:W2:Y:S04]  /*4160*/  LDL.LU R140, [R1] ;  /* 0x00000000018c7983 */ /* 0x001ea80000300800 */
[----:B------:R-:W2:Y:S04]  /*4170*/  LDL.LU R141, [R1+0x4] ;  /* 0x00000400018d7983 */ /* 0x000ea80000300800 */
        /* <DEDUP_REMOVED lines=50> */
[----:B------:R-:W2:Y:S01]  /*44a0*/  LDL.LU R192, [R1+0xd0] ;  /* 0x0000d00001c07983 */ /* 0x000ea20000300800 */
        /* <DEDUP_REMOVED lines=30> */
[----:B------:R-:W-:-:S02]  /*4690*/  WARPGROUP.DEPBAR.LE gsb0, 0x0 ;  /* 0x00008000000079c5 */ /* 0x000fc40000010000 */
[----:B------:R-:W-:Y:S01]  /*46a0*/  IMAD.MOV.U32 R216, RZ, RZ, R20 ;  /* 0x000000ffffd87224 */ /* 0x000fe200078e0014 */
[----:B------:R-:W-:Y:S01]  /*46b0*/  UMOV UR12, UR16 ;  /* 0x00000010000c7c82 */ /* 0x000fe20008000000 */
[----:B------:R-:W-:Y:S01]  /*46c0*/  IMAD.MOV.U32 R218, RZ, RZ, R18 ;  /* 0x000000ffffda7224 */ /* 0x000fe200078e0012 */
[----:B------:R-:W-:Y:S01]  /*46d0*/  UMOV UR13, UR17 ;  /* 0x00000011000d7c82 */ /* 0x000fe20008000000 */
[----:B------:R-:W-:Y:S01]  /*46e0*/  IMAD.MOV.U32 R219, RZ, RZ, R17 ;  /* 0x000000ffffdb7224 */ /* 0x000fe200078e0011 */
[----:B------:R-:W-:Y:S01]  /*46f0*/  STL.64 [R1+0xa08], R138 ;  /* 0x000a088a01007387 */ /* 0x000fe20000100a00 */
[----:B------:R-:W-:Y:S02]  /*4700*/  IMAD.MOV.U32 R221, RZ, RZ, R15 ;  /* 0x000000ffffdd7224 */ /* 0x000fe400078e000f */
[----:B------:R-:W-:Y:S01]  /*4710*/  IMAD.MOV.U32 R222, RZ, RZ, R14 ;  /* 0x000000ffffde7224 */ /* 0x000fe200078e000e */
[----:B------:R-:W-:Y:S01]  /*4720*/  STL.64 [R1+0xa00], R136 ;  /* 0x000a008801007387 */ /* 0x000fe20000100a00 */
[----:B------:R-:W-:-:S02]  /*4730*/  IMAD.MOV.U32 R224, RZ, RZ, R12 ;  /* 0x000000ffffe07224 */ /* 0x000fc400078e000c */
[----:B------:R-:W-:Y:S01]  /*4740*/  IMAD.MOV.U32 R225, RZ, RZ, R11 ;  /* 0x000000ffffe17224 */ /* 0x000fe200078e000b */
[----:B------:R-:W-:Y:S01]  /*4750*/  STL.64 [R1+0x9f8], R134 ;  /* 0x0009f88601007387 */ /* 0x000fe20000100a00 */
[----:B------:R-:W-:Y:S02]  /*4760*/  IMAD.MOV.U32 R227, RZ, RZ, R9 ;  /* 0x000000ffffe37224 */ /* 0x000fe400078e0009 */
[----:B------:R-:W-:Y:S01]  /*4770*/  IMAD.MOV.U32 R228, RZ, RZ, R8 ;  /* 0x000000ffffe47224 */ /* 0x000fe200078e0008 */
[----:B------:R-:W-:Y:S01]  /*4780*/  STL.64 [R1+0x9f0], R132 ;  /* 0x0009f08401007387 */ /* 0x000fe20000100a00 */
[----:B------:R-:W-:Y:S02]  /*4790*/  IMAD.MOV.U32 R230, RZ, RZ, R6 ;  /* 0x000000ffffe67224 */ /* 0x000fe400078e0006 */
[----:B------:R-:W-:Y:S01]  /*47a0*/  IMAD.MOV.U32 R231, RZ, RZ, R5 ;  /* 0x000000ffffe77224 */ /* 0x000fe200078e0005 */
[----:B------:R-:W-:Y:S01]  /*47b0*/  STL.64 [R1+0x9e8], R130 ;  /* 0x0009e88201007387 */ /* 0x000fe20000100a00 */
[----:B------:R-:W-:-:S02]  /*47c0*/  IMAD.MOV.U32 R233, RZ, RZ, R3 ;  /* 0x000000ffffe97224 */ /* 0x000fc400078e0003 */
[----:B------:R-:W-:Y:S01]  /*47d0*/  IMAD.MOV.U32 R234, RZ, RZ, R2 ;  /* 0x000000ffffea7224 */ /* 0x000fe200078e0002 */
[----:B------:R-:W-:Y:S04]  /*47e0*/  STL.64 [R1+0x9e0], R128 ;  /* 0x0009e08001007387 */ /* 0x000fe80000100a00 */
[----:B------:R-:W-:Y:S04]  /*47f0*/  STL.64 [R1+0x9d8], R126 ;  /* 0x0009d87e01007387 */ /* 0x000fe80000100a00 */
[----:B------:R-:W-:Y:S04]  /*4800*/  STL.64 [R1+0x9d0], R124 ;  /* 0x0009d07c01007387 */ /* 0x000fe80000100a00 */
[----:B------:R-:W-:Y:S04]  /*4810*/  STL.64 [R1+0x9c8], R122 ;  /* 0x0009c87a01007387 */ /* 0x000fe80000100a00 */
[----:B------:R-:W-:Y:S04]  /*4820*/  STL.64 [R1+0x9c0], R120 ;  /* 0x0009c07801007387 */ /* 0x000fe80000100a00 */
[----:B------:R-:W-:Y:S04]  /*4830*/  STL [R1+0x838], R67 ;  /* 0x0008384301007387 */ /* 0x000fe80000100800 */
        /* <DEDUP_REMOVED lines=51> */
[----:B------:R-:W-:Y:S01]  /*4b70*/  STL [R1+0x768], R119 ;  /* 0x0007687701007387 */ /* 0x000fe20000100800 */
[----:B--2---:R-:W-:-:S06]  /*4b80*/  WARPGROUP.ARRIVE ;  /* 0x00000000000079c5 */ /* 0x004fcc0000000000 */
[----:B------:R-:W-:Y:S03]  /*4b90*/  IGMMA.64x192x32.S8.S8 R140, gdesc[UR12], R140, gsb0 ;  /* 0x04e000000c8c79f1 */ /* 0x000fe6000804108c */
[----:B------:R-:W-:Y:S02]  /*4ba0*/  WARPGROUP.DEPBAR.LE gsb0, 0x0 ;  /* 0x00008000000079c5 */ /* 0x000fe40000010000 */
[----:B------:R-:W-:Y:S04]  /*4bb0*/  STL.64 [R1], R140 ;  /* 0x0000008c01007387 */ /* 0x000fe80000100a00 */
        /* <DEDUP_REMOVED lines=102> */
[----:B------:R-:W-:Y:S01]  /*5220*/  IMAD.MOV.U32 R2, RZ, RZ, R214 ;  /* 0x000000ffff027224 */ /* 0x000fe200078e00d6 */
[----:B------:R-:W-:Y:S01]  /*5230*/  MOV R0, R215 ;  /* 0x000000d700007202 */ /* 0x000fe20000000f00 */
[----:B------:R-:W-:Y:S01]  /*5240*/  IMAD.MOV.U32 R3, RZ, RZ, R213 ;  /* 0x000000ffff037224 */ /* 0x000fe200078e00d5 */
[----:B------:R-:W-:Y:S01]  /*5250*/  MOV R4, R212 ;  /* 0x000000d400047202 */ /* 0x000fe20000000f00 */
[----:B------:R-:W2:Y:S01]  /*5260*/  LDL.LU.64 R214, [R1+0x9b8] ;  /* 0x0009b80001d67983 */ /* 0x000ea20000300a00 */
[----:B------:R-:W-:Y:S01]  /*5270*/  IMAD.MOV.U32 R6, RZ, RZ, R210 ;  /* 0x000000ffff067224 */ /* 0x000fe200078e00d2 */
[----:B------:R-:W-:Y:S01]  /*5280*/  MOV R7, R209 ;  /* 0x000000d100077202 */ /* 0x000fe20000000f00 */
[----:B------:R-:W-:Y:S01]  /*5290*/  IMAD.MOV.U32 R5, RZ, RZ, R211 ;  /* 0x000000ffff057224 */ /* 0x000fe200078e00d3 */
        /* <DEDUP_REMOVED lines=21> */
[----:B-1----:R-:W-:Y:S01]  /*53f0*/  IMAD.MOV.U32 R216, RZ, RZ, R192 ;  /* 0x000000ffffd87224 */ /* 0x002fe200078e00c0 */
[----:B------:R-:W-:Y:S01]  /*5400*/  MOV R217, R191 ;  /* 0x000000bf00d97202 */ /* 0x000fe20000000f00 */
[----:B------:R-:W-:Y:S01]  /*5410*/  IMAD.MOV.U32 R23, RZ, RZ, R193 ;  /* 0x000000ffff177224 */ /* 0x000fe200078e00c1 */
[----:B------:R-:W2:Y:S01]  /*5420*/  LDL.LU.64 R200, [R1+0x980] ;  /* 0x0009800001c87983 */ /* 0x000ea20000300a00 */
[----:B------:R-:W-:Y:S01]  /*5430*/  IMAD.MOV.U32 R218, RZ, RZ, R190 ;  /* 0x000000ffffda7224 */ /* 0x000fe200078e00be */
[----:B---3--:R-:W-:Y:S01]  /*5440*/  MOV R220, R188 ;  /* 0x000000bc00dc7202 */ /* 0x008fe20000000f00 */
[----:B------:R-:W-:Y:S01]  /*5450*/  IMAD.MOV.U32 R219, RZ, RZ, R189 ;  /* 0x000000ffffdb7224 */ /* 0x000fe200078e00bd */
[----:B------:R-:W2:Y:S01]  /*5460*/  LDL.LU.64 R198, [R1+0x978] ;  /* 0x0009780001c67983 */ /* 0x000ea20000300a00 */
[----:B----4-:R-:W-:Y:S01]  /*5470*/  IMAD.MOV.U32 R222, RZ, RZ, R186 ;  /* 0x000000ffffde7224 */ /* 0x010fe200078e00ba */
        /* <DEDUP_REMOVED lines=87> */
[----:B------:R-:W-:-:S02]  /*59f0*/  IMAD.MOV.U32 R67, RZ, RZ, R120 ;  /* 0x000000ffff437224 */ /* 0x000fc400078e0078 */
[----:B------:R-:W-:Y:S01]  /*5a00*/  IMAD.MOV.U32 R68, RZ, RZ, R121 ;  /* 0x000000ffff447224 */ /* 0x000fe200078e0079 */
        /* <DEDUP_REMOVED lines=71> */
[----:B------:R3:W-:Y:S01]  /*5e80*/  STL.64 [R1+0x468], R120 ;  /* 0x0004687801007387 */ /* 0x0007e20000100a00 */
[----:B0-----:R-:W-:-:S02]  /*5e90*/  IMAD.MOV.U32 R126, RZ, RZ, R73 ;  /* 0x000000ffff7e7224 */ /* 0x001fc400078e0049 */
[----:B-1----:R-:W-:Y:S01]  /*5ea0*/  IMAD.MOV.U32 R124, RZ, RZ, R71 ;  /* 0x000000ffff7c7224 */ /* 0x002fe200078e0047 */
[----:B------:R-:W-:Y:S02]  /*5eb0*/  MOV R125, R72 ;  /* 0x00000048007d7202 */ /* 0x000fe40000000f00 */
[----:B--2---:R-:W-:Y:S01]  /*5ec0*/  MOV R122, R69 ;  /* 0x00000045007a7202 */ /* 0x004fe20000000f00 */
[----:B------:R-:W-:Y:S02]  /*5ed0*/  IMAD.MOV.U32 R123, RZ, RZ, R70 ;  /* 0x000000ffff7b7224 */ /* 0x000fe400078e0046 */
[----:B---3--:R-:W-:Y:S02]  /*5ee0*/  IMAD.MOV.U32 R120, RZ, RZ, R67 ;  /* 0x000000ffff787224 */ /* 0x008fe400078e0043 */
[----:B------:R-:W2:Y:S01]  /*5ef0*/  LDL.LU R67, [R1+0x838] ;  /* 0x0008380001437983 */ /* 0x000ea20000300800 */
[----:B------:R-:W-:-:S03]  /*5f00*/  IMAD.MOV.U32 R121, RZ, RZ, R68 ;  /* 0x000000ffff797224 */ /* 0x000fc600078e0044 */
[----:B------:R-:W2:Y:S04]  /*5f10*/  LDL.LU R68, [R1+0x834] ;  /* 0x0008340001447983 */ /* 0x000ea80000300800 */
[----:B------:R-:W2:Y:S01]  /*5f20*/  LDL.LU R69, [R1+0x830] ;  /* 0x0008300001457983 */ /* 0x000ea20000300800 */
[----:B------:R-:W-:-:S03]  /*5f30*/  IMAD.MOV.U32 R127, RZ, RZ, R74 ;  /* 0x000000ffff7f7224 */ /* 0x000fc600078e004a */
[----:B------:R-:W2:Y:S01]  /*5f40*/  LDL.LU R70, [R1+0x82c] ;  /* 0x00082c0001467983 */ /* 0x000ea20000300800 */
[----:B------:R-:W-:-:S03]  /*5f50*/  MOV R128, R75 ;  /* 0x0000004b00807202 */ /* 0x000fc60000000f00 */
[----:B------:R-:W2:Y:S01]  /*5f60*/  LDL.LU R71, [R1+0x828] ;  /* 0x0008280001477983 */ /* 0x000ea20000300800 */
[----:B------:R-:W-:-:S03]  /*5f70*/  IMAD.MOV.U32 R129, RZ, RZ, R76 ;  /* 0x000000ffff817224 */ /* 0x000fc600078e004c */
        /* <DEDUP_REMOVED lines=86> */
[----:B------:R-:W2:Y:S04]  /*64e0*/  LDL.LU R115, [R1+0x778] ;  /* 0x0007780001737983 */ /* 0x000ea80000300800 */
[----:B------:R-:W2:Y:S04]  /*64f0*/  LDL.LU R116, [R1+0x774] ;  /* 0x0007740001747983 */ /* 0x000ea80000300800 */
[----:B------:R-:W2:Y:S04]  /*6500*/  LDL.LU R117, [R1+0x770] ;  /* 0x0007700001757983 */ /* 0x000ea80000300800 */
[----:B------:R-:W2:Y:S04]  /*6510*/  LDL.LU R118, [R1+0x76c] ;  /* 0x00076c0001767983 */ /* 0x000ea80000300800 */
[----:B------:R-:W2:Y:S01]  /*6520*/  LDL.LU R119, [R1+0x768] ;  /* 0x0007680001777983 */ /* 0x000ea20000300800 */
        /* <DEDUP_REMOVED lines=35> */
[----:B------:R-:W-:Y:S01]  /*6760*/  STL.64 [R1+0x728], R200 ;  /* 0x000728c801007387 */ /* 0x000fe20000100a00 */
[----:B------:R-:W-:Y:S01]  /*6770*/  IMAD.MOV.U32 R186, RZ, RZ, R222 ;  /* 0x000000ffffba7224 */ /* 0x000fe200078e00de */
[----:B------:R-:W-:Y:S01]  /*6780*/  MOV R185, R223 ;  /* 0x000000df00b97202 */ /* 0x000fe20000000f00 */
[----:B------:R-:W-:Y:S01]  /*6790*/  IMAD.MOV.U32 R187, RZ, RZ, R221 ;  /* 0x000000ffffbb7224 */ /* 0x000fe200078e00dd */
[----:B------:R-:W-:Y:S01]  /*67a0*/  STL.64 [R1+0x720], R198 ;  /* 0x000720c601007387 */ /* 0x000fe20000100a00 */
[----:B------:R-:W-:Y:S01]  /*67b0*/  IMAD.MOV.U32 R184, RZ, RZ, R224 ;  /* 0x000000ffffb87224 */ /* 0x000fe200078e00e0 */
[----:B------:R-:W-:Y:S02]  /*67c0*/  MOV R182, R226 ;  /* 0x000000e200b67202 */ /* 0x000fe40000000f00 */
        /* <DEDUP_REMOVED lines=49> */
[----:B0-----:R-:W3:Y:S04]  /*6ae0*/  LDL.LU.64 R120, [R1] ;  /* 0x0000000001787983 */ /* 0x001ee80000300a00 */
[----:B------:R-:W3:Y:S04]  /*6af0*/  LDL.LU.64 R122, [R1+0x8] ;  /* 0x00000800017a7983 */ /* 0x000ee80000300a00 */
        /* <DEDUP_REMOVED lines=45> */
[----:B------:R-:W3:Y:S01]  /*6dd0*/  LDL.LU.64 R214, [R1+0x178] ;  /* 0x0001780001d67983 */ /* 0x000ee20000300a00 */
[----:B------:R-:W-:Y:S01]  /*6de0*/  UIADD3 UR16, UR8, 0x404, URZ ;  /* 0x0000040408107890 */ /* 0x000fe2000fffe03f */
[----:B--2---:R-:W-:Y:S01]  /*6df0*/  WARPGROUP.ARRIVE ;  /* 0x00000000000079c5 */ /* 0x004fe20000000000 */
[----:B------:R-:W-:-:S07]  /*6e00*/  UMOV UR17, 0x40000040 ;  /* 0x4000004000117882 */ /* 0x000fce0000000000 */
[----:B------:R-:W-:Y:S01]  /*6e10*/  IGMMA.64x192x32.S8.S8 R24, gdesc[UR16], R24, gsb0 ;  /* 0x04e00000101879f1 */ /* 0x000fe20008041018 */
[----:B------:R-:W-:Y:S01]  /*6e20*/  UMOV UR12, UR16 ;  /* 0x00000010000c7c82 */ /* 0x000fe20008000000 */
[----:B------:R-:W-:Y:S01]  /*6e30*/  UMOV UR13, UR17 ;  /* 0x00000011000d7c82 */ /* 0x000fe20008000000 */
[----:B------:R-:W-:Y:S02]  /*6e40*/  WARPGROUP.DEPBAR.LE gsb0, 0x0 ;  /* 0x00008000000079c5 */ /* 0x000fe40000010000 */
[----:B---3--:R-:W-:-:S06]  /*6e50*/  WARPGROUP.ARRIVE ;  /* 0x00000000000079c5 */ /* 0x008fcc0000000000 */
        /* <DEDUP_REMOVED lines=24> */
[----:B------:R-:W-:Y:S01]  /*6fe0*/  STL.64 [R1+0xb0], R164 ;  /* 0x0000b0a401007387 */ /* 0x000fe20000100a00 */
[----:B------:R-:W-:-:S03]  /*6ff0*/  MOV R3, R214 ;  /* 0x000000d600037202 */ /* 0x000fc60000000f00 */
[----:B------:R-:W-:Y:S01]  /*7000*/  STL.64 [R1+0xb8], R166 ;  /* 0x0000b8a601007387 */ /* 0x000fe20000100a00 */
[----:B------:R-:W-:-:S03]  /*7010*/  IMAD.MOV.U32 R2, RZ, RZ, R215 ;  /* 0x000000ffff027224 */ /* 0x000fc600078e00d7 */
[----:B------:R-:W-:Y:S01]  /*7020*/  STL.64 [R1+0xc0], R168 ;  /* 0x0000c0a801007387 */ /* 0x000fe20000100a00 */
[----:B------:R-:W-:-:S03]  /*7030*/  IMAD.MOV.U32 R6, RZ, RZ, R212 ;  /* 0x000000ffff067224 */ /* 0x000fc600078e00d4 */
[----:B------:R-:W-:Y:S01]  /*7040*/  STL.64 [R1+0xc8], R170 ;  /* 0x0000c8aa01007387 */ /* 0x000fe20000100a00 */
[----:B------:R-:W-:Y:S01]  /*7050*/  IMAD.MOV.U32 R5, RZ, RZ, R213 ;  /* 0x000000ffff057224 */ /* 0x000fe200078e00d5 */
[----:B------:R-:W-:Y:S02]  /*7060*/  MOV R7, R211 ;  /* 0x000000d300077202 */ /* 0x000fe40000000f00 */
[----:B------:R0:W-:Y:S01]  /*7070*/  STL [R1+0xd0], R172 ;  /* 0x0000d0ac01007387 */ /* 0x0001e20000100800 */
[----:B------:R-:W-:Y:S01]  /*7080*/  IMAD.MOV.U32 R8, RZ, RZ, R210 ;  /* 0x000000ffff087224 */ /* 0x000fe200078e00d2 */
[----:B------:R-:W-:Y:S02]  /*7090*/  MOV R10, R208 ;  /* 0x000000d0000a7202 */ /* 0x000fe40000000f00 */
[----:B------:R-:W2:Y:S01]  /*70a0*/  LDL.LU.64 R214, [R1+0x760] ;  /* 0x0007600001d67983 */ /* 0x000ea20000300a00 */
[----:B------:R-:W-:-:S03]  /*70b0*/  IMAD.MOV.U32 R9, RZ, RZ, R209 ;  /* 0x000000ffff097224 */ /* 0x000fc600078e00d1 */
[----:B------:R-:W2:Y:S01]  /*70c0*/  LDL.LU.64 R212, [R1+0x758] ;  /* 0x0007580001d47983 */ /* 0x000ea20000300a00 */
[----:B------:R-:W-:Y:S01]  /*70d0*/  IMAD.MOV.U32 R12, RZ, RZ, R206 ;  /* 0x000000ffff0c7224 */ /* 0x000fe200078e00ce */
[----:B------:R-:W-:Y:S01]  /*70e0*/  MOV R13, R205 ;  /* 0x000000cd000d7202 */ /* 0x000fe20000000f00 */
[----:B------:R-:W-:Y:S01]  /*70f0*/  IMAD.MOV.U32 R11, RZ, RZ, R207 ;  /* 0x000000ffff0b7224 */ /* 0x000fe200078e00cf */
[----:B------:R-:W2:Y:S01]  /*7100*/  LDL.LU.64 R210, [R1+0x750] ;  /* 0x0007500001d27983 */ /* 0x000ea20000300a00 */
        /* <DEDUP_REMOVED lines=45> */
[----:B------:R-:W-:-:S03]  /*73e0*/  IMAD.MOV.U32 R23, RZ, RZ, R174 ;  /* 0x000000ffff177224 */ /* 0x000fc600078e00ae */
[----:B------:R-:W2:Y:S01]  /*73f0*/  LDL.LU.64 R178, [R1+0x6d0] ;  /* 0x0006d00001b27983 */ /* 0x000ea20000300a00 */
[----:B------:R-:W-:-:S03]  /*7400*/  IMAD.MOV.U32 R0, RZ, RZ, R173 ;  /* 0x000000ffff007224 */ /* 0x000fc600078e00ad */
        /* <DEDUP_REMOVED lines=230> */
[----:B------:R-:W-:Y:S01]  /*8270*/  UIADD3 UR8, UR8, 0x406, URZ ;  /* 0x0000040608087890 */ /* 0x000fe2000fffe03f */
[----:B------:R-:W-:Y:S01]  /*8280*/  WARPGROUP.ARRIVE ;  /* 0x00000000000079c5 */ /* 0x000fe20000000000 */
[----:B------:R-:W-:Y:S01]  /*8290*/  UMOV UR10, UR18 ;  /* 0x00000012000a7c82 */ /* 0x000fe20008000000 */
[----:B------:R-:W-:Y:S01]  /*82a0*/  UMOV UR11, UR19 ;  /* 0x00000013000b7c82 */ /* 0x000fe20008000000 */
[----:B------:R-:W-:-:S05]  /*82b0*/  UMOV UR9, 0x40000040 ;  /* 0x4000004000097882 */ /* 0x000fca0000000000 */
[----:B------:R-:W-:Y:S01]  /*82c0*/  IGMMA.64x192x32.S8.S8 R24, gdesc[UR8], R24, gsb0 ;  /* 0x04e00000081879f1 */ /* 0x000fe20008041018 */
        /* <DEDUP_REMOVED lines=31> */
[----:B------:R-:W-:Y:S01]  /*84c0*/  UMOV UR10, UR14 ;  /* 0x0000000e000a7c82 */ /* 0x000fe20008000000 */
[----:B------:R-:W-:Y:S01]  /*84d0*/  IMAD.MOV.U32 R222, RZ, RZ, R20 ;  /* 0x000000ffffde7224 */ /* 0x000fe200078e0014 */
[----:B------:R-:W-:Y:S01]  /*84e0*/  UMOV UR11, UR15 ;  /* 0x0000000f000b7c82 */ /* 0x000fe20008000000 */
[----:B------:R-:W-:Y:S01]  /*84f0*/  IMAD.MOV.U32 R224, RZ, RZ, R14 ;  /* 0x000000ffffe07224 */ /* 0x000fe200078e000e */
[----:B------:R0:W5:Y:S01]  /*8500*/  LDL.LU R0, [R1+0x464] ;  /* 0x0004640001007983 */ /* 0x0001620000300800 */
[----:B------:R-:W-:-:S02]  /*8510*/  IMAD.MOV.U32 R226, RZ, RZ, R12 ;  /* 0x000000ffffe27224 */ /* 0x000fc400078e000c */
[----:B------:R-:W-:Y:S01]  /*8520*/  IMAD.MOV.U32 R228, RZ, RZ, R10 ;  /* 0x000000ffffe47224 */ /* 0x000fe200078e000a */
[----:B------:R0:W5:Y:S01]  /*8530*/  LDL.LU R23, [R1+0x460] ;  /* 0x0004600001177983 */ /* 0x0001620000300800 */
[----:B------:R-:W-:Y:S02]  /*8540*/  IMAD.MOV.U32 R230, RZ, RZ, R8 ;  /* 0x000000ffffe67224 */ /* 0x000fe400078e0008 */
[----:B------:R-:W-:Y:S01]  /*8550*/  IMAD.MOV.U32 R232, RZ, RZ, R6 ;  /* 0x000000ffffe87224 */ /* 0x000fe200078e0006 */
[----:B------:R0:W5:Y:S01]  /*8560*/  LDL.LU R22, [R1+0x45c] ;  /* 0x00045c0001167983 */ /* 0x0001620000300800 */
[----:B------:R-:W-:-:S03]  /*8570*/  IMAD.MOV.U32 R234, RZ, RZ, R3 ;  /* 0x000000ffffea7224 */ /* 0x000fc600078e0003 */
[----:B------:R0:W5:Y:S04]  /*8580*/  LDL.LU R19, [R1+0x458] ;  /* 0x0004580001137983 */ /* 0x0001680000300800 */
[----:B------:R0:W5:Y:S04]  /*8590*/  LDL.LU R18, [R1+0x454] ;  /* 0x0004540001127983 */ /* 0x0001680000300800 */
[----:B------:R0:W5:Y:S04]  /*85a0*/  LDL.LU R17, [R1+0x450] ;  /* 0x0004500001117983 */ /* 0x0001680000300800 */
[----:B------:R0:W5:Y:S04]  /*85b0*/  LDL.LU R16, [R1+0x44c] ;  /* 0x00044c0001107983 */ /* 0x0001680000300800 */
[----:B------:R0:W5:Y:S01]  /*85c0*/  LDL.LU R4, [R1+0x448] ;  /* 0x0004480001047983 */ /* 0x0001620000300800 */
[----:B------:R-:W-:-:S02]  /*85d0*/  WARPGROUP.DEPBAR.LE gsb0, 0x0 ;  /* 0x00008000000079c5 */ /* 0x000fc40000010000 */
        /* <DEDUP_REMOVED lines=51> */
[----:B-1----:R0:W5:Y:S04]  /*8910*/  LDL.LU.64 R214, [R1+0x440] ;  /* 0x0004400001d67983 */ /* 0x0021680000300a00 */
[----:B------:R0:W5:Y:S04]  /*8920*/  LDL.LU.64 R212, [R1+0x438] ;  /* 0x0004380001d47983 */ /* 0x0001680000300a00 */
        /* <DEDUP_REMOVED lines=35> */
[----:B------:R0:W5:Y:S01]  /*8b60*/  LDL.LU.64 R140, [R1+0x318] ;  /* 0x00031800018c7983 */ /* 0x0001620000300a00 */
[----:B------:R-:W-:Y:S05]  /*8b70*/  @!P1 BRA `(.L_x_22) ;  /* 0x0000008000949947 */ /* 0x000fea0003800000 */
[----:B------:R-:W-:Y:S02]  /*8b80*/  UIADD3 UR5, UR39, 0x1, URZ ;  /* 0x0000000127057890 */ /* 0x000fe4000fffe03f */
[----:B------:R-:W-:Y:S02]  /*8b90*/  IMAD.U32 R2, RZ, RZ, UR39 ;  /* 0x00000027ff027e24 */ /* 0x000fe4000f8e00ff */
[----:B------:R-:W-:-:S04]  /*8ba0*/  UISETP.NE.AND UP0, UPT, UR5, 0x3, UPT ;  /* 0x000000030500788c */ /* 0x000fc8000bf05270 */
[----:B------:R-:W-:Y:S02]  /*8bb0*/  USEL UR6, URZ, 0x1, UP0 ;  /* 0x000000013f067887 */ /* 0x000fe40008000000 */
[----:B------:R-:W-:Y:S02]  /*8bc0*/  USEL UR5, UR5, URZ, UP0 ;  /* 0x0000003f05057287 */ /* 0x000fe40008000000 */
[----:B------:R-:W-:-:S06]  /*8bd0*/  ULOP3.LUT UR6, UR38, UR6, URZ, 0x3c, !UPT ;  /* 0x0000000626067292 */ /* 0x000fcc000f8e3c3f */
[----:B------:R-:W-:-:S07]  /*8be0*/  MOV R3, UR6 ;  /* 0x0000000600037c02 */ /* 0x000fce0008000f00 */
.L_x_29:
[----:B------:R-:W-:Y:S05]  /*8bf0*/  @!P0 BRA `(.L_x_23) ;  /* 0x0000000000048947 */ /* 0x000fea0003800000 */
[----:B------:R-:W-:Y:S01]  /*8c00*/  BPT.TRAP 0x1 ;  /* 0x000000040000795c */ /* 0x000fe20000300000 */
.L_x_23:
[----:B------:R-:W1:Y:S01]  /*8c10*/  S2UR UR7, SR_CgaCtaId ;  /* 0x00000000000779c3 */ /* 0x000e620000008800 */
[----:B------:R-:W-:Y:S01]  /*8c20*/  UMOV UR6, 0x400 ;  /* 0x0000040000067882 */ /* 0x000fe20000000000 */
[----:B------:R-:W-:Y:S01]  /*8c30*/  IMAD.U32 R5, RZ, RZ, UR5 ;  /* 0x00000005ff057e24 */ /* 0x000fe2000f8e00ff */
[----:B------:R-:W-:Y:S01]  /*8c40*/  SHF.L.U32 R6, R3, 0x1f, RZ ;  /* 0x0000001f03067819 */ /* 0x000fe200000006ff */
[----:B-1----:R-:W-:-:S06]  /*8c50*/  ULEA UR6, UR7, UR6, 0x18 ;  /* 0x0000000607067291 */ /* 0x002fcc000f8ec03f */
[----:B-----5:R-:W-:-:S05]  /*8c60*/  MOV R0, UR6 ;  /* 0x0000000600007c02 */ /* 0x020fca0008000f00 */
[----:B------:R-:W-:-:S04]  /*8c70*/  IMAD R5, R5, 0x8, R0 ;  /* 0x0000000805057824 */ /* 0x000fc800078e0200 */
[----:B------:R1:W2:Y:S01]  /*8c80*/  SYNCS.PHASECHK.TRANS64.TRYWAIT P1, [R5+URZ], R6 ;  /* 0x00000006050075a7 */ /* 0x0002a2000802017f */
[----:B------:R-:W-:Y:S05]  /*8c90*/  @!P0 BRA `(.L_x_24) ;  /* 0x0000000000048947 */ /* 0x000fea0003800000 */
[----:B------:R-:W-:Y:S01]  /*8ca0*/  BPT.TRAP 0x1 ;  /* 0x000000040000795c */ /* 0x000fe20000300000 */
.L_x_24:
[----:B--2---:R-:W-:Y:S05]  /*8cb0*/  @P1 BRA `(.L_x_25) ;  /* 0x0000000000081947 */ /* 0x004fea0003800000 */
[----:B------:R-:W2:Y:S02]  /*8cc0*/  SYNCS.PHASECHK.TRANS64.TRYWAIT P1, [R5+URZ], R6 ;  /* 0x00000006050075a7 */ /* 0x000ea4000802017f */
[----:B--2---:R-:W-:Y:S05]  /*8cd0*/  @!P1 BRA `(.L_x_26) ;  /* 0x000001dc00ac9947 */ /* 0x004fea0003800000 */
.L_x_25:
        /* <DEDUP_REMOVED lines=48> */
[----:B---3--:R-:W3:Y:S04]  /*8fe0*/  LDL.LU.64 R24, [R1+0x180] ;  /* 0x0001800001187983 */ /* 0x008ee80000300a00 */
        /* <DEDUP_REMOVED lines=47> */
[----:B------:R-:W-:-:S02]  /*92e0*/  UIMAD UR8, UR5, 0x600, UR41 ;  /* 0x00000600050878a4 */ /* 0x000fc4000f8e0229 */
[----:B------:R-:W-:Y:S01]  /*92f0*/  UIMAD UR6, UR5, 0xc00, UR4 ;  /* 0x00000c00050678a4 */ /* 0x000fe2000f8e0204 */
[----:B------:R-:W-:Y:S01]  /*9300*/  STL [R1+0x46c], R23 ;  /* 0x00046c1701007387 */ /* 0x000fe20000100800 */
[----:B------:R-:W-:Y:S01]  /*9310*/  UMOV UR9, 0x40000040 ;  /* 0x4000004000097882 */ /* 0x000fe20000000000 */
[----:B------:R-:W-:-:S04]  /*9320*/  UMOV UR11, 0x40000040 ;  /* 0x40000040000b7882 */ /* 0x000fc80000000000 */
[----:B------:R-:W-:Y:S01]  /*9330*/  UMOV UR10, UR6 ;  /* 0x00000006000a7c82 */ /* 0x000fe20008000000 */
[----:B------:R-:W-:Y:S01]  /*9340*/  UIADD3 UR14, UR6, 0x600, URZ ;  /* 0x00000600060e7890 */ /* 0x000fe2000fffe03f */
[----:B------:R-:W-:Y:S01]  /*9350*/  STL [R1+0x468], R22 ;  /* 0x0004681601007387 */ /* 0x000fe20000100800 */
[----:B------:R-:W-:Y:S01]  /*9360*/  UMOV UR12, UR8 ;  /* 0x00000008000c7c82 */ /* 0x000fe20008000000 */
[----:B------:R-:W-:Y:S01]  /*9370*/  UMOV UR13, UR9 ;  /* 0x00000009000d7c82 */ /* 0x000fe20008000000 */
[----:B------:R-:W-:Y:S01]  /*9380*/  UMOV UR15, 0x40000040 ;  /* 0x40000040000f7882 */ /* 0x000fe20000000000 */
[----:B------:R-:W-:Y:S04]  /*9390*/  STL [R1+0x464], R19 ;  /* 0x0004641301007387 */ /* 0x000fe80000100800 */
[----:B------:R-:W-:Y:S04]  /*93a0*/  STL [R1+0x460], R18 ;  /* 0x0004601201007387 */ /* 0x000fe80000100800 */
[----:B------:R-:W-:Y:S04]  /*93b0*/  STL [R1+0x45c], R17 ;  /* 0x00045c1101007387 */ /* 0x000fe80000100800 */
[----:B------:R-:W-:Y:S04]  /*93c0*/  STL [R1+0x458], R16 ;  /* 0x0004581001007387 */ /* 0x000fe80000100800 */
[----:B------:R-:W-:Y:S04]  /*93d0*/  STL [R1+0x454], R4 ;  /* 0x0004540401007387 */ /* 0x000fe80000100800 */
[----:B------:R-:W-:Y:S04]  /*93e0*/  STL [R1+0x450], R3 ;  /* 0x0004500301007387 */ /* 0x000fe80000100800 */
[----:B------:R4:W-:Y:S04]  /*93f0*/  STL [R1+0x44c], R2 ;  /* 0x00044c0201007387 */ /* 0x0009e80000100800 */
[----:B------:R0:W-:Y:S01]  /*9400*/  STL [R1+0x448], R0 ;  /* 0x0004480001007387 */ /* 0x0001e20000100800 */
[----:B---3--:R-:W-:-:S06]  /*9410*/  WARPGROUP.ARRIVE ;  /* 0x00000000000079c5 */ /* 0x008fcc0000000000 */
[----:B------:R-:W-:Y:S03]  /*9420*/  IGMMA.64x192x32.S8.S8 R24, gdesc[UR8], R24, gsb0 ;  /* 0x04e00000081879f1 */ /* 0x000fe60008041018 */
[----:B------:R-:W-:Y:S02]  /*9430*/  WARPGROUP.DEPBAR.LE gsb0, 0x0 ;  /* 0x00008000000079c5 */ /* 0x000fe40000010000 */
[----:B------:R-:W-:Y:S01]  /*9440*/  WARPGROUP.ARRIVE ;  /* 0x00000000000079c5 */ /* 0x000fe20000000000 */
[----:B------:R-:W-:Y:S01]  /*9450*/  STL.64 [R1+0x180], R24 ;  /* 0x0001801801007387 */ /* 0x000fe20000100a00 */
[----:B----4-:R-:W-:Y:S01]  /*9460*/  IMAD.MOV.U32 R2, RZ, RZ, R118 ;  /* 0x000000ffff027224 */ /* 0x010fe200078e0076 */
[----:B0-----:R-:W-:Y:S01]  /*9470*/  MOV R0, R119 ;  /* 0x0000007700007202 */ /* 0x001fe20000000f00 */
[----:B------:R-:W-:Y:S01]  /*9480*/  IMAD.MOV.U32 R4, RZ, RZ, R116 ;  /* 0x000000ffff047224 */ /* 0x000fe200078e0074 */
[----:B------:R-:W-:Y:S01]  /*9490*/  STL.64 [R1+0x188], R26 ;  /* 0x0001881a01007387 */ /* 0x000fe20000100a00 */
[----:B------:R-:W-:Y:S01]  /*94a0*/  IGMMA.64x192x32.S8.S8 R120, gdesc[UR12], R120, gsb0 ;  /* 0x04e000000c7879f1 */ /* 0x000fe20008041078 */
[----:B------:R-:W-:Y:S01]  /*94b0*/  MOV R3, R117 ;  /* 0x0000007500037202 */ /* 0x000fe20000000f00 */
[----:B-12---:R-:W-:Y:S01]  /*94c0*/  IMAD.MOV.U32 R6, RZ, RZ, R114 ;  /* 0x000000ffff067224 */ /* 0x006fe200078e0072 */
[----:B------:R-:W-:Y:S01]  /*94d0*/  STL.64 [R1+0x190], R28 ;  /* 0x0001901c01007387 */ /* 0x000fe20000100a00 */
[----:B------:R-:W-:Y:S01]  /*94e0*/  MOV R5, R115 ;  /* 0x0000007300057202 */ /* 0x000fe20000000f00 */
[----:B------:R-:W-:Y:S01]  /*94f0*/  IMAD.MOV.U32 R8, RZ, RZ, R112 ;  /* 0x000000ffff087224 */ /* 0x000fe200078e0070 */
[----:B------:R-:W-:Y:S01]  /*9500*/  MOV R7, R113 ;  /* 0x0000007100077202 */ /* 0x000fe20000000f00 */
[----:B------:R-:W-:Y:S01]  /*9510*/  STL.64 [R1+0x198], R30 ;  /* 0x0001981e01007387 */ /* 0x000fe20000100a00 */
[----:B------:R-:W-:Y:S01]  /*9520*/  IMAD.MOV.U32 R10, RZ, RZ, R110 ;  /* 0x000000ffff0a7224 */ /* 0x000fe200078e006e */
[----:B------:R-:W-:Y:S01]  /*9530*/  MOV R9, R111 ;  /* 0x0000006f00097202 */ /* 0x000fe20000000f00 */
[----:B------:R-:W-:Y:S01]  /*9540*/  IMAD.MOV.U32 R12, RZ, RZ, R108 ;  /* 0x000000ffff0c7224 */ /* 0x000fe200078e006c */
        /* <DEDUP_REMOVED lines=41> */
[----:B------:R-:W-:-:S02]  /*97e0*/  MOV R233, R79 ;  /* 0x0000004f00e97202 */ /* 0x000fc40000000f00 */
[----:B------:R-:W-:Y:S01]  /*97f0*/  MOV R235, R77 ;  /* 0x0000004d00eb7202 */ /* 0x000fe20000000f00 */
        /* <DEDUP_REMOVED lines=57> */
[----:B------:R-:W-:-:S03]  /*9b90*/  WARPGROUP.DEPBAR.LE gsb0, 0x0 ;  /* 0x00008000000079c5 */ /* 0x000fc60000010000 */
[----:B------:R-:W2:Y:S04]  /*9ba0*/  LDL.LU.64 R28, [R1+0xe58] ;  /* 0x000e5800011c7983 */ /* 0x000ea80000300a00 */
[----:B------:R-:W2:Y:S04]  /*9bb0*/  LDL.LU.64 R26, [R1+0xe50] ;  /* 0x000e5000011a7983 */ /* 0x000ea80000300a00 */
[----:B------:R-:W2:Y:S04]  /*9bc0*/  LDL.LU.64 R24, [R1+0xe48] ;  /* 0x000e480001187983 */ /* 0x000ea80000300a00 */
        /* <DEDUP_REMOVED lines=48> */
[----:B0-----:R-:W3:Y:S04]  /*9ed0*/  LDL.LU R120, [R1+0x180] ;  /* 0x0001800001787983 */ /* 0x001ee80000300800 */
[----:B------:R-:W3:Y:S04]  /*9ee0*/  LDL.LU R121, [R1+0x184] ;  /* 0x0001840001797983 */ /* 0x000ee80000300800 */
[----:B------:R-:W4:Y:S04]  /*9ef0*/  LDL.LU R122, [R1+0x188] ;  /* 0x00018800017a7983 */ /* 0x000f280000300800 */
[----:B------:R-:W4:Y:S04]  /*9f00*/  LDL.LU R123, [R1+0x18c] ;  /* 0x00018c00017b7983 */ /* 0x000f280000300800 */
[----:B------:R-:W2:Y:S04]  /*9f10*/  LDL.LU R124, [R1+0x190] ;  /* 0x00019000017c7983 */ /* 0x000ea80000300800 */
[----:B------:R-:W2:Y:S04]  /*9f20*/  LDL.LU R125, [R1+0x194] ;  /* 0x00019400017d7983 */ /* 0x000ea80000300800 */
[----:B------:R-:W3:Y:S04]  /*9f30*/  LDL.LU R126, [R1+0x198] ;  /* 0x00019800017e7983 */ /* 0x000ee80000300800 */
        /* <DEDUP_REMOVED lines=110> */
[----:B--2---:R-:W-:Y:S04]  /*a620*/  STL.64 [R1+0xd98], R172 ;  /* 0x000d98ac01007387 */ /* 0x004fe80000100a00 */
[----:B----4-:R-:W-:Y:S04]  /*a630*/  STL.64 [R1+0xd90], R170 ;  /* 0x000d90aa01007387 */ /* 0x010fe80000100a00 */
[----:B---3--:R-:W-:Y:S04]  /*a640*/  STL.64 [R1+0xd88], R168 ;  /* 0x000d88a801007387 */ /* 0x008fe80000100a00 */
        /* <DEDUP_REMOVED lines=24> */
[----:B0-----:R-:W2:Y:S04]  /*a7d0*/  LDL.LU.64 R120, [R1] ;  /* 0x0000000001787983 */ /* 0x001ea80000300a00 */
        /* <DEDUP_REMOVED lines=48> */
[----:B------:R-:W-:Y:S01]  /*aae0*/  WARPGROUP.ARRIVE ;  /* 0x00000000000079c5 */ /* 0x000fe20000000000 */
[----:B------:R-:W-:-:S07]  /*aaf0*/  UMOV UR13, 0x40000040 ;  /* 0x40000040000d7882 */ /* 0x000fce0000000000 */
[----:B------:R-:W-:Y:S01]  /*ab00*/  IGMMA.64x192x32.S8.S8 R24, gdesc[UR12], R24, gsb0 ;  /* 0x04e000000c1879f1 */ /* 0x000fe20008041018 */
[----:B------:R-:W-:Y:S01]  /*ab10*/  UMOV UR14, UR10 ;  /* 0x0000000a000e7c82 */ /* 0x000fe20008000000 */
[----:B------:R-:W-:Y:S01]  /*ab20*/  UMOV UR15, UR11 ;  /* 0x0000000b000f7c82 */ /* 0x000fe20008000000 */
[----:B------:R-:W-:Y:S02]  /*ab30*/  WARPGROUP.DEPBAR.LE gsb0, 0x0 ;  /* 0x00008000000079c5 */ /* 0x000fe40000010000 */
[----:B--2---:R-:W-:-:S06]  /*ab40*/  WARPGROUP.ARRIVE ;  /* 0x00000000000079c5 */ /* 0x004fcc0000000000 */
[----:B------:R-:W-:Y:S03]  /*ab50*/  IGMMA.64x192x32.S8.S8 R120, gdesc[UR12], R120, gsb0 ;  /* 0x04e000000c7879f1 */ /* 0x000fe60008041078 */
[----:B------:R-:W-:Y:S02]  /*ab60*/  WARPGROUP.DEPBAR.LE gsb0, 0x0 ;  /* 0x00008000000079c5 */ /* 0x000fe40000010000 */
[----:B------:R-:W-:Y:S01]  /*ab70*/  STL.64 [R1], R120 ;  /* 0x0000007801007387 */ /* 0x000fe20000100a00 */
        /* <DEDUP_REMOVED lines=56> */
[----:B------:R-:W-:-:S03]  /*af00*/  MOV R235, R173 ;  /* 0x000000ad00eb7202 */ /* 0x000fc60000000f00 */
        /* <DEDUP_REMOVED lines=576> */
[----:B------:R-:W-:Y:S01]  /*d310*/  MOV R2, R214 ;  /* 0x000000d600027202 */ /* 0x000fe20000000f00 */
[----:B------:R-:W-:Y:S01]  /*d320*/  IMAD.MOV.U32 R0, RZ, RZ, R215 ;  /* 0x000000ffff007224 */ /* 0x000fe200078e00d7 */
[----:B------:R-:W-:Y:S01]  /*d330*/  MOV R4, R212 ;  /* 0x000000d400047202 */ /* 0x000fe20000000f00 */
[----:B------:R-:W-:Y:S01]  /*d340*/  IMAD.MOV.U32 R3, RZ, RZ, R213 ;  /* 0x000000ffff037224 */ /* 0x000fe200078e00d5 */
[----:B------:R-:W2:Y:S01]  /*d350*/  LDL.LU.64 R214, [R1+0x9c0] ;  /* 0x0009c00001d67983 */ /* 0x000ea20000300a00 */
        /* <DEDUP_REMOVED lines=24> */
[----:B-1----:R-:W-:Y:S01]  /*d4e0*/  MOV R216, R192 ;  /* 0x000000c000d87202 */ /* 0x002fe20000000f00 */
[----:B------:R-:W-:Y:S01]  /*d4f0*/  IMAD.MOV.U32 R23, RZ, RZ, R193 ;  /* 0x000000ffff177224 */ /* 0x000fe200078e00c1 */
[----:B------:R-:W-:Y:S01]  /*d500*/  MOV R218, R190 ;  /* 0x000000be00da7202 */ /* 0x000fe20000000f00 */
[----:B------:R-:W2:Y:S01]  /*d510*/  LDL.LU.64 R200, [R1+0x988] ;  /* 0x0009880001c87983 */ /* 0x000ea20000300a00 */
[----:B------:R-:W-:Y:S01]  /*d520*/  IMAD.MOV.U32 R217, RZ, RZ, R191 ;  /* 0x000000ffffd97224 */ /* 0x000fe200078e00bf */
[----:B---3--:R-:W-:Y:S01]  /*d530*/  MOV R220, R188 ;  /* 0x000000bc00dc7202 */ /* 0x008fe20000000f00 */
[----:B------:R-:W-:Y:S01]  /*d540*/  IMAD.MOV.U32 R219, RZ, RZ, R189 ;  /* 0x000000ffffdb7224 */ /* 0x000fe200078e00bd */
[----:B------:R-:W2:Y:S01]  /*d550*/  LDL.LU.64 R198, [R1+0x980] ;  /* 0x0009800001c67983 */ /* 0x000ea20000300a00 */
[----:B----4-:R-:W-:Y:S01]  /*d560*/  MOV R222, R186 ;  /* 0x000000ba00de7202 */ /* 0x010fe20000000f00 */
        /* <DEDUP_REMOVED lines=88> */
[----:B------:R-:W-:-:S02]  /*daf0*/  IMAD.MOV.U32 R68, RZ, RZ, R121 ;  /* 0x000000ffff447224 */ /* 0x000fc400078e0079 */
        /* <DEDUP_REMOVED lines=72> */
[----:B0-----:R-:W-:-:S02]  /*df80*/  MOV R126, R73 ;  /* 0x00000049007e7202 */ /* 0x001fc40000000f00 */
[----:B-1----:R-:W-:Y:S01]  /*df90*/  MOV R124, R71 ;  /* 0x00000047007c7202 */ /* 0x002fe20000000f00 */
[----:B------:R-:W-:Y:S01]  /*dfa0*/  IMAD.MOV.U32 R125, RZ, RZ, R72 ;  /* 0x000000ffff7d7224 */ /* 0x000fe200078e0048 */
[----:B--2---:R-:W-:Y:S01]  /*dfb0*/  MOV R122, R69 ;  /* 0x00000045007a7202 */ /* 0x004fe20000000f00 */
[----:B------:R-:W-:Y:S01]  /*dfc0*/  IMAD.MOV.U32 R123, RZ, RZ, R70 ;  /* 0x000000ffff7b7224 */ /* 0x000fe200078e0046 */
[----:B---3--:R-:W-:Y:S01]  /*dfd0*/  MOV R120, R67 ;  /* 0x0000004300787202 */ /* 0x008fe20000000f00 */
[----:B------:R-:W-:Y:S01]  /*dfe0*/  IMAD.MOV.U32 R121, RZ, RZ, R68 ;  /* 0x000000ffff797224 */ /* 0x000fe200078e0044 */
[----:B------:R-:W2:Y:S04]  /*dff0*/  LDL.LU R67, [R1+0x840] ;  /* 0x0008400001437983 */ /* 0x000ea80000300800 */
        /* <DEDUP_REMOVED lines=120> */
[----:B------:R-:W-:-:S02]  /*e780*/  IMAD.MOV.U32 R197, RZ, RZ, R19 ;  /* 0x000000ffffc57224 */ /* 0x000fc400078e0013 */
[----:B------:R-:W-:Y:S01]  /*e790*/  STL.64 [R1+0x750], R208 ;  /* 0x000750d001007387 */ /* 0x000fe20000100a00 */
[----:B------:R-:W-:Y:S01]  /*e7a0*/  MOV R194, R22 ;  /* 0x0000001600c27202 */ /* 0x000fe20000000f00 */
[----:B------:R-:W-:Y:S02]  /*e7b0*/  IMAD.MOV.U32 R195, RZ, RZ, R21 ;  /* 0x000000ffffc37224 */ /* 0x000fe400078e0015 */
[----:B------:R-:W-:Y:S01]  /*e7c0*/  STL.64 [R1+0x748], R206 ;  /* 0x000748ce01007387 */ /* 0x000fe20000100a00 */
[----:B------:R-:W-:Y:S01]  /*e7d0*/  MOV R192, R216 ;  /* 0x000000d800c07202 */ /* 0x000fe20000000f00 */
[----:B------:R-:W-:Y:S02]  /*e7e0*/  IMAD.MOV.U32 R193, RZ, RZ, R23 ;  /* 0x000000ffffc17224 */ /* 0x000fe400078e0017 */
        /* <DEDUP_REMOVED lines=143> */
[----:B------:R-:W-:-:S03]  /*f0e0*/  IMAD.MOV.U32 R6, RZ, RZ, R214 ;  /* 0x000000ffff067224 */ /* 0x000fc600078e00d6 */
[----:B------:R-:W-:Y:S01]  /*f0f0*/  STL.64 [R1+0xb8], R166 ;  /* 0x0000b8a601007387 */ /* 0x000fe20000100a00 */
[----:B------:R-:W-:-:S03]  /*f100*/  MOV R5, R215 ;  /* 0x000000d700057202 */ /* 0x000fc60000000f00 */
[----:B------:R-:W-:Y:S01]  /*f110*/  STL.64 [R1+0xc0], R168 ;  /* 0x0000c0a801007387 */ /* 0x000fe20000100a00 */
[----:B------:R-:W-:Y:S01]  /*f120*/  IMAD.MOV.U32 R8, RZ, RZ, R212 ;  /* 0x000000ffff087224 */ /* 0x000fe200078e00d4 */
[----:B------:R-:W-:Y:S02]  /*f130*/  MOV R7, R213 ;  /* 0x000000d500077202 */ /* 0x000fe40000000f00 */
[----:B------:R-:W-:Y:S01]  /*f140*/  STL.64 [R1+0xc8], R170 ;  /* 0x0000c8aa01007387 */ /* 0x000fe20000100a00 */
[----:B------:R-:W-:Y:S01]  /*f150*/  IMAD.MOV.U32 R10, RZ, RZ, R210 ;  /* 0x000000ffff0a7224 */ /* 0x000fe200078e00d2 */
[----:B------:R-:W-:Y:S02]  /*f160*/  MOV R9, R211 ;  /* 0x000000d300097202 */ /* 0x000fe40000000f00 */
[----:B------:R0:W-:Y:S01]  /*f170*/  STL [R1+0xd0], R172 ;  /* 0x0000d0ac01007387 */ /* 0x0001e20000100800 */
[----:B------:R-:W-:Y:S01]  /*f180*/  IMAD.MOV.U32 R12, RZ, RZ, R208 ;  /* 0x000000ffff0c7224 */ /* 0x000fe200078e00d0 */
[----:B------:R-:W-:-:S02]  /*f190*/  MOV R11, R209 ;  /* 0x000000d1000b7202 */ /* 0x000fc40000000f00 */
[----:B------:R-:W2:Y:S01]  /*f1a0*/  LDL.LU.64 R214, [R1+0x768] ;  /* 0x0007680001d67983 */ /* 0x000ea20000300a00 */
[----:B------:R-:W-:Y:S01]  /*f1b0*/  IMAD.MOV.U32 R14, RZ, RZ, R206 ;  /* 0x000000ffff0e7224 */ /* 0x000fe200078e00ce */
[----:B------:R-:W-:Y:S02]  /*f1c0*/  MOV R13, R207 ;  /* 0x000000cf000d7202 */ /* 0x000fe40000000f00 */
[----:B------:R-:W2:Y:S01]  /*f1d0*/  LDL.LU.64 R212, [R1+0x760] ;  /* 0x0007600001d47983 */ /* 0x000ea20000300a00 */
[----:B------:R-:W-:Y:S01]  /*f1e0*/  IMAD.MOV.U32 R20, RZ, RZ, R204 ;  /* 0x000000ffff147224 */ /* 0x000fe200078e00cc */
[----:B------:R-:W-:Y:S02]  /*f1f0*/  MOV R15, R205 ;  /* 0x000000cd000f7202 */ /* 0x000fe40000000f00 */
[----:B------:R-:W2:Y:S01]  /*f200*/  LDL.LU.64 R210, [R1+0x758] ;  /* 0x0007580001d27983 */ /* 0x000ea20000300a00 */
        /* <DEDUP_REMOVED lines=45> */
[----:B------:R-:W-:-:S03]  /*f4e0*/  MOV R23, R173 ;  /* 0x000000ad00177202 */ /* 0x000fc60000000f00 */
        /* <DEDUP_REMOVED lines=273> */
[----:B------:R-:W-:Y:S01]  /*10600*/  UMOV UR10, UR14 ;  /* 0x0000000e000a7c82 */ /* 0x000fe20008000000 */
[----:B------:R-:W-:Y:S01]  /*10610*/  UMOV UR11, UR15 ;  /* 0x0000000f000b7c82 */ /* 0x000fe20008000000 */
[----:B------:R0:W5:Y:S04]  /*10620*/  LDL.LU R23, [R1+0x46c] ;  /* 0x00046c0001177983 */ /* 0x0001680000300800 */
        /* <DEDUP_REMOVED lines=100> */
[----:B------:R-:W-:Y:S01]  /*10c70*/  BPT.TRAP 0x1 ;  /* 0x000000040000795c */ /* 0x000fe20000300000 */
.L_x_27:
[----:B------:R-:W2:Y:S04]  /*10c80*/  LDL R7, [R1+0x300] ;  /* 0x0003000001077983 */ /* 0x000ea80000100800 */
[----:B------:R-:W3:Y:S01]  /*10c90*/  LDL R6, [R1+0x304] ;  /* 0x0003040001067983 */ /* 0x000ee20000100800 */
[----:B-----5:R-:W-:-:S13]  /*10ca0*/  ISETP.NE.AND P1, PT, R19, RZ, PT ;  /* 0x000000ff1300720c */ /* 0x020fda0003f25270 */
[----:B------:R-:W-:-:S05]  /*10cb0*/  @P1 IMAD R5, R2, 0x8, R0 ;  /* 0x0000000802051824 */ /* 0x000fca00078e0200 */
[----:B------:R-:W-:-:S04]  /*10cc0*/  @P1 IADD3 R5, R5, 0x18, RZ ;  /* 0x0000001805051810 */ /* 0x000fc80007ffe0ff */
[----:B--2---:R-:W-:-:S04]  /*10cd0*/  @P1 PRMT R5, R7, 0x654, R5 ;  /* 0x0000065407051816 */ /* 0x004fc80000000005 */
[----:B------:R1:W-:Y:S01]  /*10ce0*/  @P1 SYNCS.ARRIVE.TRANS64.RED.A1T0 RZ, [R5+URZ], RZ ;  /* 0x000000ff05ff19a7 */ /* 0x0003e2000810043f */
[----:B---3--:R-:W-:-:S13]  /*10cf0*/  ISETP.GT.U32.AND P1, PT, R6, 0x1, PT ;  /* 0x000000010600780c */ /* 0x008fda0003f24070 */
[----:B-1----:R-:W-:Y:S05]  /*10d00*/  @P1 BRA `(.L_x_28) ;  /* 0x0000000000041947 */ /* 0x002fea0003800000 */
[----:B------:R-:W-:Y:S01]  /*10d10*/  BPT.TRAP 0x1 ;  /* 0x000000040000795c */ /* 0x000fe20000300000 */
.L_x_28:
[----:B------:R-:W-:Y:S01]  /*10d20*/  UIADD3 UR5, UR5, 0x1, URZ ;  /* 0x0000000105057890 */ /* 0x000fe2000fffe03f */
[----:B------:R-:W-:Y:S01]  /*10d30*/  ISETP.GT.AND P2, PT, R4, 0x1, PT ;  /* 0x000000010400780c */ /* 0x000fe20003f44270 */
[----:B------:R-:W-:Y:S01]  /*10d40*/  VIADD R2, R2, 0x1 ;  /* 0x0000000102027836 */ /* 0x000fe20000000000 */
[----:B------:R-:W-:Y:S01]  /*10d50*/  IADD3 R4, R4, -0x1, RZ ;  /* 0xffffffff04047810 */ /* 0x000fe20007ffe0ff */
[----:B------:R-:W-:-:S03]  /*10d60*/  UISETP.NE.AND UP0, UPT, UR5, 0x3, UPT ;  /* 0x000000030500788c */ /* 0x000fc6000bf05270 */
[C---:B------:R-:W-:Y:S01]  /*10d70*/  ISETP.NE.AND P1, PT, R2.reuse, 0x3, PT ;  /* 0x000000030200780c */ /* 0x040fe20003f25270 */
[----:B------:R-:W-:Y:S02]  /*10d80*/  USEL UR6, URZ, 0x1, UP0 ;  /* 0x000000013f067887 */ /* 0x000fe40008000000 */
[----:B------:R-:W-:Y:S01]  /*10d90*/  USEL UR5, UR5, URZ, UP0 ;  /* 0x0000003f05057287 */ /* 0x000fe20008000000 */
[----:B------:R-:W-:-:S03]  /*10da0*/  SEL R2, R2, RZ, P1 ;  /* 0x000000ff02027207 */ /* 0x000fc60000800000 */
[----:B------:R-:W-:Y:S01]  /*10db0*/  LOP3.LUT R3, R3, UR6, RZ, 0x3c, !PT ;  /* 0x0000000603037c12 */ /* 0x000fe2000f8e3cff */
[----:B------:R-:W-:Y:S07]  /*10dc0*/  @P2 BRA `(.L_x_29) ;  /* 0xffffff7c00882947 */ /* 0x000fee000383ffff */
.L_x_22:
[----:B------:R-:W1:Y:S02]  /*10dd0*/  LDC R2, c[0x0][0x28c] ;  /* 0x0000a300ff027b82 */ /* 0x000e640000000800 */
[----:B-1----:R-:W-:-:S13]  /*10de0*/  ISETP.GE.AND P1, PT, R2, 0x1, PT ;  /* 0x000000010200780c */ /* 0x002fda0003f26270 */
[----:B------:R-:W-:Y:S05]  /*10df0*/  @!P1 BRA `(.L_x_30) ;  /* 0x0000000000589947 */ /* 0x000fea0003800000 */
[----:B------:R-:W-:Y:S05]  /*10e00*/  @!P0 BRA `(.L_x_31) ;  /* 0x0000000000048947 */ /* 0x000fea0003800000 */
[----:B------:R-:W-:Y:S01]  /*10e10*/  BPT.TRAP 0x1 ;  /* 0x000000040000795c */ /* 0x000fe20000300000 */
.L_x_31:
[----:B-----5:R-:W-:Y:S01]  /*10e20*/  ISETP.NE.AND P0, PT, R19, RZ, PT ;  /* 0x000000ff1300720c */ /* 0x020fe20003f05270 */
[----:B------:R-:W-:-:S12]  /*10e30*/  BSSY B0, `(.L_x_32) ;  /* 0x000000e000007945 */ /* 0x000fd80003800000 */
[----:B------:R-:W-:Y:S05]  /*10e40*/  @!P0 BRA `(.L_x_33) ;  /* 0x0000000000308947 */ /* 0x000fea0003800000 */
[----:B------:R-:W2:Y:S01]  /*10e50*/  LDL R3, [R1+0x300] ;  /* 0x0003000001037983 */ /* 0x000ea20000100800 */
[----:B------:R-:W-:-:S04]  /*10e60*/  UISETP.LT.AND UP0, UPT, UR40, 0x1, UPT ;  /* 0x000000012800788c */ /* 0x000fc8000bf01270 */
[----:B------:R-:W-:-:S04]  /*10e70*/  USEL UR6, UR40, 0x1, UP0 ;  /* 0x0000000128067887 */ /* 0x000fc80008000000 */
[----:B------:R-:W-:-:S04]  /*10e80*/  UIADD3 UR6, UR39, UR40, -UR6 ;  /* 0x0000002827067290 */ /* 0x000fc8000fffe806 */
[----:B------:R-:W-:-:S04]  /*10e90*/  UIMAD.WIDE.U32 UR4, UR6, -0x55555555, URZ ;  /* 0xaaaaaaab060478a5 */ /* 0x000fc8000f8e003f */
[----:B------:R-:W-:-:S04]  /*10ea0*/  USHF.R.U32.HI UR4, URZ, 0x1, UR5 ;  /* 0x000000013f047899 */ /* 0x000fc80008011605 */
[----:B------:R-:W-:-:S06]  /*10eb0*/  UIMAD UR6, UR4, -0x3, UR6 ;  /* 0xfffffffd040678a4 */ /* 0x000fcc000f8e0206 */
[----:B------:R-:W-:-:S05]  /*10ec0*/  IMAD.U32 R2, RZ, RZ, UR6 ;  /* 0x00000006ff027e24 */ /* 0x000fca000f8e00ff */
[----:B------:R-:W-:-:S05]  /*10ed0*/  LEA R0, R2, R0, 0x3 ;  /* 0x0000000002007211 */ /* 0x000fca00078e18ff */
[----:B------:R-:W-:-:S05]  /*10ee0*/  VIADD R0, R0, 0x18 ;  /* 0x0000001800007836 */ /* 0x000fca0000000000 */
[----:B--2---:R-:W-:-:S04]  /*10ef0*/  PRMT R0, R3, 0x654, R0 ;  /* 0x0000065403007816 */ /* 0x004fc80000000000 */
[----:B------:R1:W-:Y:S03]  /*10f00*/  SYNCS.ARRIVE.TRANS64.RED.A1T0 RZ, [R0+URZ], RZ ;  /* 0x000000ff00ff79a7 */ /* 0x0003e6000810043f */
.L_x_33:
[----:B------:R-:W-:Y:S05]  /*10f10*/  BSYNC B0 ;  /* 0x0000000000007941 */ /* 0x000fea0003800000 */
.L_x_32:
[----:B-1----:R-:W2:Y:S02]  /*10f20*/  LDL R0, [R1+0x304] ;  /* 0x0003040001007983 */ /* 0x002ea40000100800 */
[----:B--2---:R-:W-:-:S13]  /*10f30*/  ISETP.GT.U32.AND P0, PT, R0, 0x1, PT ;  /* 0x000000010000780c */ /* 0x004fda0003f04070 */
[----:B------:R-:W-:Y:S05]  /*10f40*/  @P0 BRA `(.L_x_30) ;  /* 0x0000000000040947 */ /* 0x000fea0003800000 */
[----:B------:R-:W-:Y:S01]  /*10f50*/  BPT.TRAP 0x1 ;  /* 0x000000040000795c */ /* 0x000fe20000300000 */
.L_x_30:
[----:B------:R-:W2:Y:S01]  /*10f60*/  LDL.LU R5, [R1+0x310] ;  /* 0x0003100001057983 */ /* 0x000ea20000300800 */
[----:B------:R-:W1:Y:S01]  /*10f70*/  LDC R3, c[0x0][0x288] ;  /* 0x0000a200ff037b82 */ /* 0x000e620000000800 */
[----:B------:R-:W-:Y:S01]  /*10f80*/  UIADD3 UR39, UR40, UR39, URZ ;  /* 0x0000002728277290 */ /* 0x000fe2000fffe03f */
[----:B-----5:R-:W-:Y:S01]  /*10f90*/  SHF.R.S32.HI R20, RZ, 0x1f, R22 ;  /* 0x0000001fff147819 */ /* 0x020fe20000011416 */
[----:B------:R-:W3:Y:S01]  /*10fa0*/  S2R R4, SR_TID.X ;  /* 0x0000000000047919 */ /* 0x000ee20000002100 */
[----:B------:R-:W-:Y:S01]  /*10fb0*/  ULDC UR4, c[0x0][0x284] ;  /* 0x0000a10000047ab9 */ /* 0x000fe20000000800 */
[----:B------:R-:W-:Y:S01]  /*10fc0*/  UISETP.GT.U32.AND UP0, UPT, UR39, 0x2, UPT ;  /* 0x000000022700788c */ /* 0x000fe2000bf04070 */
[----:B0-----:R-:W-:Y:S01]  /*10fd0*/  IMAD.MOV.U32 R230, RZ, RZ, -0x1 ;  /* 0xffffffffffe67424 */ /* 0x001fe200078e00ff */
[----:B------:R-:W-:Y:S02]  /*10fe0*/  UISETP.GE.U32.AND UP1, UPT, UR40, 0x3, UPT ;  /* 0x000000032800788c */ /* 0x000fe4000bf26070 */
[----:B------:R-:W-:Y:S01]  /*10ff0*/  UISETP.LT.U32.AND UP0, UPT, UR40, 0x3, UP0 ;  /* 0x000000032800788c */ /* 0x000fe20008701070 */
[----:B------:R-:W-:-:S03]  /*11000*/  ULDC.64 UR8, c[0x0][0x5d0] ;  /* 0x0001740000087ab9 */ /* 0x000fc60000000a00 */
[----:B------:R-:W-:-:S04]  /*11010*/  USEL UR6, URZ, 0x1, !UP0 ;  /* 0x000000013f067887 */ /* 0x000fc8000c000000 */
[----:B------:R-:W-:Y:S01]  /*11020*/  ULOP3.LUT UR38, UR38, UR6, URZ, 0x3c, !UPT ;  /* 0x0000000626267292 */ /* 0x000fe2000f8e3c3f */
[--C-:B---3--:R-:W-:Y:S01]  /*11030*/  SHF.R.U32.HI R224, RZ, 0x7, R4.reuse ;  /* 0x00000007ffe07819 */ /* 0x108fe20000011604 */
[C---:B------:R-:W-:Y:S01]  /*11040*/  IMAD.SHL.U32 R15, R4.reuse, 0x2, RZ ;  /* 0x00000002040f7824 */ /* 0x040fe200078e00ff */
[----:B------:R-:W-:Y:S02]  /*11050*/  SHF.R.U32.HI R2, RZ, 0x2, R4 ;  /* 0x00000002ff027819 */ /* 0x000fe40000011604 */
[----:B------:R-:W-:Y:S02]  /*11060*/  LOP3.LUT R13, R4, 0x60, RZ, 0xc0, !PT ;  /* 0x00000060040d7812 */ /* 0x000fe400078ec0ff */
[----:B------:R-:W-:Y:S02]  /*11070*/  LOP3.LUT R224, R224, 0x1, RZ, 0xc0, !PT ;  /* 0x00000001e0e07812 */ /* 0x000fe400078ec0ff */
[----:B------:R-:W-:Y:S02]  /*11080*/  LOP3.LUT R2, R2, 0x7, RZ, 0xc0, !PT ;  /* 0x0000000702027812 */ /* 0x000fe400078ec0ff */
[----:B------:R-:W-:-:S02]  /*11090*/  SHF.R.U32.HI R13, RZ, 0x1, R13 ;  /* 0x00000001ff0d7819 */ /* 0x000fc4000001160d */
[----:B------:R-:W-:Y:S02]  /*110a0*/  SHF.L.U32 R12, R224, 0x6, RZ ;  /* 0x00000006e00c7819 */ /* 0x000fe400000006ff */
[-CC-:B------:R-:W-:Y:S02]  /*110b0*/  IADD3 R0, RZ, -R13.reuse, -R2.reuse ;  /* 0x8000000dff007210 */ /* 0x180fe40007ffe802 */
[----:B------:R-:W-:Y:S02]  /*110c0*/  LOP3.LUT R12, R12, 0x40, R2, 0xe2, !PT ;  /* 0x000000400c0c7812 */ /* 0x000fe400078ee202 */
[----:B------:R-:W-:Y:S01]  /*110d0*/  LOP3.LUT R2, R4, 0x3, RZ, 0xc0, !PT ;  /* 0x0000000304027812 */ /* 0x000fe200078ec0ff */
[----:B------:R-:W-:Y:S01]  /*110e0*/  IMAD R224, R224, -0x40, R0 ;  /* 0xffffffc0e0e07824 */ /* 0x000fe200078e0200 */
[----:B------:R-:W-:Y:S01]  /*110f0*/  LOP3.LUT R12, R12, R13, RZ, 0xfc, !PT ;  /* 0x0000000d0c0c7212 */ /* 0x000fe200078efcff */
[----:B------:R-:W-:Y:S02]  /*11100*/  IMAD R0, R23, 0xc0, RZ ;  /* 0x000000c017007824 */ /* 0x000fe400078e02ff */
[----:B-1----:R-:W-:-:S02]  /*11110*/  IMAD R2, R2, -0x2, R3 ;  /* 0xfffffffe02027824 */ /* 0x002fc400078e0203 */
[----:B------:R-:W-:Y:S01]  /*11120*/  IMAD.MOV.U32 R13, RZ, RZ, RZ ;  /* 0x000000ffff0d7224 */ /* 0x000fe200078e00ff */
[----:B------:R-:W-:Y:S01]  /*11130*/  IADD3 R224, -R0, UR4, R224 ;  /* 0x0000000400e07c10 */ /* 0x000fe2000fffe1e0 */
[----:B------:R-:W-:-:S04]  /*11140*/  IMAD.WIDE R12, R23, 0xc0, R12 ;  /* 0x000000c0170c7825 */ /* 0x000fc800078e020c */
[----:B--2---:R-:W-:-:S05]  /*11150*/  IMAD R14, R5, 0x180, RZ ;  /* 0x00000180050e7824 */ /* 0x004fca00078e02ff */
[----:B------:R-:W-:-:S04]  /*11160*/  ISETP.GE.AND P0, PT, R14, R3, PT ;  /* 0x000000030e00720c */ /* 0x000fc80003f06270 */
[----:B------:R-:W-:Y:S01]  /*11170*/  ISETP.GE.OR P0, PT, R0, UR4, P0 ;  /* 0x0000000400007c0c */ /* 0x000fe20008706670 */
[----:B------:R-:W-:Y:S01]  /*11180*/  UIMAD.WIDE.U32 UR4, UR39, -0x55555555, URZ ;  /* 0xaaaaaaab270478a5 */ /* 0x000fe2000f8e003f */
[----:B------:R-:W-:Y:S01]  /*11190*/  IADD3 R0, -R14, R2, RZ ;  /* 0x000000020e007210 */ /* 0x000fe20007ffe1ff */
[----:B------:R-:W-:Y:S01]  /*111a0*/  IMAD R2, R20, UR8, RZ ;  /* 0x0000000814027c24 */ /* 0x000fe2000f8e02ff */
[----:B------:R-:W-:Y:S01]  /*111b0*/  LOP3.LUT R14, R14, 0x6, R15, 0xf8, !PT ;  /* 0x000000060e0e7812 */ /* 0x000fe200078ef80f */
[----:B------:R-:W-:Y:S02]  /*111c0*/  USHF.R.U32.HI UR4, URZ, 0x1, UR5 ;  /* 0x000000013f047899 */ /* 0x000fe40008011605 */
[C---:B------:R-:W-:Y:S01]  /*111d0*/  IMAD R2, R22.reuse, UR9, R2 ;  /* 0x0000000916027c24 */ /* 0x040fe2000f8e0202 */
[--C-:B------:R-:W-:Y:S01]  /*111e0*/  SHF.R.S32.HI R15, RZ, 0x1f, R14.reuse ;  /* 0x0000001fff0f7819 */ /* 0x100fe2000001140e */
[----:B------:R-:W-:Y:S02]  /*111f0*/  UIMAD UR39, UR4, -0x3, UR39 ;  /* 0xfffffffd042778a4 */ /* 0x000fe4000f8e0227 */
[----:B------:R-:W-:Y:S01]  /*11200*/  @UP1 ULOP3.LUT UR38, UR38, 0x1, UR4, 0x78, !UPT ;  /* 0x0000000126261892 */ /* 0x000fe2000f8e7804 */
[----:B------:R-:W-:-:S05]  /*11210*/  IMAD.WIDE.U32 R4, R22, UR8, R14 ;  /* 0x0000000816047c25 */ /* 0x000fca000f8e000e */
[----:B------:R-:W-:Y:S01]  /*11220*/  IADD3 R5, R5, R2, RZ ;  /* 0x0000000205057210 */ /* 0x000fe20007ffe0ff */
[----:B------:R-:W-:Y:S06]  /*11230*/  @P0 BRA `(.L_x_34) ;  /* 0x0000013800f40947 */ /* 0x000fec0003800000 */
[----:B------:R-:W0:Y:S01]  /*11240*/  LDC.64 R2, c[0x0][0x5c8] ;  /* 0x00017200ff027b82 */ /* 0x000e220000000a00 */
[----:B------:R-:W-:Y:S01]  /*11250*/  ULDC.64 UR4, c[0x0][0x5c0] ;  /* 0x0001700000047ab9 */ /* 0x000fe20000000a00 */
[----:B------:R-:W-:Y:S01]  /*11260*/  BSSY B0, `(.L_x_34) ;  /* 0x00013ba000007945 */ /* 0x000fe20003800000 */
[-C--:B0-----:R-:W-:Y:S01]  /*11270*/  IMAD R6, R13, R2.reuse, RZ ;  /* 0x000000020d067224 */ /* 0x081fe200078e02ff */
[----:B------:R-:W-:Y:S01]  /*11280*/  SHF.L.U64.HI R9, R2, 0x3, R3 ;  /* 0x0000000302097819 */ /* 0x000fe20000010203 */
[----:B------:R-:W-:-:S04]  /*11290*/  IMAD.WIDE.U32 R4, R12, R2, R4 ;  /* 0x000000020c047225 */ /* 0x000fc800078e0004 */
[----:B------:R-:W-:Y:S01]  /*112a0*/  IMAD R6, R12, R3, R6 ;  /* 0x000000030c067224 */ /* 0x000fe200078e0206 */
[----:B------:R-:W-:Y:S01]  /*112b0*/  IADD3 R4, P0, R4, UR4, RZ ;  /* 0x0000000404047c10 */ /* 0x000fe2000ff1e0ff */
[----:B------:R-:W-:-:S03]  /*112c0*/  IMAD.SHL.U32 R8, R2, 0x8, RZ ;  /* 0x0000000802087824 */ /* 0x000fc600078e00ff */
[----:B------:R-:W-:Y:S02]  /*112d0*/  IADD3 R6, R5, R6, RZ ;  /* 0x0000000605067210 */ /* 0x000fe40007ffe0ff */
[-C--:B------:R-:W-:Y:S02]  /*112e0*/  IADD3 R10, P1, R8, R4.reuse, RZ ;  /* 0x00000004080a7210 */ /* 0x080fe40007f3e0ff */
[----:B------:R-:W-:Y:S02]  /*112f0*/  IADD3.X R5, R6, UR5, RZ, P0, !PT ;  /* 0x0000000506057c10 */ /* 0x000fe400087fe4ff */
[C---:B------:R-:W-:Y:S02]  /*11300*/  LEA R6, P0, R2.reuse, R4, 0x7 ;  /* 0x0000000402067211 */ /* 0x040fe400078038ff */
[-C--:B------:R-:W-:Y:S02]  /*11310*/  IADD3.X R11, R9, R5.reuse, RZ, P1, !PT ;  /* 0x00000005090b7210 */ /* 0x080fe40000ffe4ff */
[----:B------:R-:W-:-:S02]  /*11320*/  LEA.HI.X R7, R2, R5, R3, 0x7, P0 ;  /* 0x0000000502077211 */ /* 0x000fc400000f3c03 */
[----:B------:R-:W-:Y:S02]  /*11330*/  ISETP.NE.AND P0, PT, R18, RZ, PT ;  /* 0x000000ff1200720c */ /* 0x000fe40003f05270 */
[----:B------:R-:W-:-:S05]  /*11340*/  IADD3 R8, P2, R8, R6, RZ ;  /* 0x0000000608087210 */ /* 0x000fca0007f5e0ff */
[----:B------:R-:W-:-:S06]  /*11350*/  IMAD.X R9, R9, 0x1, R7, P2 ;  /* 0x0000000109097824 */ /* 0x000fcc00010e0607 */
[----:B------:R-:W-:Y:S05]  /*11360*/  @!P0 BRA `(.L_x_35) ;  /* 0x000000e400948947 */ /* 0x000fea0003800000 */
[----:B------:R-:W0:Y:S01]  /*11370*/  LDC.64 R216, c[0x0][0x5b0] ;  /* 0x00016c00ffd87b82 */ /* 0x000e220000000a00 */
[----:B------:R-:W-:Y:S01]  /*11380*/  ULDC.64 UR4, c[0x0][0x5b8] ;  /* 0x00016e0000047ab9 */ /* 0x000fe20000000a00 */
[----:B------:R-:W-:Y:S01]  /*11390*/  ISETP.GE.AND P3, PT, R224, 0x1, PT ;  /* 0x00000001e000780c */ /* 0x000fe20003f66270 */
[----:B------:R-:W-:Y:S01]  /*113a0*/  IMAD R20, R20, UR4, RZ ;  /* 0x0000000414147c24 */ /* 0x000fe2000f8e02ff */
[----:B------:R-:W-:Y:S01]  /*113b0*/  BSSY B1, `(.L_x_36) ;  /* 0x000000e000017945 */ /* 0x000fe20003800000 */
[----:B------:R-:W-:Y:S01]  /*113c0*/  IMAD.WIDE.U32 R222, R22, UR4, R14 ;  /* 0x0000000416de7c25 */ /* 0x000fe2000f8e000e */
[----:B------:R-:W-:Y:S02]  /*113d0*/  ISETP.LT.OR P1, PT, R0, 0x1, !P3 ;  /* 0x000000010000780c */ /* 0x000fe40005f21670 */
[----:B------:R-:W1:Y:S01]  /*113e0*/  LDC.64 R218, c[0x0][0x5a8] ;  /* 0x00016a00ffda7b82 */ /* 0x000e620000000a00 */
[----:B------:R-:W-:Y:S02]  /*113f0*/  IMAD R22, R22, UR5, R20 ;  /* 0x0000000516167c24 */ /* 0x000fe4000f8e0214 */
[----:B------:R-:W-:-:S03]  /*11400*/  IMAD.MOV.U32 R220, RZ, RZ, R222 ;  /* 0x000000ffffdc7224 */ /* 0x000fc600078e00de */
[----:B------:R-:W-:Y:S01]  /*11410*/  IADD3 R221, R223, R22, RZ ;  /* 0x00000016dfdd7210 */ /* 0x000fe20007ffe0ff */
[-C--:B0-----:R-:W-:Y:S02]  /*11420*/  IMAD R14, R13, R216.reuse, RZ ;  /* 0x000000d80d0e7224 */ /* 0x081fe400078e02ff */
[----:B------:R-:W-:-:S04]  /*11430*/  IMAD.WIDE.U32 R2, R12, R216, R220 ;  /* 0x000000d80c027225 */ /* 0x000fc800078e00dc */
[----:B------:R-:W-:Y:S01]  /*11440*/  IMAD R14, R12, R217, R14 ;  /* 0x000000d90c0e7224 */ /* 0x000fe200078e020e */
[----:B-1----:R-:W-:-:S04]  /*11450*/  IADD3 R22, P0, R2, R218, RZ ;  /* 0x000000da02167210 */ /* 0x002fc80007f1e0ff */
[----:B------:R-:W-:Y:S01]  /*11460*/  IADD3.X R23, R219, R3, R14, P0, !PT ;  /* 0x00000003db177210 */ /* 0x000fe200007fe40e */
[----:B------:R-:W-:Y:S08]  /*11470*/  @P1 BRA `(.L_x_37) ;  /* 0x0000000000041947 */ /* 0x000ff00003800000 */
[----:B------:R0:W5:Y:S02]  /*11480*/  LDG.E.U8 R16, desc[UR36][R22.64] ;  /* 0x0000002416107981 */ /* 0x000164000c1e1100 */
.L_x_37:
[----:B------:R-:W-:Y:S05]  /*11490*/  BSYNC B1 ;  /* 0x0000000000017941 */ /* 0x000fea0003800000 */
.L_x_36:
[----:B------:R-:W2:Y:S01]  /*114a0*/  LDL.LU R3, [R1+0x180] ;  /* 0x0001800001037983 */ /* 0x000ea20000300800 */
[----:B-----5:R-:W-:Y:S01]  /*114b0*/  LOP3.LUT R2, R16, 0xffff, RZ, 0xc0, !PT ;  /* 0x0000ffff10027812 */ /* 0x020fe200078ec0ff */
[----:B------:R-:W-:Y:S01]  /*114c0*/  BSSY B1, `(.L_x_38) ;  /* 0x000000a000017945 */ /* 0x000fe20003800000 */
[----:B------:R-:W-:Y:S02]  /*114d0*/  ISETP.LT.OR P0, PT, R0, 0x2, !P3 ;  /* 0x000000020000780c */ /* 0x000fe40005f01670 */
[----:B------:R-:W-:-:S05]  /*114e0*/  PRMT R2, R2, 0x8880, RZ ;  /* 0x0000888002027816 */ /* 0x000fca00000000ff */
[----:B------:R-:W-:-:S04]  /*114f0*/  IMAD R2, R2, R18, RZ ;  /* 0x0000001202027224 */ /* 0x000fc800078e02ff */
[----:B--2---:R-:W-:-:S05]  /*11500*/  @!P1 IMAD R3, R3, R17, R2 ;  /* 0x0000001103039224 */ /* 0x004fca00078e0202 */
[----:B------:R1:W-:Y:S01]  /*11510*/  @!P1 STG.E.U8 desc[UR36][R4.64], R3 ;  /* 0x0000000304009986 */ /* 0x0003e2000c101124 */
[----:B------:R-:W-:Y:S05]  /*11520*/  @P0 BRA `(.L_x_39) ;  /* 0x00000000000c0947 */ /* 0x000fea0003800000 */
[----:B------:R-:W2:Y:S02]  /*11530*/  LDG.E.U8 R16, desc[UR36][R22.64+0x1] ;  /* 0x0000012416107981 */ /* 0x000ea4000c1e1100 */
[----:B--2---:R-:W-:-:S05]  /*11540*/  PRMT R2, R16, 0x8880, RZ ;  /* 0x0000888010027816 */ /* 0x004fca00000000ff */
[----:B------:R-:W-:-:S07]  /*11550*/  IMAD R2, R2, R18, RZ ;  /* 0x0000001202027224 */ /* 0x000fce00078e02ff */
.L_x_39:
[----:B------:R-:W-:Y:S05]  /*11560*/  BSYNC B1 ;  /* 0x0000000000017941 */ /* 0x000fea0003800000 */
.L_x_38:
[----:B-1----:R-:W2:Y:S01]  /*11570*/  LDL.LU R3, [R1+0x184] ;  /* 0x0001840001037983 */ /* 0x002ea20000300800 */
[C---:B------:R-:W-:Y:S01]  /*11580*/  SHF.L.U64.HI R227, R216.reuse, 0x3, R217 ;  /* 0x00000003d8e37819 */ /* 0x040fe200000102d9 */
[----:B------:R-:W-:Y:S01]  /*11590*/  BSSY B1, `(.L_x_40) ;  /* 0x0000011000017945 */ /* 0x000fe20003800000 */
[----:B------:R-:W-:-:S05]  /*115a0*/  SHF.L.U32 R226, R216, 0x3, RZ ;  /* 0x00000003d8e27819 */ /* 0x000fca00000006ff */
[----:B------:R-:W-:-:S04]  /*115b0*/  IMAD.WIDE.U32 R20, R12, R216, R226 ;  /* 0x000000d80c147225 */ /* 0x000fc800078e00e2 */
[----:B------:R-:W-:Y:S01]  /*115c0*/  IMAD.IADD R14, R14, 0x1, R21 ;  /* 0x000000010e0e7824 */ /* 0x000fe200078e0215 */
[----:B------:R-:W-:-:S04]  /*115d0*/  IADD3 R20, P4, P5, R222, R218, R20 ;  /* 0x000000dade147210 */ /* 0x000fc80007d9e014 */
[----:B------:R-:W-:Y:S02]  /*115e0*/  IADD3.X R21, R221, R219, R14, P4, P5 ;  /* 0x000000dbdd157210 */ /* 0x000fe400027ea40e */
[C---:B------:R-:W-:Y:S02]  /*115f0*/  ISETP.LT.OR P4, PT, R0.reuse, 0x9, !P3 ;  /* 0x000000090000780c */ /* 0x040fe40005f81670 */
[----:B------:R-:W-:Y:S01]  /*11600*/  ISETP.LT.OR P5, PT, R0, 0xa, !P3 ;  /* 0x0000000a0000780c */ /* 0x000fe20005fa1670 */
[----:B--2---:R-:W-:-:S05]  /*11610*/  @!P0 IMAD R3, R3, R17, R2 ;  /* 0x0000001103038224 */ /* 0x004fca00078e0202 */
[----:B------:R1:W-:Y:S01]  /*11620*/  @!P0 STG.E.U8 desc[UR36][R4.64+0x1], R3 ;  /* 0x0000010304008986 */ /* 0x0003e2000c101124 */
[----:B------:R-:W-:-:S04]  /*11630*/  ISETP.GE.AND P0, PT, R224, 0x9, PT ;  /* 0x00000009e000780c */ /* 0x000fc80003f06270 */
[C---:B------:R-:W-:Y:S02]  /*11640*/  ISETP.LT.OR P2, PT, R0.reuse, 0x1, !P0 ;  /* 0x000000010000780c */ /* 0x040fe40004741670 */
[----:B------:R-:W-:-:S11]  /*11650*/  ISETP.LT.OR P1, PT, R0, 0x2, !P0 ;  /* 0x000000020000780c */ /* 0x000fd60004721670 */
[----:B-1----:R-:W-:Y:S05]  /*11660*/  @P2 BRA `(.L_x_41) ;  /* 0x00000000000c2947 */ /* 0x002fea0003800000 */
[----:B------:R-:W2:Y:S02]  /*11670*/  LDG.E.U8 R16, desc[UR36][R20.64] ;  /* 0x0000002414107981 */ /* 0x000ea4000c1e1100 */
[----:B--2---:R-:W-:-:S05]  /*11680*/  PRMT R2, R16, 0x8880, RZ ;  /* 0x0000888010027816 */ /* 0x004fca00000000ff */
[----:B------:R-:W-:-:S07]  /*11690*/  IMAD R2, R2, R18, RZ ;  /* 0x0000001202027224 */ /* 0x000fce00078e02ff */
.L_x_41:
[----:B------:R-:W-:Y:S05]  /*116a0*/  BSYNC B1 ;  /* 0x0000000000017941 */ /* 0x000fea0003800000 */
.L_x_40:
[----:B------:R-:W2:Y:S01]  /*116b0*/  LDL.LU R3, [R1+0x188] ;  /* 0x0001880001037983 */ /* 0x000ea20000300800 */
[----:B------:R-:W-:Y:S01]  /*116c0*/  BSSY B1, `(.L_x_42) ;  /* 0x0000007000017945 */ /* 0x000fe20003800000 */
[----:B--2---:R-:W-:-:S05]  /*116d0*/  @!P2 IMAD R3, R3, R17, R2 ;  /* 0x000000110303a224 */ /* 0x004fca00078e0202 */
[----:B------:R1:W-:Y:S01]  /*116e0*/  @!P2 STG.E.U8 desc[UR36][R10.64], R3 ;  /* 0x000000030a00a986 */ /* 0x0003e2000c101124 */
[----:B------:R-:W-:Y:S05]  /*116f0*/  @P1 BRA `(.L_x_43) ;  /* 0x00000000000c1947 */ /* 0x000fea0003800000 */
[----:B------:R-:W2:Y:S02]  /*11700*/  LDG.E.U8 R16, desc[UR36][R20.64+0x1] ;  /* 0x0000012414107981 */ /* 0x000ea4000c1e1100 */
[----:B--2---:R-:W-:-:S05]  /*11710*/  PRMT R2, R16, 0x8880, RZ ;  /* 0x0000888010027816 */ /* 0x004fca00000000ff */
[----:B------:R-:W-:-:S07]  /*11720*/  IMAD R2, R2, R18, RZ ;  /* 0x0000001202027224 */ /* 0x000fce00078e02ff */
.L_x_43:
[----:B------:R-:W-:Y:S05]  /*11730*/  BSYNC B1 ;  /* 0x0000000000017941 */ /* 0x000fea0003800000 */
.L_x_42:
[----:B-1----:R-:W2:Y:S01]  /*11740*/  LDL.LU R3, [R1+0x18c] ;  /* 0x00018c0001037983 */ /* 0x002ea20000300800 */
[----:B------:R-:W-:Y:S01]  /*11750*/  BSSY B1, `(.L_x_44) ;  /* 0x0000007000017945 */ /* 0x000fe20003800000 */
[----:B--2---:R-:W-:-:S05]  /*11760*/  @!P1 IMAD R3, R3, R17, R2 ;  /* 0x0000001103039224 */ /* 0x004fca00078e0202 */
[----:B------:R1:W-:Y:S01]  /*11770*/  @!P1 STG.E.U8 desc[UR36][R10.64+0x1], R3 ;  /* 0x000001030a009986 */ /* 0x0003e2000c101124 */
[----:B------:R-:W-:Y:S05]  /*11780*/  @P4 BRA `(.L_x_45) ;  /* 0x00000000000c4947 */ /* 0x000fea0003800000 */
[----:B------:R-:W2:Y:S02]  /*11790*/  LDG.E.U8 R16, desc[UR36][R22.64+0x8] ;  /* 0x0000082416107981 */ /* 0x000ea4000c1e1100 */
[----:B--2---:R-:W-:-:S05]  /*117a0*/  PRMT R2, R16, 0x8880, RZ ;  /* 0x0000888010027816 */ /* 0x004fca00000000ff */
[----:B------:R-:W-:-:S07]  /*117b0*/  IMAD R2, R2, R18, RZ ;  /* 0x0000001202027224 */ /* 0x000fce00078e02ff */
.L_x_45:
[----:B------:R-:W-:Y:S05]  /*117c0*/  BSYNC B1 ;  /* 0x0000000000017941 */ /* 0x000fea0003800000 */
.L_x_44:
        /* <DEDUP_REMOVED lines=8> */
.L_x_47:
[----:B------:R-:W-:Y:S05]  /*11850*/  BSYNC B1 ;  /* 0x0000000000017941 */ /* 0x000fea0003800000 */
.L_x_46:
[----:B-1----:R-:W2:Y:S01]  /*11860*/  LDL.LU R3, [R1+0x194] ;  /* 0x0001940001037983 */ /* 0x002ea20000300800 */
[C---:B------:R-:W-:Y:S01]  /*11870*/  ISETP.LT.OR P1, PT, R0.reuse, 0x9, !P0 ;  /* 0x000000090000780c */ /* 0x040fe20004721670 */
[----:B------:R-:W-:Y:S01]  /*11880*/  BSSY B1, `(.L_x_48) ;  /* 0x000000a000017945 */ /* 0x000fe20003800000 */
[C---:B------:R-:W-:Y:S02]  /*11890*/  ISETP.LT.OR P2, PT, R0.reuse, 0xa, !P0 ;  /* 0x0000000a0000780c */ /* 0x040fe40004741670 */
[----:B------:R-:W-:Y:S01]  /*118a0*/  ISETP.LT.OR P4, PT, R0, 0x11, !P3 ;  /* 0x000000110000780c */ /* 0x000fe20005f81670 */
[----:B--2---:R-:W-:-:S05]  /*118b0*/  @!P5 IMAD R3, R3, R17, R2 ;  /* 0x000000110303d224 */ /* 0x004fca00078e0202 */
[----:B------:R1:W-:Y:S01]  /*118c0*/  @!P5 STG.E.U8 desc[UR36][R4.64+0x9], R3 ;  /* 0x000009030400d986 */ /* 0x0003e2000c101124 */
[----:B------:R-:W-:Y:S02]  /*118d0*/  ISETP.LT.OR P5, PT, R0, 0x12, !P3 ;  /* 0x000000120000780c */ /* 0x000fe40005fa1670 */
[----:B------:R-:W-:Y:S11]  /*118e0*/  @P1 BRA `(.L_x_49) ;  /* 0x00000000000c1947 */ /* 0x000ff60003800000 */
[----:B------:R-:W2:Y:S02]  /*118f0*/  LDG.E.U8 R16, desc[UR36][R20.64+0x8] ;  /* 0x0000082414107981 */ /* 0x000ea4000c1e1100 */
[----:B--2---:R-:W-:-:S05]  /*11900*/  PRMT R2, R16, 0x8880, RZ ;  /* 0x0000888010027816 */ /* 0x004fca00000000ff */
[----:B------:R-:W-:-:S07]  /*11910*/  IMAD R2, R2, R18, RZ ;  /* 0x0000001202027224 */ /* 0x000fce00078e02ff */
.L_x_49:
[----:B------:R-:W-:Y:S05]  /*11920*/  BSYNC B1 ;  /* 0x0000000000017941 */ /* 0x000fea0003800000 */
.L_x_48:
        /* <DEDUP_REMOVED lines=8> */
.L_x_51:
[----:B------:R-:W-:Y:S05]  /*119b0*/  BSYNC B1 ;  /* 0x0000000000017941 */ /* 0x000fea0003800000 */
.L_x_50:
        /* <DEDUP_REMOVED lines=8> */
.L_x_53:
[----:B------:R-:W-:Y:S05]  /*11a40*/  BSYNC B1 ;  /* 0x0000000000017941 */ /* 0x000fea0003800000 */
.L_x_52:
        /* <DEDUP_REMOVED lines=8> */
.L_x_55:
[----:B------:R-:W-:Y:S05]  /*11ad0*/  BSYNC B1 ;  /* 0x0000000000017941 */ /* 0x000fea0003800000 */
.L_x_54:
        /* <DEDUP_REMOVED lines=12> */
.L_x_57:
[----:B------:R-:W-:Y:S05]  /*11ba0*/  BSYNC B1 ;  /* 0x0000000000017941 */ /* 0x000fea0003800000 */
.L_x_56:
        /* <DEDUP_REMOVED lines=8> */
.L_x_59:
[----:B------:R-:W-:Y:S05]  /*11c30*/  BSYNC B1 ;  /* 0x0000000000017941 */ /* 0x000fea0003800000 */
.L_x_58:
        /* <DEDUP_REMOVED lines=8> */
.L_x_61:
[----:B------:R-:W-:Y:S05]  /*11cc0*/  BSYNC B1 ;  /* 0x0000000000017941 */ /* 0x000fea0003800000 */
.L_x_60:
        /* <DEDUP_REMOVED lines=8> */
.L_x_63:
[----:B------:R-:W-:Y:S05]  /*11d50*/  BSYNC B1 ;  /* 0x0000000000017941 */ /* 0x000fea0003800000 */
.L_x_62:
        /* <DEDUP_REMOVED lines=12> */
.L_x_65:
[----:B------:R-:W-:Y:S05]  /*11e20*/  BSYNC B1 ;  /* 0x0000000000017941 */ /* 0x000fea0003800000 */
.L_x_64:
        /* <DEDUP_REMOVED lines=8> */
.L_x_67:
[----:B------:R-:W-:Y:S05]  /*11eb0*/  BSYNC B1 ;  /* 0x0000000000017941 */ /* 0x000fea0003800000 */
.L_x_66:
        /* <DEDUP_REMOVED lines=8> */
.L_x_69:
[----:B------:R-:W-:Y:S05]  /*11f40*/  BSYNC B1 ;  /* 0x0000000000017941 */ /* 0x000fea0003800000 */
.L_x_68:
        /* <DEDUP_REMOVED lines=8> */
.L_x_71:
[----:B------:R-:W-:Y:S05]  /*11fd0*/  BSYNC B1 ;  /* 0x0000000000017941 */ /* 0x000fea0003800000 */
.L_x_70:
        /* <DEDUP_REMOVED lines=12> */
.L_x_73:
[----:B------:R-:W-:Y:S05]  /*120a0*/  BSYNC B1 ;  /* 0x0000000000017941 */ /* 0x000fea0003800000 */
.L_x_72:
        /* <DEDUP_REMOVED lines=8> */
.L_x_75:
[----:B------:R-:W-:Y:S05]  /*12130*/  BSYNC B1 ;  /* 0x0000000000017941 */ /* 0x000fea0003800000 */
.L_x_74:
        /* <DEDUP_REMOVED lines=8> */
.L_x_77:
[----:B------:R-:W-:Y:S05]  /*121c0*/  BSYNC B1 ;  /* 0x0000000000017941 */ /* 0x000fea0003800000 */
.L_x_76:
        /* <DEDUP_REMOVED lines=8> */
.L_x_79:
[----:B------:R-:W-:Y:S05]  /*12250*/  BSYNC B1 ;  /* 0x0000000000017941 */ /* 0x000fea0003800000 */
.L_x_78:
        /* <DEDUP_REMOVED lines=12> */
.L_x_81:
[----:B------:R-:W-:Y:S05]  /*12320*/  BSYNC B1 ;  /* 0x0000000000017941 */ /* 0x000fea0003800000 */
.L_x_80:
        /* <DEDUP_REMOVED lines=8> */
.L_x_83:
[----:B------:R-:W-:Y:S05]  /*123b0*/  BSYNC B1 ;  /* 0x0000000000017941 */ /* 0x000fea0003800000 */
.L_x_82:
        /* <DEDUP_REMOVED lines=8> */
.L_x_85:
[----:B------:R-:W-:Y:S05]  /*12440*/  BSYNC B1 ;  /* 0x0000000000017941 */ /* 0x000fea0003800000 */
.L_x_84:
        /* <DEDUP_REMOVED lines=8> */
.L_x_87:
[----:B------:R-:W-:Y:S05]  /*124d0*/  BSYNC B1 ;  /* 0x0000000000017941 */ /* 0x000fea0003800000 */
.L_x_86:
        /* <DEDUP_REMOVED lines=12> */
.L_x_89:
[----:B------:R-:W-:Y:S05]  /*125a0*/  BSYNC B1 ;  /* 0x0000000000017941 */ /* 0x000fea0003800000 */
.L_x_88:
        /* <DEDUP_REMOVED lines=8> */
.L_x_91:
[----:B------:R-:W-:Y:S05]  /*12630*/  BSYNC B1 ;  /* 0x0000000000017941 */ /* 0x000fea0003800000 */
.L_x_90:
        /* <DEDUP_REMOVED lines=8> */
.L_x_93:
[----:B------:R-:W-:Y:S05]  /*126c0*/  BSYNC B1 ;  /* 0x0000000000017941 */ /* 0x000fea0003800000 */
.L_x_92:
        /* <DEDUP_REMOVED lines=8> */
.L_x_95:
[----:B------:R-:W-:Y:S05]  /*12750*/  BSYNC B1 ;  /* 0x0000000000017941 */ /* 0x000fea0003800000 */
.L_x_94:
        /* <DEDUP_REMOVED lines=12> */
.L_x_97:
[----:B------:R-:W-:Y:S05]  /*12820*/  BSYNC B1 ;  /* 0x0000000000017941 */ /* 0x000fea0003800000 */
.L_x_96:
        /* <DEDUP_REMOVED lines=8> */
.L_x_99:
[----:B------:R-:W-:Y:S05]  /*128b0*/  BSYNC B1 ;  /* 0x0000000000017941 */ /* 0x000fea0003800000 */
.L_x_98:
        /* <DEDUP_REMOVED lines=8> */
.L_x_101:
[----:B------:R-:W-:Y:S05]  /*12940*/  BSYNC B1 ;  /* 0x0000000000017941 */ /* 0x000fea0003800000 */
.L_x_100:
        /* <DEDUP_REMOVED lines=8> */
.L_x_103:
[----:B------:R-:W-:Y:S05]  /*129d0*/  BSYNC B1 ;  /* 0x0000000000017941 */ /* 0x000fea0003800000 */
.L_x_102:
        /* <DEDUP_REMOVED lines=12> */
.L_x_105:
[----:B------:R-:W-:Y:S05]  /*12aa0*/  BSYNC B1 ;  /* 0x0000000000017941 */ /* 0x000fea0003800000 */
.L_x_104:
        /* <DEDUP_REMOVED lines=8> */
.L_x_107:
[----:B------:R-:W-:Y:S05]  /*12b30*/  BSYNC B1 ;  /* 0x0000000000017941 */ /* 0x000fea0003800000 */
.L_x_106:
        /* <DEDUP_REMOVED lines=8> */
.L_x_109:
[----:B------:R-:W-:Y:S05]  /*12bc0*/  BSYNC B1 ;  /* 0x0000000000017941 */ /* 0x000fea0003800000 */
.L_x_108:
        /* <DEDUP_REMOVED lines=8> */
.L_x_111:
[----:B------:R-:W-:Y:S05]  /*12c50*/  BSYNC B1 ;  /* 0x0000000000017941 */ /* 0x000fea0003800000 */
.L_x_110:
        /* <DEDUP_REMOVED lines=12> */
.L_x_113:
[----:B------:R-:W-:Y:S05]  /*12d20*/  BSYNC B1 ;  /* 0x0000000000017941 */ /* 0x000fea0003800000 */
.L_x_112:
        /* <DEDUP_REMOVED lines=8> */
.L_x_115:
[----:B------:R-:W-:Y:S05]  /*12db0*/  BSYNC B1 ;  /* 0x0000000000017941 */ /* 0x000fea0003800000 */
.L_x_114:
        /* <DEDUP_REMOVED lines=8> */
.L_x_117:
[----:B------:R-:W-:Y:S05]  /*12e40*/  BSYNC B1 ;  /* 0x0000000000017941 */ /* 0x000fea0003800000 */
.L_x_116:
        /* <DEDUP_REMOVED lines=8> */
.L_x_119:
[----:B------:R-:W-:Y:S05]  /*12ed0*/  BSYNC B1 ;  /* 0x0000000000017941 */ /* 0x000fea0003800000 */
.L_x_118:
        /* <DEDUP_REMOVED lines=12> */
.L_x_121:
[----:B------:R-:W-:Y:S05]  /*12fa0*/  BSYNC B1 ;  /* 0x0000000000017941 */ /* 0x000fea0003800000 */
.L_x_120:
        /* <DEDUP_REMOVED lines=8> */
.L_x_123:
[----:B------:R-:W-:Y:S05]  /*13030*/  BSYNC B1 ;  /* 0x0000000000017941 */ /* 0x000fea0003800000 */
.L_x_122:
        /* <DEDUP_REMOVED lines=8> */
.L_x_125:
[----:B------:R-:W-:Y:S05]  /*130c0*/  BSYNC B1 ;  /* 0x0000000000017941 */ /* 0x000fea0003800000 */
.L_x_124:
        /* <DEDUP_REMOVED lines=8> */
.L_x_127:
[----:B------:R-:W-:Y:S05]  /*13150*/  BSYNC B1 ;  /* 0x0000000000017941 */ /* 0x000fea0003800000 */
.L_x_126:
        /* <DEDUP_REMOVED lines=12> */
.L_x_129:
[----:B------:R-:W-:Y:S05]  /*13220*/  BSYNC B1 ;  /* 0x0000000000017941 */ /* 0x000fea0003800000 */
.L_x_128:
        /* <DEDUP_REMOVED lines=8> */
.L_x_131:
[----:B------:R-:W-:Y:S05]  /*132b0*/  BSYNC B1 ;  /* 0x0000000000017941 */ /* 0x000fea0003800000 */
.L_x_130:
        /* <DEDUP_REMOVED lines=8> */
.L_x_133:
[----:B------:R-:W-:Y:S05]  /*13340*/  BSYNC B1 ;  /* 0x0000000000017941 */ /* 0x000fea0003800000 */
.L_x_132:
        /* <DEDUP_REMOVED lines=8> */
.L_x_135:
[----:B------:R-:W-:Y:S05]  /*133d0*/  BSYNC B1 ;  /* 0x0000000000017941 */ /* 0x000fea0003800000 */
.L_x_134:
        /* <DEDUP_REMOVED lines=12> */
.L_x_137:
[----:B------:R-:W-:Y:S05]  /*134a0*/  BSYNC B1 ;  /* 0x0000000000017941 */ /* 0x000fea0003800000 */
.L_x_136:
        /* <DEDUP_REMOVED lines=8> */
.L_x_139:
[----:B------:R-:W-:Y:S05]  /*13530*/  BSYNC B1 ;  /* 0x0000000000017941 */ /* 0x000fea0003800000 */
.L_x_138:
        /* <DEDUP_REMOVED lines=8> */
.L_x_141:
[----:B------:R-:W-:Y:S05]  /*135c0*/  BSYNC B1 ;  /* 0x0000000000017941 */ /* 0x000fea0003800000 */
.L_x_140:
        /* <DEDUP_REMOVED lines=8> */
.L_x_143:
[----:B------:R-:W-:Y:S05]  /*13650*/  BSYNC B1 ;  /* 0x0000000000017941 */ /* 0x000fea0003800000 */
.L_x_142:
        /* <DEDUP_REMOVED lines=12> */
.L_x_145:
[----:B------:R-:W-:Y:S05]  /*13720*/  BSYNC B1 ;  /* 0x0000000000017941 */ /* 0x000fea0003800000 */
.L_x_144:
        /* <DEDUP_REMOVED lines=8> */
.L_x_147:
[----:B------:R-:W-:Y:S05]  /*137b0*/  BSYNC B1 ;  /* 0x0000000000017941 */ /* 0x000fea0003800000 */
.L_x_146:
        /* <DEDUP_REMOVED lines=8> */
.L_x_149:
[----:B------:R-:W-:Y:S05]  /*13840*/  BSYNC B1 ;  /* 0x0000000000017941 */ /* 0x000fea0003800000 */
.L_x_148:
        /* <DEDUP_REMOVED lines=8> */
.L_x_151:
[----:B------:R-:W-:Y:S05]  /*138d0*/  BSYNC B1 ;  /* 0x0000000000017941 */ /* 0x000fea0003800000 */
.L_x_150:
        /* <DEDUP_REMOVED lines=12> */
.L_x_153:
[----:B------:R-:W-:Y:S05]  /*139a0*/  BSYNC B1 ;  /* 0x0000000000017941 */ /* 0x000fea0003800000 */
.L_x_152:
        /* <DEDUP_REMOVED lines=8> */
.L_x_155:
[----:B------:R-:W-:Y:S05]  /*13a30*/  BSYNC B1 ;  /* 0x0000000000017941 */ /* 0x000fea0003800000 */
.L_x_154:
        /* <DEDUP_REMOVED lines=8> */
.L_x_157:
[----:B------:R-:W-:Y:S05]  /*13ac0*/  BSYNC B1 ;  /* 0x0000000000017941 */ /* 0x000fea0003800000 */
.L_x_156:
        /* <DEDUP_REMOVED lines=8> */
.L_x_159:
[----:B------:R-:W-:Y:S05]  /*13b50*/  BSYNC B1 ;  /* 0x0000000000017941 */ /* 0x000fea0003800000 */
.L_x_158:
        /* <DEDUP_REMOVED lines=12> */
.L_x_161:
[----:B------:R-:W-:Y:S05]  /*13c20*/  BSYNC B1 ;  /* 0x0000000000017941 */ /* 0x000fea0003800000 */
.L_x_160:
        /* <DEDUP_REMOVED lines=8> */
.L_x_163:
[----:B------:R-:W-:Y:S05]  /*13cb0*/  BSYNC B1 ;  /* 0x0000000000017941 */ /* 0x000fea0003800000 */
.L_x_162:
        /* <DEDUP_REMOVED lines=8> */
.L_x_165:
[----:B------:R-:W-:Y:S05]  /*13d40*/  BSYNC B1 ;  /* 0x0000000000017941 */ /* 0x000fea0003800000 */
.L_x_164:
        /* <DEDUP_REMOVED lines=8> */
.L_x_167:
[----:B------:R-:W-:Y:S05]  /*13dd0*/  BSYNC B1 ;  /* 0x0000000000017941 */ /* 0x000fea0003800000 */
.L_x_166:
        /* <DEDUP_REMOVED lines=12> */
.L_x_169:
[----:B------:R-:W-:Y:S05]  /*13ea0*/  BSYNC B1 ;  /* 0x0000000000017941 */ /* 0x000fea0003800000 */
.L_x_168:
        /* <DEDUP_REMOVED lines=8> */
.L_x_171:
[----:B------:R-:W-:Y:S05]  /*13f30*/  BSYNC B1 ;  /* 0x0000000000017941 */ /* 0x000fea0003800000 */
.L_x_170:
        /* <DEDUP_REMOVED lines=8> */
.L_x_173:
[----:B------:R-:W-:Y:S05]  /*13fc0*/  BSYNC B1 ;  /* 0x0000000000017941 */ /* 0x000fea0003800000 */
.L_x_172:
        /* <DEDUP_REMOVED lines=8> */
.L_x_175:
[----:B------:R-:W-:Y:S05]  /*14050*/  BSYNC B1 ;  /* 0x0000000000017941 */ /* 0x000fea0003800000 */
.L_x_174:
        /* <DEDUP_REMOVED lines=12> */
.L_x_177:
[----:B------:R-:W-:Y:S05]  /*14120*/  BSYNC B1 ;  /* 0x0000000000017941 */ /* 0x000fea0003800000 */
.L_x_176:
        /* <DEDUP_REMOVED lines=8> */
.L_x_179:
[----:B------:R-:W-:Y:S05]  /*141b0*/  BSYNC B1 ;  /* 0x0000000000017941 */ /* 0x000fea0003800000 */
.L_x_178:
        /* <DEDUP_REMOVED lines=8> */
.L_x_181:
[----:B------:R-:W-:Y:S05]  /*14240*/  BSYNC B1 ;  /* 0x0000000000017941 */ /* 0x000fea0003800000 */
.L_x_180:
        /* <DEDUP_REMOVED lines=8> */
.L_x_183:
[----:B------:R-:W-:Y:S05]  /*142d0*/  BSYNC B1 ;  /* 0x0000000000017941 */ /* 0x000fea0003800000 */
.L_x_182:
        /* <DEDUP_REMOVED lines=12> */
.L_x_185:
[----:B------:R-:W-:Y:S05]  /*143a0*/  BSYNC B1 ;  /* 0x0000000000017941 */ /* 0x000fea0003800000 */
.L_x_184:
        /* <DEDUP_REMOVED lines=8> */
.L_x_187:
[----:B------:R-:W-:Y:S05]  /*14430*/  BSYNC B1 ;  /* 0x0000000000017941 */ /* 0x000fea0003800000 */
.L_x_186:
        /* <DEDUP_REMOVED lines=8> */
.L_x_189:
[----:B------:R-:W-:Y:S05]  /*144c0*/  BSYNC B1 ;  /* 0x0000000000017941 */ /* 0x000fea0003800000 */
.L_x_188:
        /* <DEDUP_REMOVED lines=8> */
.L_x_191:
[----:B------:R-:W-:Y:S05]  /*14550*/  BSYNC B1 ;  /* 0x0000000000017941 */ /* 0x000fea0003800000 */
.L_x_190:
        /* <DEDUP_REMOVED lines=12> */
.L_x_193:
[----:B------:R-:W-:Y:S05]  /*14620*/  BSYNC B1 ;  /* 0x0000000000017941 */ /* 0x000fea0003800000 */
.L_x_192:
        /* <DEDUP_REMOVED lines=8> */
.L_x_195:
[----:B------:R-:W-:Y:S05]  /*146b0*/  BSYNC B1 ;  /* 0x0000000000017941 */ /* 0x000fea0003800000 */
.L_x_194:
        /* <DEDUP_REMOVED lines=8> */
.L_x_197:
[----:B------:R-:W-:Y:S05]  /*14740*/  BSYNC B1 ;  /* 0x0000000000017941 */ /* 0x000fea0003800000 */
.L_x_196:
        /* <DEDUP_REMOVED lines=8> */
.L_x_199:
[----:B------:R-:W-:Y:S05]  /*147d0*/  BSYNC B1 ;  /* 0x0000000000017941 */ /* 0x000fea0003800000 */
.L_x_198:
        /* <DEDUP_REMOVED lines=12> */
.L_x_201:
[----:B------:R-:W-:Y:S05]  /*148a0*/  BSYNC B1 ;  /* 0x0000000000017941 */ /* 0x000fea0003800000 */
.L_x_200:
        /* <DEDUP_REMOVED lines=8> */
.L_x_203:
[----:B------:R-:W-:Y:S05]  /*14930*/  BSYNC B1 ;  /* 0x0000000000017941 */ /* 0x000fea0003800000 */
.L_x_202:
        /* <DEDUP_REMOVED lines=8> */
.L_x_205:
[----:B------:R-:W-:Y:S05]  /*149c0*/  BSYNC B1 ;  /* 0x0000000000017941 */ /* 0x000fea0003800000 */
.L_x_204:
        /* <DEDUP_REMOVED lines=8> */
.L_x_207:
[----:B------:R-:W-:Y:S05]  /*14a50*/  BSYNC B1 ;  /* 0x0000000000017941 */ /* 0x000fea0003800000 */
.L_x_206:
        /* <DEDUP_REMOVED lines=12> */
.L_x_209:
[----:B------:R-:W-:Y:S05]  /*14b20*/  BSYNC B1 ;  /* 0x0000000000017941 */ /* 0x000fea0003800000 */
.L_x_208:
        /* <DEDUP_REMOVED lines=8> */
.L_x_211:
[----:B------:R-:W-:Y:S05]  /*14bb0*/  BSYNC B1 ;  /* 0x0000000000017941 */ /* 0x000fea0003800000 */
.L_x_210:
        /* <DEDUP_REMOVED lines=8> */
.L_x_213:
[----:B------:R-:W-:Y:S05]  /*14c40*/  BSYNC B1 ;  /* 0x0000000000017941 */ /* 0x000fea0003800000 */
.L_x_212:
        /* <DEDUP_REMOVED lines=8> */
.L_x_215:
[----:B------:R-:W-:Y:S05]  /*14cd0*/  BSYNC B1 ;  /* 0x0000000000017941 */ /* 0x000fea0003800000 */
.L_x_214:
[----:B-1----:R-:W2:Y:S01]  /*14ce0*/  LDL.LU R3, [R1+0x2e4] ;  /* 0x0002e40001037983 */ /* 0x002ea20000300800 */
[C---:B------:R-:W-:Y:S01]  /*14cf0*/  ISETP.LT.OR P2, PT, R0.reuse, 0xb1, !P0 ;  /* 0x000000b10000780c */ /* 0x040fe20004741670 */
[----:B------:R-:W-:Y:S01]  /*14d00*/  BSSY B1, `(.L_x_216) ;  /* 0x000000a000017945 */ /* 0x000fe20003800000 */
[----:B------:R-:W-:Y:S01]  /*14d10*/  ISETP.LT.OR P5, PT, R0, 0xb9, !P3 ;  /* 0x000000b90000780c */ /* 0x000fe20005fa1670 */
[----:B--2---:R-:W-:Y:S01]  /*14d20*/  @!P1 IMAD R14, R3, R17, R2 ;  /* 0x00000011030e9224 */ /* 0x004fe200078e0202 */
[----:B------:R-:W-:-:S04]  /*14d30*/  IADD3 R3, P4, R12, 0x80, RZ ;  /* 0x000000800c037810 */ /* 0x000fc80007f9e0ff */
[----:B------:R1:W-:Y:S01]  /*14d40*/  @!P1 STG.E.U8 desc[UR36][R4.64+0xb1], R14 ;  /* 0x0000b10e04009986 */ /* 0x0003e2000c101124 */
[----:B------:R-:W-:-:S04]  /*14d50*/  ISETP.LT.OR P1, PT, R0, 0xb2, !P0 ;  /* 0x000000b20000780c */ /* 0x000fc80004721670 */
[----:B------:R-:W-:Y:S09]  /*14d60*/  @P2 BRA `(.L_x_217) ;  /* 0x00000000000c2947 */ /* 0x000ff20003800000 */
[----:B------:R-:W2:Y:S02]  /*14d70*/  LDG.E.U8 R16, desc[UR36][R20.64+0xb0] ;  /* 0x0000b02414107981 */ /* 0x000ea4000c1e1100 */
[----:B--2---:R-:W-:-:S05]  /*14d80*/  PRMT R2, R16, 0x8880, RZ ;  /* 0x0000888010027816 */ /* 0x004fca00000000ff */
[----:B------:R-:W-:-:S07]  /*14d90*/  IMAD R2, R2, R18, RZ ;  /* 0x0000001202027224 */ /* 0x000fce00078e02ff */
.L_x_217:
[----:B------:R-:W-:Y:S05]  /*14da0*/  BSYNC B1 ;  /* 0x0000000000017941 */ /* 0x000fea0003800000 */
.L_x_216:
        /* <DEDUP_REMOVED lines=8> */
.L_x_219:
[----:B------:R-:W-:Y:S05]  /*14e30*/  BSYNC B1 ;  /* 0x0000000000017941 */ /* 0x000fea0003800000 */
.L_x_218:
        /* <DEDUP_REMOVED lines=8> */
.L_x_221:
[----:B------:R-:W-:Y:S05]  /*14ec0*/  BSYNC B1 ;  /* 0x0000000000017941 */ /* 0x000fea0003800000 */
.L_x_220:
[----:B-1----:R-:W2:Y:S01]  /*14ed0*/  LDL.LU R14, [R1+0x2f0] ;  /* 0x0002f000010e7983 */ /* 0x002ea20000300800 */
[C---:B------:R-:W-:Y:S01]  /*14ee0*/  ISETP.LT.OR P1, PT, R0.reuse, 0xba, !P3 ;  /* 0x000000ba0000780c */ /* 0x040fe20005f21670 */
[----:B------:R-:W-:Y:S01]  /*14ef0*/  BSSY B1, `(.L_x_222) ;  /* 0x000000c000017945 */ /* 0x000fe20003800000 */
[----:B------:R-:W-:Y:S01]  /*14f00*/  IADD3.X R229, RZ, R13, RZ, P4, !PT ;  /* 0x0000000dffe57210 */ /* 0x000fe200027fe4ff */
[----:B------:R-:W-:Y:S01]  /*14f10*/  IMAD.WIDE.U32 R12, R3, R216, R220 ;  /* 0x000000d8030c7225 */ /* 0x000fe200078e00dc */
[----:B------:R-:W-:-:S03]  /*14f20*/  ISETP.LT.OR P2, PT, R0, 0xba, !P0 ;  /* 0x000000ba0000780c */ /* 0x000fc60004741670 */
[----:B--2---:R-:W-:-:S05]  /*14f30*/  @!P5 IMAD R14, R14, R17, R2 ;  /* 0x000000110e0ed224 */ /* 0x004fca00078e0202 */
[----:B------:R1:W-:Y:S01]  /*14f40*/  @!P5 STG.E.U8 desc[UR36][R4.64+0xb8], R14 ;  /* 0x0000b80e0400d986 */ /* 0x0003e2000c101124 */
[----:B------:R-:W-:Y:S02]  /*14f50*/  ISETP.LT.OR P5, PT, R0, 0xb9, !P0 ;  /* 0x000000b90000780c */ /* 0x000fe400047a1670 */
[----:B-1----:R-:W-:Y:S01]  /*14f60*/  IADD3 R14, P4, R12, R218, RZ ;  /* 0x000000da0c0e7210 */ /* 0x002fe20007f9e0ff */
[----:B------:R-:W-:-:S12]  /*14f70*/  @P1 BRA `(.L_x_223) ;  /* 0x00000000000c1947 */ /* 0x000fd80003800000 */
[----:B------:R-:W2:Y:S02]  /*14f80*/  LDG.E.U8 R16, desc[UR36][R22.64+0xb9] ;  /* 0x0000b92416107981 */ /* 0x000ea4000c1e1100 */
[----:B--2---:R-:W-:-:S05]  /*14f90*/  PRMT R2, R16, 0x8880, RZ ;  /* 0x0000888010027816 */ /* 0x004fca00000000ff */
[----:B------:R-:W-:-:S07]  /*14fa0*/  IMAD R2, R2, R18, RZ ;  /* 0x0000001202027224 */ /* 0x000fce00078e02ff */
.L_x_223:
[----:B------:R-:W-:Y:S05]  /*14fb0*/  BSYNC B1 ;  /* 0x0000000000017941 */ /* 0x000fea0003800000 */
.L_x_222:
[----:B------:R-:W2:Y:S01]  /*14fc0*/  LDL.LU R225, [R1+0x2f4] ;  /* 0x0002f40001e17983 */ /* 0x000ea20000300800 */
[----:B------:R-:W-:Y:S01]  /*14fd0*/  BSSY B1, `(.L_x_224) ;  /* 0x0000008000017945 */ /* 0x000fe20003800000 */
[----:B------:R-:W-:Y:S02]  /*14fe0*/  IMAD R229, R229, R216, RZ ;  /* 0x000000d8e5e57224 */ /* 0x000fe400078e02ff */
[----:B--2---:R-:W-:-:S05]  /*14ff0*/  @!P1 IMAD R225, R225, R17, R2 ;  /* 0x00000011e1e19224 */ /* 0x004fca00078e0202 */
[----:B------:R1:W-:Y:S01]  /*15000*/  @!P1 STG.E.U8 desc[UR36][R4.64+0xb9], R225 ;  /* 0x0000b9e104009986 */ /* 0x0003e2000c101124 */
[----:B------:R-:W-:Y:S05]  /*15010*/  @P5 BRA `(.L_x_225) ;  /* 0x00000000000c5947 */ /* 0x000fea0003800000 */
[----:B------:R-:W2:Y:S02]  /*15020*/  LDG.E.U8 R16, desc[UR36][R20.64+0xb8] ;  /* 0x0000b82414107981 */ /* 0x000ea4000c1e1100 */
[----:B--2---:R-:W-:-:S05]  /*15030*/  PRMT R2, R16, 0x8880, RZ ;  /* 0x0000888010027816 */ /* 0x004fca00000000ff */
[----:B------:R-:W-:-:S07]  /*15040*/  IMAD R2, R2, R18, RZ ;  /* 0x0000001202027224 */ /* 0x000fce00078e02ff */
.L_x_225:
[----:B------:R-:W-:Y:S05]  /*15050*/  BSYNC B1 ;  /* 0x0000000000017941 */ /* 0x000fea0003800000 */
.L_x_224:
[----:B-1----:R-:W2:Y:S01]  /*15060*/  LDL.LU R225, [R1+0x2f8] ;  /* 0x0002f80001e17983 */ /* 0x002ea20000300800 */
[----:B------:R-:W-:Y:S01]  /*15070*/  BSSY B1, `(.L_x_226) ;  /* 0x0000008000017945 */ /* 0x000fe20003800000 */
[----:B--2---:R-:W-:Y:S02]  /*15080*/  @!P5 IMAD R228, R225, R17, R2 ;  /* 0x00000011e1e4d224 */ /* 0x004fe400078e0202 */
[----:B------:R-:W-:-:S03]  /*15090*/  IMAD R225, R3, R217, R229 ;  /* 0x000000d903e17224 */ /* 0x000fc600078e02e5 */
[----:B------:R1:W-:Y:S01]  /*150a0*/  @!P5 STG.E.U8 desc[UR36][R10.64+0xb8], R228 ;  /* 0x0000b8e40a00d986 */ /* 0x0003e2000c101124 */
[----:B------:R-:W-:Y:S05]  /*150b0*/  @P2 BRA `(.L_x_227) ;  /* 0x00000000000c2947 */ /* 0x000fea0003800000 */
[----:B------:R-:W2:Y:S02]  /*150c0*/  LDG.E.U8 R16, desc[UR36][R20.64+0xb9] ;  /* 0x0000b92414107981 */ /* 0x000ea4000c1e1100 */
[----:B--2---:R-:W-:-:S05]  /*150d0*/  PRMT R2, R16, 0x8880, RZ ;  /* 0x0000888010027816 */ /* 0x004fca00000000ff */
[----:B------:R-:W-:-:S07]  /*150e0*/  IMAD R2, R2, R18, RZ ;  /* 0x0000001202027224 */ /* 0x000fce00078e02ff */
.L_x_227:
[----:B------:R-:W-:Y:S05]  /*150f0*/  BSYNC B1 ;  /* 0x0000000000017941 */ /* 0x000fea0003800000 */
.L_x_226:
[----:B------:R-:W2:Y:S01]  /*15100*/  LDL.LU R217, [R1+0x2fc] ;  /* 0x0002fc0001d97983 */ /* 0x000ea20000300800 */
[----:B------:R-:W-:Y:S01]  /*15110*/  ISETP.GE.AND P1, PT, R224, 0x81, PT ;  /* 0x00000081e000780c */ /* 0x000fe20003f26270 */
[----:B------:R-:W-:Y:S01]  /*15120*/  BSSY B1, `(.L_x_228) ;  /* 0x000000c000017945 */ /* 0x000fe20003800000 */
[----:B------:R-:W-:Y:S02]  /*15130*/  IADD3.X R15, R219, R13, R225, P4, !PT ;  /* 0x0000000ddb0f7210 */ /* 0x000fe400027fe4e1 */
[----:B------:R-:W-:Y:S01]  /*15140*/  ISETP.LT.OR P4, PT, R0, 0x1, !P1 ;  /* 0x000000010000780c */ /* 0x000fe20004f81670 */
[----:B--2---:R-:W-:Y:S02]  /*15150*/  @!P2 IMAD R12, R217, R17, R2 ;  /* 0x00000011d90ca224 */ /* 0x004fe400078e0202 */
[----:B------:R-:W-:-:S03]  /*15160*/  IMAD.WIDE.U32 R216, R3, R216, R226 ;  /* 0x000000d803d87225 */ /* 0x000fc600078e00e2 */
[----:B------:R2:W-:Y:S02]  /*15170*/  @!P2 STG.E.U8 desc[UR36][R10.64+0xb9], R12 ;  /* 0x0000b90c0a00a986 */ /* 0x0005e4000c101124 */
[----:B--2---:R-:W-:Y:S01]  /*15180*/  IADD3 R12, P2, P5, R222, R218, R216 ;  /* 0x000000dade0c7210 */ /* 0x004fe20007d5e0d8 */
[----:B------:R-:W-:-:S04]  /*15190*/  IMAD.IADD R216, R225, 0x1, R217 ;  /* 0x00000001e1d87824 */ /* 0x000fc800078e02d9 */
[----:B------:R-:W-:Y:S08]  /*151a0*/  @P4 BRA `(.L_x_229) ;  /* 0x00000000000c4947 */ /* 0x000ff00003800000 */
[----:B------:R-:W2:Y:S02]  /*151b0*/  LDG.E.U8 R16, desc[UR36][R14.64] ;  /* 0x000000240e107981 */ /* 0x000ea4000c1e1100 */
[----:B--2---:R-:W-:-:S05]  /*151c0*/  PRMT R2, R16, 0x8880, RZ ;  /* 0x0000888010027816 */ /* 0x004fca00000000ff */
[----:B------:R-:W-:-:S07]  /*151d0*/  IMAD R2, R2, R18, RZ ;  /* 0x0000001202027224 */ /* 0x000fce00078e02ff */
.L_x_229:
[----:B------:R-:W-:Y:S05]  /*151e0*/  BSYNC B1 ;  /* 0x0000000000017941 */ /* 0x000fea0003800000 */
.L_x_228:
[----:B------:R-:W2:Y:S01]  /*151f0*/  LDL.LU R3, [R1] ;  /* 0x0000000001037983 */ /* 0x000ea20000300800 */
[----:B------:R-:W-:Y:S01]  /*15200*/  IADD3.X R13, R221, R219, R216, P2, P5 ;  /* 0x000000dbdd0d7210 */ /* 0x000fe200017ea4d8 */
[----:B------:R-:W-:Y:S01]  /*15210*/  BSSY B1, `(.L_x_230) ;  /* 0x000000a000017945 */ /* 0x000fe20003800000 */
[----:B------:R-:W-:-:S04]  /*15220*/  ISETP.GE.AND P2, PT, R224, 0x89, PT ;  /* 0x00000089e000780c */ /* 0x000fc80003f46270 */
[----:B------:R-:W-:Y:S01]  /*15230*/  ISETP.LT.OR P5, PT, R0, 0x1, !P2 ;  /* 0x000000010000780c */ /* 0x000fe200057a1670 */
[----:B--2---:R-:W-:-:S05]  /*15240*/  @!P4 IMAD R3, R3, R17, R2 ;  /* 0x000000110303c224 */ /* 0x004fca00078e0202 */
[----:B------:R2:W-:Y:S01]  /*15250*/  @!P4 STG.E.U8 desc[UR36][R6.64], R3 ;  /* 0x000000030600c986 */ /* 0x0005e2000c101124 */
[----:B------:R-:W-:-:S13]  /*15260*/  ISETP.LT.OR P4, PT, R0, 0x2, !P1 ;  /* 0x000000020000780c */ /* 0x000fda0004f81670 */
[----:B--2---:R-:W-:Y:S05]  /*15270*/  @P4 BRA `(.L_x_231) ;  /* 0x00000000000c4947 */ /* 0x004fea0003800000 */
[----:B------:R-:W2:Y:S02]  /*15280*/  LDG.E.U8 R16, desc[UR36][R14.64+0x1] ;  /* 0x000001240e107981 */ /* 0x000ea4000c1e1100 */
[----:B--2---:R-:W-:-:S05]  /*15290*/  PRMT R2, R16, 0x8880, RZ ;  /* 0x0000888010027816 */ /* 0x004fca00000000ff */
[----:B------:R-:W-:-:S07]  /*152a0*/  IMAD R2, R2, R18, RZ ;  /* 0x0000001202027224 */ /* 0x000fce00078e02ff */
.L_x_231:
[----:B------:R-:W-:Y:S05]  /*152b0*/  BSYNC B1 ;  /* 0x0000000000017941 */ /* 0x000fea0003800000 */
.L_x_230:
[----:B------:R-:W2:Y:S01]  /*152c0*/  LDL.LU R3, [R1+0x4] ;  /* 0x0000040001037983 */ /* 0x000ea20000300800 */
[----:B------:R-:W-:Y:S01]  /*152d0*/  BSSY B1, `(.L_x_232) ;  /* 0x0000007000017945 */ /* 0x000fe20003800000 */
[----:B--2---:R-:W-:-:S05]  /*152e0*/  @!P4 IMAD R3, R3, R17, R2 ;  /* 0x000000110303c224 */ /* 0x004fca00078e0202 */
[----:B------:R2:W-:Y:S01]  /*152f0*/  @!P4 STG.E.U8 desc[UR36][R6.64+0x1], R3 ;  /* 0x000001030600c986 */ /* 0x0005e2000c101124 */
[----:B------:R-:W-:Y:S05]  /*15300*/  @P5 BRA `(.L_x_233) ;  /* 0x00000000000c5947 */ /* 0x000fea0003800000 */
[----:B------:R-:W3:Y:S02]  /*15310*/  LDG.E.U8 R16, desc[UR36][R12.64] ;  /* 0x000000240c107981 */ /* 0x000ee4000c1e1100 */
[----:B---3--:R-:W-:-:S05]  /*15320*/  PRMT R2, R16, 0x8880, RZ ;  /* 0x0000888010027816 */ /* 0x008fca00000000ff */
[----:B------:R-:W-:-:S07]  /*15330*/  IMAD R2, R2, R18, RZ ;  /* 0x0000001202027224 */ /* 0x000fce00078e02ff */
.L_x_233:
[----:B------:R-:W-:Y:S05]  /*15340*/  BSYNC B1 ;  /* 0x0000000000017941 */ /* 0x000fea0003800000 */
.L_x_232:
[----:B--2---:R-:W2:Y:S01]  /*15350*/  LDL.LU R3, [R1+0x8] ;  /* 0x0000080001037983 */ /* 0x004ea20000300800 */
[----:B------:R-:W-:Y:S01]  /*15360*/  ISETP.LT.OR P4, PT, R0, 0x2, !P2 ;  /* 0x000000020000780c */ /* 0x000fe20005781670 */
[----:B------:R-:W-:Y:S01]  /*15370*/  BSSY B1, `(.L_x_234) ;  /* 0x0000008000017945 */ /* 0x000fe20003800000 */
[----:B--2---:R-:W-:-:S05]  /*15380*/  @!P5 IMAD R3, R3, R17, R2 ;  /* 0x000000110303d224 */ /* 0x004fca00078e0202 */
[----:B------:R2:W-:Y:S01]  /*15390*/  @!P5 STG.E.U8 desc[UR36][R8.64], R3 ;  /* 0x000000030800d986 */ /* 0x0005e2000c101124 */
[----:B------:R-:W-:-:S05]  /*153a0*/  ISETP.LT.OR P5, PT, R0, 0x9, !P1 ;  /* 0x000000090000780c */ /* 0x000fca0004fa1670 */
[----:B------:R-:W-:Y:S08]  /*153b0*/  @P4 BRA `(.L_x_235) ;  /* 0x00000000000c4947 */ /* 0x000ff00003800000 */
[----:B------:R-:W3:Y:S02]  /*153c0*/  LDG.E.U8 R16, desc[UR36][R12.64+0x1] ;  /* 0x000001240c107981 */ /* 0x000ee4000c1e1100 */
[----:B---3--:R-:W-:-:S05]  /*153d0*/  PRMT R2, R16, 0x8880, RZ ;  /* 0x0000888010027816 */ /* 0x008fca00000000ff */
[----:B------:R-:W-:-:S07]  /*153e0*/  IMAD R2, R2, R18, RZ ;  /* 0x0000001202027224 */ /* 0x000fce00078e02ff */
.L_x_235:
[----:B------:R-:W-:Y:S05]  /*153f0*/  BSYNC B1 ;  /* 0x0000000000017941 */ /* 0x000fea0003800000 */
.L_x_234:
[----:B--2---:R-:W2:Y:S01]  /*15400*/  LDL.LU R3, [R1+0xc] ;  /* 0x00000c0001037983 */ /* 0x004ea20000300800 */
[----:B------:R-:W-:Y:S01]  /*15410*/  BSSY B1, `(.L_x_236) ;  /* 0x0000007000017945 */ /* 0x000fe20003800000 */
[----:B--2---:R-:W-:-:S05]  /*15420*/  @!P4 IMAD R3, R3, R17, R2 ;  /* 0x000000110303c224 */ /* 0x004fca00078e0202 */
[----:B------:R2:W-:Y:S01]  /*15430*/  @!P4 STG.E.U8 desc[UR36][R8.64+0x1], R3 ;  /* 0x000001030800c986 */ /* 0x0005e2000c101124 */
[----:B------:R-:W-:Y:S05]  /*15440*/  @P5 BRA `(.L_x_237) ;  /* 0x00000000000c5947 */ /* 0x000fea0003800000 */
[----:B------:R-:W3:Y:S02]  /*15450*/  LDG.E.U8 R16, desc[UR36][R14.64+0x8] ;  /* 0x000008240e107981 */ /* 0x000ee4000c1e1100 */
[----:B---3--:R-:W-:-:S05]  /*15460*/  PRMT R2, R16, 0x8880, RZ ;  /* 0x0000888010027816 */ /* 0x008fca00000000ff */
[----:B------:R-:W-:-:S07]  /*15470*/  IMAD R2, R2, R18, RZ ;  /* 0x0000001202027224 */ /* 0x000fce00078e02ff */
.L_x_237:
[----:B------:R-:W-:Y:S05]  /*15480*/  BSYNC B1 ;  /* 0x0000000000017941 */ /* 0x000fea0003800000 */
.L_x_236:
        /* <DEDUP_REMOVED lines=10> */
.L_x_239:
[----:B------:R-:W-:Y:S05]  /*15530*/  BSYNC B1 ;  /* 0x0000000000017941 */ /* 0x000fea0003800000 */
.L_x_238:
        /* <DEDUP_REMOVED lines=8> */
.L_x_241:
[----:B------:R-:W-:Y:S05]  /*155c0*/  BSYNC B1 ;  /* 0x0000000000017941 */ /* 0x000fea0003800000 */
.L_x_240:
        /* <DEDUP_REMOVED lines=10> */
.L_x_243:
[----:B------:R-:W-:Y:S05]  /*15670*/  BSYNC B1 ;  /* 0x0000000000017941 */ /* 0x000fea0003800000 */
.L_x_242:
        /* <DEDUP_REMOVED lines=8> */
.L_x_245:
[----:B------:R-:W-:Y:S05]  /*15700*/  BSYNC B1 ;  /* 0x0000000000017941 */ /* 0x000fea0003800000 */
.L_x_244:
        /* <DEDUP_REMOVED lines=10> */
.L_x_247:
[----:B------:R-:W-:Y:S05]  /*157b0*/  BSYNC B1 ;  /* 0x0000000000017941 */ /* 0x000fea0003800000 */
.L_x_246:
        /* <DEDUP_REMOVED lines=8> */
.L_x_249:
[----:B------:R-:W-:Y:S05]  /*15840*/  BSYNC B1 ;  /* 0x0000000000017941 */ /* 0x000fea0003800000 */
.L_x_248:
        /* <DEDUP_REMOVED lines=10> */
.L_x_251:
[----:B------:R-:W-:Y:S05]  /*158f0*/  BSYNC B1 ;  /* 0x0000000000017941 */ /* 0x000fea0003800000 */
.L_x_250:
        /* <DEDUP_REMOVED lines=8> */
.L_x_253:
[----:B------:R-:W-:Y:S05]  /*15980*/  BSYNC B1 ;  /* 0x0000000000017941 */ /* 0x000fea0003800000 */
.L_x_252:
        /* <DEDUP_REMOVED lines=10> */
.L_x_255:
[----:B------:R-:W-:Y:S05]  /*15a30*/  BSYNC B1 ;  /* 0x0000000000017941 */ /* 0x000fea0003800000 */
.L_x_254:
        /* <DEDUP_REMOVED lines=8> */
.L_x_257:
[----:B------:R-:W-:Y:S05]  /*15ac0*/  BSYNC B1 ;  /* 0x0000000000017941 */ /* 0x000fea0003800000 */
.L_x_256:
        /* <DEDUP_REMOVED lines=10> */
.L_x_259:
[----:B------:R-:W-:Y:S05]  /*15b70*/  BSYNC B1 ;  /* 0x0000000000017941 */ /* 0x000fea0003800000 */
.L_x_258:
        /* <DEDUP_REMOVED lines=8> */
.L_x_261:
[----:B------:R-:W-:Y:S05]  /*15c00*/  BSYNC B1 ;  /* 0x0000000000017941 */ /* 0x000fea0003800000 */
.L_x_260:
        /* <DEDUP_REMOVED lines=10> */
.L_x_263:
[----:B------:R-:W-:Y:S05]  /*15cb0*/  BSYNC B1 ;  /* 0x0000000000017941 */ /* 0x000fea0003800000 */
.L_x_262:
        /* <DEDUP_REMOVED lines=8> */
.L_x_265:
[----:B------:R-:W-:Y:S05]  /*15d40*/  BSYNC B1 ;  /* 0x0000000000017941 */ /* 0x000fea0003800000 */
.L_x_264:
        /* <DEDUP_REMOVED lines=10> */
.L_x_267:
[----:B------:R-:W-:Y:S05]  /*15df0*/  BSYNC B1 ;  /* 0x0000000000017941 */ /* 0x000fea0003800000 */
.L_x_266:
        /* <DEDUP_REMOVED lines=8> */
.L_x_269:
[----:B------:R-:W-:Y:S05]  /*15e80*/  BSYNC B1 ;  /* 0x0000000000017941 */ /* 0x000fea0003800000 */
.L_x_268:
        /* <DEDUP_REMOVED lines=10> */
.L_x_271:
[----:B------:R-:W-:Y:S05]  /*15f30*/  BSYNC B1 ;  /* 0x0000000000017941 */ /* 0x000fea0003800000 */
.L_x_270:
        /* <DEDUP_REMOVED lines=8> */
.L_x_273:
[----:B------:R-:W-:Y:S05]  /*15fc0*/  BSYNC B1 ;  /* 0x0000000000017941 */ /* 0x000fea0003800000 */
.L_x_272:
        /* <DEDUP_REMOVED lines=10> */
.L_x_275:
[----:B------:R-:W-:Y:S05]  /*16070*/  BSYNC B1 ;  /* 0x0000000000017941 */ /* 0x000fea0003800000 */
.L_x_274:
        /* <DEDUP_REMOVED lines=8> */
.L_x_277:
[----:B------:R-:W-:Y:S05]  /*16100*/  BSYNC B1 ;  /* 0x0000000000017941 */ /* 0x000fea0003800000 */
.L_x_276:
        /* <DEDUP_REMOVED lines=10> */
.L_x_279:
[----:B------:R-:W-:Y:S05]  /*161b0*/  BSYNC B1 ;  /* 0x0000000000017941 */ /* 0x000fea0003800000 */
.L_x_278:
        /* <DEDUP_REMOVED lines=8> */
.L_x_281:
[----:B------:R-:W-:Y:S05]  /*16240*/  BSYNC B1 ;  /* 0x0000000000017941 */ /* 0x000fea0003800000 */
.L_x_280:
        /* <DEDUP_REMOVED lines=10> */
.L_x_283:
[----:B------:R-:W-:Y:S05]  /*162f0*/  BSYNC B1 ;  /* 0x0000000000017941 */ /* 0x000fea0003800000 */
.L_x_282:
        /* <DEDUP_REMOVED lines=8> */
.L_x_285:
[----:B------:R-:W-:Y:S05]  /*16380*/  BSYNC B1 ;  /* 0x0000000000017941 */ /* 0x000fea0003800000 */
.L_x_284:
        /* <DEDUP_REMOVED lines=10> */
.L_x_287:
[----:B------:R-:W-:Y:S05]  /*16430*/  BSYNC B1 ;  /* 0x0000000000017941 */ /* 0x000fea0003800000 */
.L_x_286:
        /* <DEDUP_REMOVED lines=8> */
.L_x_289:
[----:B------:R-:W-:Y:S05]  /*164c0*/  BSYNC B1 ;  /* 0x0000000000017941 */ /* 0x000fea0003800000 */
.L_x_288:
        /* <DEDUP_REMOVED lines=10> */
.L_x_291:
[----:B------:R-:W-:Y:S05]  /*16570*/  BSYNC B1 ;  /* 0x0000000000017941 */ /* 0x000fea0003800000 */
.L_x_290:
        /* <DEDUP_REMOVED lines=8> */
.L_x_293:
[----:B------:R-:W-:Y:S05]  /*16600*/  BSYNC B1 ;  /* 0x0000000000017941 */ /* 0x000fea0003800000 */
.L_x_292:
        /* <DEDUP_REMOVED lines=10> */
.L_x_295:
[----:B------:R-:W-:Y:S05]  /*166b0*/  BSYNC B1 ;  /* 0x0000000000017941 */ /* 0x000fea0003800000 */
.L_x_294:
        /* <DEDUP_REMOVED lines=8> */
.L_x_297:
[----:B------:R-:W-:Y:S05]  /*16740*/  BSYNC B1 ;  /* 0x0000000000017941 */ /* 0x000fea0003800000 */
.L_x_296:
        /* <DEDUP_REMOVED lines=10> */
.L_x_299:
[----:B------:R-:W-:Y:S05]  /*167f0*/  BSYNC B1 ;  /* 0x0000000000017941 */ /* 0x000fea0003800000 */
.L_x_298:
        /* <DEDUP_REMOVED lines=8> */
.L_x_301:
[----:B------:R-:W-:Y:S05]  /*16880*/  BSYNC B1 ;  /* 0x0000000000017941 */ /* 0x000fea0003800000 */
.L_x_300:
        /* <DEDUP_REMOVED lines=10> */
.L_x_303:
[----:B------:R-:W-:Y:S05]  /*16930*/  BSYNC B1 ;  /* 0x0000000000017941 */ /* 0x000fea0003800000 */
.L_x_302:
        /* <DEDUP_REMOVED lines=8> */
.L_x_305:
[----:B------:R-:W-:Y:S05]  /*169c0*/  BSYNC B1 ;  /* 0x0000000000017941 */ /* 0x000fea0003800000 */
.L_x_304:
        /* <DEDUP_REMOVED lines=10> */
.L_x_307:
[----:B------:R-:W-:Y:S05]  /*16a70*/  BSYNC B1 ;  /* 0x0000000000017941 */ /* 0x000fea0003800000 */
.L_x_306:
        /* <DEDUP_REMOVED lines=8> */
.L_x_309:
[----:B------:R-:W-:Y:S05]  /*16b00*/  BSYNC B1 ;  /* 0x0000000000017941 */ /* 0x000fea0003800000 */
.L_x_308:
        /* <DEDUP_REMOVED lines=10> */
.L_x_311:
[----:B------:R-:W-:Y:S05]  /*16bb0*/  BSYNC B1 ;  /* 0x0000000000017941 */ /* 0x000fea0003800000 */
.L_x_310:
        /* <DEDUP_REMOVED lines=8> */
.L_x_313:
[----:B------:R-:W-:Y:S05]  /*16c40*/  BSYNC B1 ;  /* 0x0000000000017941 */ /* 0x000fea0003800000 */
.L_x_312:
        /* <DEDUP_REMOVED lines=10> */
.L_x_315:
[----:B------:R-:W-:Y:S05]  /*16cf0*/  BSYNC B1 ;  /* 0x0000000000017941 */ /* 0x000fea0003800000 */
.L_x_314:
        /* <DEDUP_REMOVED lines=8> */
.L_x_317:
[----:B------:R-:W-:Y:S05]  /*16d80*/  BSYNC B1 ;  /* 0x0000000000017941 */ /* 0x000fea0003800000 */
.L_x_316:
        /* <DEDUP_REMOVED lines=10> */
.L_x_319:
[----:B------:R-:W-:Y:S05]  /*16e30*/  BSYNC B1 ;  /* 0x0000000000017941 */ /* 0x000fea0003800000 */
.L_x_318:
        /* <DEDUP_REMOVED lines=8> */
.L_x_321:
[----:B------:R-:W-:Y:S05]  /*16ec0*/  BSYNC B1 ;  /* 0x0000000000017941 */ /* 0x000fea0003800000 */
.L_x_320:
        /* <DEDUP_REMOVED lines=10> */
.L_x_323:
[----:B------:R-:W-:Y:S05]  /*16f70*/  BSYNC B1 ;  /* 0x0000000000017941 */ /* 0x000fea0003800000 */
.L_x_322:
        /* <DEDUP_REMOVED lines=8> */
.L_x_325:
[----:B------:R-:W-:Y:S05]  /*17000*/  BSYNC B1 ;  /* 0x0000000000017941 */ /* 0x000fea0003800000 */
.L_x_324:
        /* <DEDUP_REMOVED lines=10> */
.L_x_327:
[----:B------:R-:W-:Y:S05]  /*170b0*/  BSYNC B1 ;  /* 0x0000000000017941 */ /* 0x000fea0003800000 */
.L_x_326:
        /* <DEDUP_REMOVED lines=8> */
.L_x_329:
[----:B------:R-:W-:Y:S05]  /*17140*/  BSYNC B1 ;  /* 0x0000000000017941 */ /* 0x000fea0003800000 */
.L_x_328:
        /* <DEDUP_REMOVED lines=10> */
.L_x_331:
[----:B------:R-:W-:Y:S05]  /*171f0*/  BSYNC B1 ;  /* 0x0000000000017941 */ /* 0x000fea0003800000 */
.L_x_330:
        /* <DEDUP_REMOVED lines=8> */
.L_x_333:
[----:B------:R-:W-:Y:S05]  /*17280*/  BSYNC B1 ;  /* 0x0000000000017941 */ /* 0x000fea0003800000 */
.L_x_332:
        /* <DEDUP_REMOVED lines=10> */
.L_x_335:
[----:B------:R-:W-:Y:S05]  /*17330*/  BSYNC B1 ;  /* 0x0000000000017941 */ /* 0x000fea0003800000 */
.L_x_334:
        /* <DEDUP_REMOVED lines=8> */
.L_x_337:
[----:B------:R-:W-:Y:S05]  /*173c0*/  BSYNC B1 ;  /* 0x0000000000017941 */ /* 0x000fea0003800000 */
.L_x_336:
        /* <DEDUP_REMOVED lines=10> */
.L_x_339:
[----:B------:R-:W-:Y:S05]  /*17470*/  BSYNC B1 ;  /* 0x0000000000017941 */ /* 0x000fea0003800000 */
.L_x_338:
        /* <DEDUP_REMOVED lines=8> */
.L_x_341:
[----:B------:R-:W-:Y:S05]  /*17500*/  BSYNC B1 ;  /* 0x0000000000017941 */ /* 0x000fea0003800000 */
.L_x_340:
        /* <DEDUP_REMOVED lines=10> */
.L_x_343:
[----:B------:R-:W-:Y:S05]  /*175b0*/  BSYNC B1 ;  /* 0x0000000000017941 */ /* 0x000fea0003800000 */
.L_x_342:
        /* <DEDUP_REMOVED lines=8> */
.L_x_345:
[----:B------:R-:W-:Y:S05]  /*17640*/  BSYNC B1 ;  /* 0x0000000000017941 */ /* 0x000fea0003800000 */
.L_x_344:
        /* <DEDUP_REMOVED lines=10> */
.L_x_347:
[----:B------:R-:W-:Y:S05]  /*176f0*/  BSYNC B1 ;  /* 0x0000000000017941 */ /* 0x000fea0003800000 */
.L_x_346:
        /* <DEDUP_REMOVED lines=8> */
.L_x_349:
[----:B------:R-:W-:Y:S05]  /*17780*/  BSYNC B1 ;  /* 0x0000000000017941 */ /* 0x000fea0003800000 */
.L_x_348:
        /* <DEDUP_REMOVED lines=10> */
.L_x_351:
[----:B------:R-:W-:Y:S05]  /*17830*/  BSYNC B1 ;  /* 0x0000000000017941 */ /* 0x000fea0003800000 */
.L_x_350:
        /* <DEDUP_REMOVED lines=8> */
.L_x_353:
[----:B------:R-:W-:Y:S05]  /*178c0*/  BSYNC B1 ;  /* 0x0000000000017941 */ /* 0x000fea0003800000 */
.L_x_352:
        /* <DEDUP_REMOVED lines=10> */
.L_x_355:
[----:B------:R-:W-:Y:S05]  /*17970*/  BSYNC B1 ;  /* 0x0000000000017941 */ /* 0x000fea0003800000 */
.L_x_354:
        /* <DEDUP_REMOVED lines=8> */
.L_x_357:
[----:B------:R-:W-:Y:S05]  /*17a00*/  BSYNC B1 ;  /* 0x0000000000017941 */ /* 0x000fea0003800000 */
.L_x_356:
        /* <DEDUP_REMOVED lines=10> */
.L_x_359:
[----:B------:R-:W-:Y:S05]  /*17ab0*/  BSYNC B1 ;  /* 0x0000000000017941 */ /* 0x000fea0003800000 */
.L_x_358:
        /* <DEDUP_REMOVED lines=8> */
.L_x_361:
[----:B------:R-:W-:Y:S05]  /*17b40*/  BSYNC B1 ;  /* 0x0000000000017941 */ /* 0x000fea0003800000 */
.L_x_360:
        /* <DEDUP_REMOVED lines=10> */
.L_x_363:
[----:B------:R-:W-:Y:S05]  /*17bf0*/  BSYNC B1 ;  /* 0x0000000000017941 */ /* 0x000fea0003800000 */
.L_x_362:
        /* <DEDUP_REMOVED lines=8> */
.L_x_365:
[----:B------:R-:W-:Y:S05]  /*17c80*/  BSYNC B1 ;  /* 0x0000000000017941 */ /* 0x000fea0003800000 */
.L_x_364:
        /* <DEDUP_REMOVED lines=10> */
.L_x_367:
[----:B------:R-:W-:Y:S05]  /*17d30*/  BSYNC B1 ;  /* 0x0000000000017941 */ /* 0x000fea0003800000 */
.L_x_366:
        /* <DEDUP_REMOVED lines=8> */
.L_x_369:
[----:B------:R-:W-:Y:S05]  /*17dc0*/  BSYNC B1 ;  /* 0x0000000000017941 */ /* 0x000fea0003800000 */
.L_x_368:
        /* <DEDUP_REMOVED lines=10> */
.L_x_371:
[----:B------:R-:W-:Y:S05]  /*17e70*/  BSYNC B1 ;  /* 0x0000000000017941 */ /* 0x000fea0003800000 */
.L_x_370:
        /* <DEDUP_REMOVED lines=8> */
.L_x_373:
[----:B------:R-:W-:Y:S05]  /*17f00*/  BSYNC B1 ;  /* 0x0000000000017941 */ /* 0x000fea0003800000 */
.L_x_372:
        /* <DEDUP_REMOVED lines=10> */
.L_x_375:
[----:B------:R-:W-:Y:S05]  /*17fb0*/  BSYNC B1 ;  /* 0x0000000000017941 */ /* 0x000fea0003800000 */
.L_x_374:
        /* <DEDUP_REMOVED lines=8> */
.L_x_377:
[----:B------:R-:W-:Y:S05]  /*18040*/  BSYNC B1 ;  /* 0x0000000000017941 */ /* 0x000fea0003800000 */
.L_x_376:
        /* <DEDUP_REMOVED lines=10> */
.L_x_379:
[----:B------:R-:W-:Y:S05]  /*180f0*/  BSYNC B1 ;  /* 0x0000000000017941 */ /* 0x000fea0003800000 */
.L_x_378:
        /* <DEDUP_REMOVED lines=8> */
.L_x_381:
[----:B------:R-:W-:Y:S05]  /*18180*/  BSYNC B1 ;  /* 0x0000000000017941 */ /* 0x000fea0003800000 */
.L_x_380:
        /* <DEDUP_REMOVED lines=10> */
.L_x_383:
[----:B------:R-:W-:Y:S05]  /*18230*/  BSYNC B1 ;  /* 0x0000000000017941 */ /* 0x000fea0003800000 */
.L_x_382:
        /* <DEDUP_REMOVED lines=8> */
.L_x_385:
[----:B------:R-:W-:Y:S05]  /*182c0*/  BSYNC B1 ;  /* 0x0000000000017941 */ /* 0x000fea0003800000 */
.L_x_384:
        /* <DEDUP_REMOVED lines=10> */
.L_x_387:
[----:B------:R-:W-:Y:S05]  /*18370*/  BSYNC B1 ;  /* 0x0000000000017941 */ /* 0x000fea0003800000 */
.L_x_386:
[----:B--2---:R-:W2:Y:S01]  /*18380*/  LDL.LU R3, [R1+0x13c] ;  /* 0x00013c0001037983 */ /* 0x004ea20000300800 */
[----:B------:R-:W-:Y:S01]  /*18390*/  BSSY B1, `(.L_x_388) ;  /* 0x0000007000017945 */ /* 0x000fe20003800000 */
[----:B--2---:R-:W-:-:S05]  /*183a0*/  @!P4 IMAD R3, R3, R17, R2 ;  /* 0x000000110303c224 */ /* 0x004fca00078e0202 */
[----:B------:R2:W-:Y:S01]  /*183b0*/  @!P4 STG.E.U8 desc[UR36][R8.64+0x99], R3 ;  /* 0x000099030800c986 */ /* 0x0005e2000c101124 */
[----:B------:R-:W-:Y:S05]  /*183c0*/  @P5 BRA `(.L_x_389) ;  /* 0x00000000000c5947 */ /* 0x000fea0003800000 */
[----:B------:R-:W2:Y:S02]  /*183d0*/  LDG.E.U8 R16, desc[UR36][R14.64+0xa0] ;  /* 0x0000a0240e107981 */ /* 0x000ea4000c1e1100 */
[----:B--2---:R-:W-:-:S05]  /*183e0*/  PRMT R3, R16, 0x8880, RZ ;  /* 0x0000888010037816 */ /* 0x004fca00000000ff */
[----:B------:R-:W-:-:S07]  /*183f0*/  IMAD R2, R3, R18, RZ ;  /* 0x0000001203027224 */ /* 0x000fce00078e02ff */
.L_x_389:
[----:B------:R-:W-:Y:S05]  /*18400*/  BSYNC B1 ;  /* 0x0000000000017941 */ /* 0x000fea0003800000 */
.L_x_388:
[----:B--2---:R-:W2:Y:S01]  /*18410*/  LDL.LU R3, [R1+0x140] ;  /* 0x0001400001037983 */ /* 0x004ea20000300800 */
[----:B------:R-:W-:Y:S01]  /*18420*/  ISETP.LT.OR P4, PT, R0, 0xa2, !P1 ;  /* 0x000000a20000780c */ /* 0x000fe20004f81670 */
[----:B------:R-:W-:Y:S01]  /*18430*/  BSSY B1, `(.L_x_390) ;  /* 0x0000008000017945 */ /* 0x000fe20003800000 */
[----:B--2---:R-:W-:-:S05]  /*18440*/  @!P5 IMAD R3, R3, R17, R2 ;  /* 0x000000110303d224 */ /* 0x004fca00078e0202 */
[----:B------:R2:W-:Y:S01]  /*18450*/  @!P5 STG.E.U8 desc[UR36][R6.64+0xa0], R3 ;  /* 0x0000a0030600d986 */ /* 0x0005e2000c101124 */
[----:B------:R-:W-:-:S05]  /*18460*/  ISETP.LT.OR P5, PT, R0, 0xa1, !P2 ;  /* 0x000000a10000780c */ /* 0x000fca00057a1670 */
[----:B------:R-:W-:Y:S08]  /*18470*/  @P4 BRA `(.L_x_391) ;  /* 0x00000000000c4947 */ /* 0x000ff00003800000 */
[----:B------:R-:W2:Y:S02]  /*18480*/  LDG.E.U8 R16, desc[UR36][R14.64+0xa1] ;  /* 0x0000a1240e107981 */ /* 0x000ea4000c1e1100 */
[----:B--2---:R-:W-:-:S05]  /*18490*/  PRMT R3, R16, 0x8880, RZ ;  /* 0x0000888010037816 */ /* 0x004fca00000000ff */
[----:B------:R-:W-:-:S07]  /*184a0*/  IMAD R2, R3, R18, RZ ;  /* 0x0000001203027224 */ /* 0x000fce00078e02ff */
.L_x_391:
[----:B------:R-:W-:Y:S05]  /*184b0*/  BSYNC B1 ;  /* 0x0000000000017941 */ /* 0x000fea0003800000 */
.L_x_390:
        /* <DEDUP_REMOVED lines=8> */
.L_x_393:
[----:B------:R-:W-:Y:S05]  /*18540*/  BSYNC B1 ;  /* 0x0000000000017941 */ /* 0x000fea0003800000 */
.L_x_392:
        /* <DEDUP_REMOVED lines=10> */
.L_x_395:
[----:B------:R-:W-:Y:S05]  /*185f0*/  BSYNC B1 ;  /* 0x0000000000017941 */ /* 0x000fea0003800000 */
.L_x_394:
        /* <DEDUP_REMOVED lines=8> */
.L_x_397:
[----:B------:R-:W-:Y:S05]  /*18680*/  BSYNC B1 ;  /* 0x0000000000017941 */ /* 0x000fea0003800000 */
.L_x_396:
        /* <DEDUP_REMOVED lines=10> */
.L_x_399:
[----:B------:R-:W-:Y:S05]  /*18730*/  BSYNC B1 ;  /* 0x0000000000017941 */ /* 0x000fea0003800000 */
.L_x_398:
        /* <DEDUP_REMOVED lines=8> */
.L_x_401:
[----:B------:R-:W-:Y:S05]  /*187c0*/  BSYNC B1 ;  /* 0x0000000000017941 */ /* 0x000fea0003800000 */
.L_x_400:
        /* <DEDUP_REMOVED lines=10> */
.L_x_403:
[----:B------:R-:W-:Y:S05]  /*18870*/  BSYNC B1 ;  /* 0x0000000000017941 */ /* 0x000fea0003800000 */
.L_x_402:
        /* <DEDUP_REMOVED lines=8> */
.L_x_405:
[----:B------:R-:W-:Y:S05]  /*18900*/  BSYNC B1 ;  /* 0x0000000000017941 */ /* 0x000fea0003800000 */
.L_x_404:
        /* <DEDUP_REMOVED lines=10> */
.L_x_407:
[----:B------:R-:W-:Y:S05]  /*189b0*/  BSYNC B1 ;  /* 0x0000000000017941 */ /* 0x000fea0003800000 */
.L_x_406:
        /* <DEDUP_REMOVED lines=8> */
.L_x_409:
[----:B------:R-:W-:Y:S05]  /*18a40*/  BSYNC B1 ;  /* 0x0000000000017941 */ /* 0x000fea0003800000 */
.L_x_408:
        /* <DEDUP_REMOVED lines=10> */
.L_x_411:
[----:B------:R-:W-:Y:S05]  /*18af0*/  BSYNC B1 ;  /* 0x0000000000017941 */ /* 0x000fea0003800000 */
.L_x_410:
        /* <DEDUP_REMOVED lines=8> */
.L_x_413:
[----:B------:R-:W-:Y:S05]  /*18b80*/  BSYNC B1 ;  /* 0x0000000000017941 */ /* 0x000fea0003800000 */
.L_x_412:
        /* <DEDUP_REMOVED lines=10> */
.L_x_415:
[----:B------:R-:W-:Y:S05]  /*18c30*/  BSYNC B1 ;  /* 0x0000000000017941 */ /* 0x000fea0003800000 */
.L_x_414:
        /* <DEDUP_REMOVED lines=8> */
.L_x_417:
[----:B------:R-:W-:Y:S05]  /*18cc0*/  BSYNC B1 ;  /* 0x0000000000017941 */ /* 0x000fea0003800000 */
.L_x_416:
        /* <DEDUP_REMOVED lines=10> */
.L_x_419:
[----:B------:R-:W-:Y:S05]  /*18d70*/  BSYNC B1 ;  /* 0x0000000000017941 */ /* 0x000fea0003800000 */
.L_x_418:
        /* <DEDUP_REMOVED lines=8> */
.L_x_421:
[----:B------:R-:W-:Y:S05]  /*18e00*/  BSYNC B1 ;  /* 0x0000000000017941 */ /* 0x000fea0003800000 */
.L_x_420:
[----:B------:R-:W-:Y:S01]  /*18e10*/  ISETP.LT.OR P4, PT, R0, 0xc2, !P3 ;  /* 0x000000c20000780c */ /* 0x000fe20005f81670 */
[----:B--2---:R-:W-:Y:S01]  /*18e20*/  @!P5 IMAD R3, R120, R17, R2 ;  /* 0x000000117803d224 */ /* 0x004fe200078e0202 */
[----:B------:R-:W-:Y:S04]  /*18e30*/  BSSY B1, `(.L_x_422) ;  /* 0x0000007000017945 */ /* 0x000fe80003800000 */
[----:B------:R2:W-:Y:S01]  /*18e40*/  @!P5 STG.E.U8 desc[UR36][R4.64+0xc0], R3 ;  /* 0x0000c0030400d986 */ /* 0x0005e2000c101124 */
[----:B------:R-:W-:-:S06]  /*18e50*/  ISETP.LT.OR P5, PT, R0, 0xc1, !P0 ;  /* 0x000000c10000780c */ /* 0x000fcc00047a1670 */
[----:B------:R-:W-:Y:S07]  /*18e60*/  @P4 BRA `(.L_x_423) ;  /* 0x00000000000c4947 */ /* 0x000fee0003800000 */
[----:B------:R-:W2:Y:S02]  /*18e70*/  LDG.E.U8 R16, desc[UR36][R22.64+0xc1] ;  /* 0x0000c12416107981 */ /* 0x000ea4000c1e1100 */
[----:B--2---:R-:W-:-:S05]  /*18e80*/  PRMT R3, R16, 0x8880, RZ ;  /* 0x0000888010037816 */ /* 0x004fca00000000ff */
[----:B------:R-:W-:-:S07]  /*18e90*/  IMAD R2, R3, R18, RZ ;  /* 0x0000001203027224 */ /* 0x000fce00078e02ff */
.L_x_423:
[----:B------:R-:W-:Y:S05]  /*18ea0*/  BSYNC B1 ;  /* 0x0000000000017941 */ /* 0x000fea0003800000 */
.L_x_422:
[----:B------:R-:W-:Y:S01]  /*18eb0*/  @!P4 IMAD R121, R121, R17, R2 ;  /* 0x000000117979c224 */ /* 0x000fe200078e0202 */
[----:B------:R-:W-:Y:S04]  /*18ec0*/  BSSY B1, `(.L_x_424) ;  /* 0x0000006000017945 */ /* 0x000fe80003800000 */
[----:B------:R3:W-:Y:S01]  /*18ed0*/  @!P4 STG.E.U8 desc[UR36][R4.64+0xc1], R121 ;  /* 0x0000c1790400c986 */ /* 0x0007e2000c101124 */
[----:B------:R-:W-:Y:S05]  /*18ee0*/  @P5 BRA `(.L_x_425) ;  /* 0x00000000000c5947 */ /* 0x000fea0003800000 */
[----:B------:R-:W2:Y:S02]  /*18ef0*/  LDG.E.U8 R16, desc[UR36][R20.64+0xc0] ;  /* 0x0000c02414107981 */ /* 0x000ea4000c1e1100 */
[----:B--2---:R-:W-:-:S05]  /*18f00*/  PRMT R3, R16, 0x8880, RZ ;  /* 0x0000888010037816 */ /* 0x004fca00000000ff */
[----:B------:R-:W-:-:S07]  /*18f10*/  IMAD R2, R3, R18, RZ ;  /* 0x0000001203027224 */ /* 0x000fce00078e02ff */
.L_x_425:
[----:B------:R-:W-:Y:S05]  /*18f20*/  BSYNC B1 ;  /* 0x0000000000017941 */ /* 0x000fea0003800000 */
.L_x_424:
        /* <DEDUP_REMOVED lines=9> */
.L_x_427:
[----:B------:R-:W-:Y:S05]  /*18fc0*/  BSYNC B1 ;  /* 0x0000000000017941 */ /* 0x000fea0003800000 */
.L_x_426:
[----:B------:R-:W-:Y:S01]  /*18fd0*/  @!P4 IMAD R123, R123, R17, R2 ;  /* 0x000000117b7bc224 */ /* 0x000fe200078e0202 */
[----:B------:R-:W-:Y:S04]  /*18fe0*/  BSSY B1, `(.L_x_428) ;  /* 0x0000006000017945 */ /* 0x000fe80003800000 */
[----:B------:R4:W-:Y:S01]  /*18ff0*/  @!P4 STG.E.U8 desc[UR36][R10.64+0xc1], R123 ;  /* 0x0000c17b0a00c986 */ /* 0x0009e2000c101124 */
[----:B------:R-:W-:Y:S05]  /*19000*/  @P5 BRA `(.L_x_429) ;  /* 0x00000000000c5947 */ /* 0x000fea0003800000 */
[----:B------:R-:W2:Y:S02]  /*19010*/  LDG.E.U8 R16, desc[UR36][R22.64+0xc8] ;  /* 0x0000c82416107981 */ /* 0x000ea4000c1e1100 */
[----:B--2---:R-:W-:-:S05]  /*19020*/  PRMT R3, R16, 0x8880, RZ ;  /* 0x0000888010037816 */ /* 0x004fca00000000ff */
[----:B------:R-:W-:-:S07]  /*19030*/  IMAD R2, R3, R18, RZ ;  /* 0x0000001203027224 */ /* 0x000fce00078e02ff */
.L_x_429:
[----:B------:R-:W-:Y:S05]  /*19040*/  BSYNC B1 ;  /* 0x0000000000017941 */ /* 0x000fea0003800000 */
.L_x_428:
        /* <DEDUP_REMOVED lines=9> */
.L_x_431:
[----:B------:R-:W-:Y:S05]  /*190e0*/  BSYNC B1 ;  /* 0x0000000000017941 */ /* 0x000fea0003800000 */
.L_x_430:
[----:B------:R-:W-:Y:S01]  /*190f0*/  @!P4 IMAD R125, R125, R17, R2 ;  /* 0x000000117d7dc224 */ /* 0x000fe200078e0202 */
[----:B------:R-:W-:Y:S04]  /*19100*/  BSSY B1, `(.L_x_432) ;  /* 0x0000006000017945 */ /* 0x000fe80003800000 */
[----:B------:R0:W-:Y:S01]  /*19110*/  @!P4 STG.E.U8 desc[UR36][R4.64+0xc9], R125 ;  /* 0x0000c97d0400c986 */ /* 0x0001e2000c101124 */
[----:B------:R-:W-:Y:S05]  /*19120*/  @P5 BRA `(.L_x_433) ;  /* 0x00000000000c5947 */ /* 0x000fea0003800000 */
[----:B------:R-:W2:Y:S02]  /*19130*/  LDG.E.U8 R16, desc[UR36][R20.64+0xc8] ;  /* 0x0000c82414107981 */ /* 0x000ea4000c1e1100 */
[----:B--2---:R-:W-:-:S05]  /*19140*/  PRMT R3, R16, 0x8880, RZ ;  /* 0x0000888010037816 */ /* 0x004fca00000000ff */
[----:B------:R-:W-:-:S07]  /*19150*/  IMAD R2, R3, R18, RZ ;  /* 0x0000001203027224 */ /* 0x000fce00078e02ff */
.L_x_433:
[----:B------:R-:W-:Y:S05]  /*19160*/  BSYNC B1 ;  /* 0x0000000000017941 */ /* 0x000fea0003800000 */
.L_x_432:
        /* <DEDUP_REMOVED lines=9> */
.L_x_435:
[----:B------:R-:W-:Y:S05]  /*19200*/  BSYNC B1 ;  /* 0x0000000000017941 */ /* 0x000fea0003800000 */
.L_x_434:
[----:B------:R-:W-:Y:S01]  /*19210*/  @!P4 IMAD R127, R127, R17, R2 ;  /* 0x000000117f7fc224 */ /* 0x000fe200078e0202 */
[----:B------:R-:W-:Y:S04]  /*19220*/  BSSY B1, `(.L_x_436) ;  /* 0x0000006000017945 */ /* 0x000fe80003800000 */
[----:B------:R0:W-:Y:S01]  /*19230*/  @!P4 STG.E.U8 desc[UR36][R10.64+0xc9], R127 ;  /* 0x0000c97f0a00c986 */ /* 0x0001e2000c101124 */
[----:B------:R-:W-:Y:S05]  /*19240*/  @P5 BRA `(.L_x_437) ;  /* 0x00000000000c5947 */ /* 0x000fea0003800000 */
[----:B------:R-:W2:Y:S02]  /*19250*/  LDG.E.U8 R16, desc[UR36][R22.64+0xd0] ;  /* 0x0000d02416107981 */ /* 0x000ea4000c1e1100 */
[----:B--2---:R-:W-:-:S05]  /*19260*/  PRMT R3, R16, 0x8880, RZ ;  /* 0x0000888010037816 */ /* 0x004fca00000000ff */
[----:B------:R-:W-:-:S07]  /*19270*/  IMAD R2, R3, R18, RZ ;  /* 0x0000001203027224 */ /* 0x000fce00078e02ff */
.L_x_437:
[----:B------:R-:W-:Y:S05]  /*19280*/  BSYNC B1 ;  /* 0x0000000000017941 */ /* 0x000fea0003800000 */
.L_x_436:
        /* <DEDUP_REMOVED lines=9> */
.L_x_439:
[----:B------:R-:W-:Y:S05]  /*19320*/  BSYNC B1 ;  /* 0x0000000000017941 */ /* 0x000fea0003800000 */
.L_x_438:
[----:B------:R-:W-:Y:S01]  /*19330*/  @!P4 IMAD R129, R129, R17, R2 ;  /* 0x000000118181c224 */ /* 0x000fe200078e0202 */
[----:B------:R-:W-:Y:S04]  /*19340*/  BSSY B1, `(.L_x_440) ;  /* 0x0000006000017945 */ /* 0x000fe80003800000 */
[----:B------:R0:W-:Y:S01]  /*19350*/  @!P4 STG.E.U8 desc[UR36][R4.64+0xd1], R129 ;  /* 0x0000d1810400c986 */ /* 0x0001e2000c101124 */
[----:B------:R-:W-:Y:S05]  /*19360*/  @P5 BRA `(.L_x_441) ;  /* 0x00000000000c5947 */ /* 0x000fea0003800000 */
[----:B------:R-:W2:Y:S02]  /*19370*/  LDG.E.U8 R16, desc[UR36][R20.64+0xd0] ;  /* 0x0000d02414107981 */ /* 0x000ea4000c1e1100 */
[----:B--2---:R-:W-:-:S05]  /*19380*/  PRMT R3, R16, 0x8880, RZ ;  /* 0x0000888010037816 */ /* 0x004fca00000000ff */
[----:B------:R-:W-:-:S07]  /*19390*/  IMAD R2, R3, R18, RZ ;  /* 0x0000001203027224 */ /* 0x000fce00078e02ff */
.L_x_441:
[----:B------:R-:W-:Y:S05]  /*193a0*/  BSYNC B1 ;  /* 0x0000000000017941 */ /* 0x000fea0003800000 */
.L_x_440:
        /* <DEDUP_REMOVED lines=9> */
.L_x_443:
[----:B------:R-:W-:Y:S05]  /*19440*/  BSYNC B1 ;  /* 0x0000000000017941 */ /* 0x000fea0003800000 */
.L_x_442:
[----:B------:R-:W-:Y:S01]  /*19450*/  @!P4 IMAD R131, R131, R17, R2 ;  /* 0x000000118383c224 */ /* 0x000fe200078e0202 */
[----:B------:R-:W-:Y:S04]  /*19460*/  BSSY B1, `(.L_x_444) ;  /* 0x0000006000017945 */ /* 0x000fe80003800000 */
[----:B------:R0:W-:Y:S01]  /*19470*/  @!P4 STG.E.U8 desc[UR36][R10.64+0xd1], R131 ;  /* 0x0000d1830a00c986 */ /* 0x0001e2000c101124 */
[----:B------:R-:W-:Y:S05]  /*19480*/  @P5 BRA `(.L_x_445) ;  /* 0x00000000000c5947 */ /* 0x000fea0003800000 */
[----:B------:R-:W2:Y:S02]  /*19490*/  LDG.E.U8 R16, desc[UR36][R22.64+0xd8] ;  /* 0x0000d82416107981 */ /* 0x000ea4000c1e1100 */
[----:B--2---:R-:W-:-:S05]  /*194a0*/  PRMT R3, R16, 0x8880, RZ ;  /* 0x0000888010037816 */ /* 0x004fca00000000ff */
[----:B------:R-:W-:-:S07]  /*194b0*/  IMAD R2, R3, R18, RZ ;  /* 0x0000001203027224 */ /* 0x000fce00078e02ff */
.L_x_445:
[----:B------:R-:W-:Y:S05]  /*194c0*/  BSYNC B1 ;  /* 0x0000000000017941 */ /* 0x000fea0003800000 */
.L_x_444:
        /* <DEDUP_REMOVED lines=9> */
.L_x_447:
[----:B------:R-:W-:Y:S05]  /*19560*/  BSYNC B1 ;  /* 0x0000000000017941 */ /* 0x000fea0003800000 */
.L_x_446:
[----:B------:R-:W-:Y:S01]  /*19570*/  @!P4 IMAD R133, R133, R17, R2 ;  /* 0x000000118585c224 */ /* 0x000fe200078e0202 */
[----:B------:R-:W-:Y:S04]  /*19580*/  BSSY B1, `(.L_x_448) ;  /* 0x0000006000017945 */ /* 0x000fe80003800000 */
[----:B------:R0:W-:Y:S01]  /*19590*/  @!P4 STG.E.U8 desc[UR36][R4.64+0xd9], R133 ;  /* 0x0000d9850400c986 */ /* 0x0001e2000c101124 */
[----:B------:R-:W-:Y:S05]  /*195a0*/  @P5 BRA `(.L_x_449) ;  /* 0x00000000000c5947 */ /* 0x000fea0003800000 */
[----:B------:R-:W2:Y:S02]  /*195b0*/  LDG.E.U8 R16, desc[UR36][R20.64+0xd8] ;  /* 0x0000d82414107981 */ /* 0x000ea4000c1e1100 */
[----:B--2---:R-:W-:-:S05]  /*195c0*/  PRMT R3, R16, 0x8880, RZ ;  /* 0x0000888010037816 */ /* 0x004fca00000000ff */
[----:B------:R-:W-:-:S07]  /*195d0*/  IMAD R2, R3, R18, RZ ;  /* 0x0000001203027224 */ /* 0x000fce00078e02ff */
.L_x_449:
[----:B------:R-:W-:Y:S05]  /*195e0*/  BSYNC B1 ;  /* 0x0000000000017941 */ /* 0x000fea0003800000 */
.L_x_448:
        /* <DEDUP_REMOVED lines=9> */
.L_x_451:
[----:B------:R-:W-:Y:S05]  /*19680*/  BSYNC B1 ;  /* 0x0000000000017941 */ /* 0x000fea0003800000 */
.L_x_450:
[----:B------:R-:W-:Y:S01]  /*19690*/  @!P4 IMAD R135, R135, R17, R2 ;  /* 0x000000118787c224 */ /* 0x000fe200078e0202 */
[----:B------:R-:W-:Y:S04]  /*196a0*/  BSSY B1, `(.L_x_452) ;  /* 0x0000006000017945 */ /* 0x000fe80003800000 */
[----:B------:R0:W-:Y:S01]  /*196b0*/  @!P4 STG.E.U8 desc[UR36][R10.64+0xd9], R135 ;  /* 0x0000d9870a00c986 */ /* 0x0001e2000c101124 */
[----:B------:R-:W-:Y:S05]  /*196c0*/  @P5 BRA `(.L_x_453) ;  /* 0x00000000000c5947 */ /* 0x000fea0003800000 */
[----:B------:R-:W2:Y:S02]  /*196d0*/  LDG.E.U8 R16, desc[UR36][R22.64+0xe0] ;  /* 0x0000e02416107981 */ /* 0x000ea4000c1e1100 */
[----:B--2---:R-:W-:-:S05]  /*196e0*/  PRMT R3, R16, 0x8880, RZ ;  /* 0x0000888010037816 */ /* 0x004fca00000000ff */
[----:B------:R-:W-:-:S07]  /*196f0*/  IMAD R2, R3, R18, RZ ;  /* 0x0000001203027224 */ /* 0x000fce00078e02ff */
.L_x_453:
[----:B------:R-:W-:Y:S05]  /*19700*/  BSYNC B1 ;  /* 0x0000000000017941 */ /* 0x000fea0003800000 */
.L_x_452:
        /* <DEDUP_REMOVED lines=9> */
.L_x_455:
[----:B------:R-:W-:Y:S05]  /*197a0*/  BSYNC B1 ;  /* 0x0000000000017941 */ /* 0x000fea0003800000 */
.L_x_454:
[----:B------:R-:W-:Y:S01]  /*197b0*/  @!P4 IMAD R137, R137, R17, R2 ;  /* 0x000000118989c224 */ /* 0x000fe200078e0202 */
[----:B------:R-:W-:Y:S04]  /*197c0*/  BSSY B1, `(.L_x_456) ;  /* 0x0000006000017945 */ /* 0x000fe80003800000 */
[----:B------:R0:W-:Y:S01]  /*197d0*/  @!P4 STG.E.U8 desc[UR36][R4.64+0xe1], R137 ;  /* 0x0000e1890400c986 */ /* 0x0001e2000c101124 */
[----:B------:R-:W-:Y:S05]  /*197e0*/  @P5 BRA `(.L_x_457) ;  /* 0x00000000000c5947 */ /* 0x000fea0003800000 */
[----:B------:R-:W2:Y:S02]  /*197f0*/  LDG.E.U8 R16, desc[UR36][R20.64+0xe0] ;  /* 0x0000e02414107981 */ /* 0x000ea4000c1e1100 */
[----:B--2---:R-:W-:-:S05]  /*19800*/  PRMT R3, R16, 0x8880, RZ ;  /* 0x0000888010037816 */ /* 0x004fca00000000ff */
[----:B------:R-:W-:-:S07]  /*19810*/  IMAD R2, R3, R18, RZ ;  /* 0x0000001203027224 */ /* 0x000fce00078e02ff */
.L_x_457:
[----:B------:R-:W-:Y:S05]  /*19820*/  BSYNC B1 ;  /* 0x0000000000017941 */ /* 0x000fea0003800000 */
.L_x_456:
        /* <DEDUP_REMOVED lines=9> */
.L_x_459:
[----:B------:R-:W-:Y:S05]  /*198c0*/  BSYNC B1 ;  /* 0x0000000000017941 */ /* 0x000fea0003800000 */
.L_x_458:
[----:B------:R-:W-:Y:S01]  /*198d0*/  @!P4 IMAD R139, R139, R17, R2 ;  /* 0x000000118b8bc224 */ /* 0x000fe200078e0202 */
[----:B------:R-:W-:Y:S04]  /*198e0*/  BSSY B1, `(.L_x_460) ;  /* 0x0000006000017945 */ /* 0x000fe80003800000 */
[----:B------:R0:W-:Y:S01]  /*198f0*/  @!P4 STG.E.U8 desc[UR36][R10.64+0xe1], R139 ;  /* 0x0000e18b0a00c986 */ /* 0x0001e2000c101124 */
[----:B------:R-:W-:Y:S05]  /*19900*/  @P5 BRA `(.L_x_461) ;  /* 0x00000000000c5947 */ /* 0x000fea0003800000 */
[----:B------:R-:W2:Y:S02]  /*19910*/  LDG.E.U8 R16, desc[UR36][R22.64+0xe8] ;  /* 0x0000e82416107981 */ /* 0x000ea4000c1e1100 */
[----:B--2---:R-:W-:-:S05]  /*19920*/  PRMT R3, R16, 0x8880, RZ ;  /* 0x0000888010037816 */ /* 0x004fca00000000ff */
[----:B------:R-:W-:-:S07]  /*19930*/  IMAD R2, R3, R18, RZ ;  /* 0x0000001203027224 */ /* 0x000fce00078e02ff */
.L_x_461:
[----:B------:R-:W-:Y:S05]  /*19940*/  BSYNC B1 ;  /* 0x0000000000017941 */ /* 0x000fea0003800000 */
.L_x_460:
        /* <DEDUP_REMOVED lines=9> */
.L_x_463:
[----:B------:R-:W-:Y:S05]  /*199e0*/  BSYNC B1 ;  /* 0x0000000000017941 */ /* 0x000fea0003800000 */
.L_x_462:
[----:B------:R-:W-:Y:S01]  /*199f0*/  @!P4 IMAD R141, R141, R17, R2 ;  /* 0x000000118d8dc224 */ /* 0x000fe200078e0202 */
[----:B------:R-:W-:Y:S04]  /*19a00*/  BSSY B1, `(.L_x_464) ;  /* 0x0000006000017945 */ /* 0x000fe80003800000 */
[----:B------:R0:W-:Y:S01]  /*19a10*/  @!P4 STG.E.U8 desc[UR36][R4.64+0xe9], R141 ;  /* 0x0000e98d0400c986 */ /* 0x0001e2000c101124 */
[----:B------:R-:W-:Y:S05]  /*19a20*/  @P5 BRA `(.L_x_465) ;  /* 0x00000000000c5947 */ /* 0x000fea0003800000 */
[----:B------:R-:W2:Y:S02]  /*19a30*/  LDG.E.U8 R16, desc[UR36][R20.64+0xe8] ;  /* 0x0000e82414107981 */ /* 0x000ea4000c1e1100 */
[----:B--2---:R-:W-:-:S05]  /*19a40*/  PRMT R3, R16, 0x8880, RZ ;  /* 0x0000888010037816 */ /* 0x004fca00000000ff */
[----:B------:R-:W-:-:S07]  /*19a50*/  IMAD R2, R3, R18, RZ ;  /* 0x0000001203027224 */ /* 0x000fce00078e02ff */
.L_x_465:
[----:B------:R-:W-:Y:S05]  /*19a60*/  BSYNC B1 ;  /* 0x0000000000017941 */ /* 0x000fea0003800000 */
.L_x_464:
        /* <DEDUP_REMOVED lines=9> */
.L_x_467:
[----:B------:R-:W-:Y:S05]  /*19b00*/  BSYNC B1 ;  /* 0x0000000000017941 */ /* 0x000fea0003800000 */
.L_x_466:
[----:B------:R-:W-:Y:S01]  /*19b10*/  @!P4 IMAD R143, R143, R17, R2 ;  /* 0x000000118f8fc224 */ /* 0x000fe200078e0202 */
[----:B------:R-:W-:Y:S04]  /*19b20*/  BSSY B1, `(.L_x_468) ;  /* 0x0000006000017945 */ /* 0x000fe80003800000 */
[----:B------:R0:W-:Y:S01]  /*19b30*/  @!P4 STG.E.U8 desc[UR36][R10.64+0xe9], R143 ;  /* 0x0000e98f0a00c986 */ /* 0x0001e2000c101124 */
[----:B------:R-:W-:Y:S05]  /*19b40*/  @P5 BRA `(.L_x_469) ;  /* 0x00000000000c5947 */ /* 0x000fea0003800000 */
[----:B------:R-:W2:Y:S02]  /*19b50*/  LDG.E.U8 R16, desc[UR36][R22.64+0xf0] ;  /* 0x0000f02416107981 */ /* 0x000ea4000c1e1100 */
[----:B--2---:R-:W-:-:S05]  /*19b60*/  PRMT R3, R16, 0x8880, RZ ;  /* 0x0000888010037816 */ /* 0x004fca00000000ff */
[----:B------:R-:W-:-:S07]  /*19b70*/  IMAD R2, R3, R18, RZ ;  /* 0x0000001203027224 */ /* 0x000fce00078e02ff */
.L_x_469:
[----:B------:R-:W-:Y:S05]  /*19b80*/  BSYNC B1 ;  /* 0x0000000000017941 */ /* 0x000fea0003800000 */
.L_x_468:
        /* <DEDUP_REMOVED lines=9> */
.L_x_471:
[----:B------:R-:W-:Y:S05]  /*19c20*/  BSYNC B1 ;  /* 0x0000000000017941 */ /* 0x000fea0003800000 */
.L_x_470:
[----:B------:R-:W-:Y:S01]  /*19c30*/  @!P4 IMAD R145, R145, R17, R2 ;  /* 0x000000119191c224 */ /* 0x000fe200078e0202 */
[----:B------:R-:W-:Y:S04]  /*19c40*/  BSSY B1, `(.L_x_472) ;  /* 0x0000006000017945 */ /* 0x000fe80003800000 */
[----:B------:R0:W-:Y:S01]  /*19c50*/  @!P4 STG.E.U8 desc[UR36][R4.64+0xf1], R145 ;  /* 0x0000f1910400c986 */ /* 0x0001e2000c101124 */
[----:B------:R-:W-:Y:S05]  /*19c60*/  @P5 BRA `(.L_x_473) ;  /* 0x00000000000c5947 */ /* 0x000fea0003800000 */
[----:B------:R-:W2:Y:S02]  /*19c70*/  LDG.E.U8 R16, desc[UR36][R20.64+0xf0] ;  /* 0x0000f02414107981 */ /* 0x000ea4000c1e1100 */
[----:B--2---:R-:W-:-:S05]  /*19c80*/  PRMT R3, R16, 0x8880, RZ ;  /* 0x0000888010037816 */ /* 0x004fca00000000ff */
[----:B------:R-:W-:-:S07]  /*19c90*/  IMAD R2, R3, R18, RZ ;  /* 0x0000001203027224 */ /* 0x000fce00078e02ff */
.L_x_473:
[----:B------:R-:W-:Y:S05]  /*19ca0*/  BSYNC B1 ;  /* 0x0000000000017941 */ /* 0x000fea0003800000 */
.L_x_472:
        /* <DEDUP_REMOVED lines=9> */
.L_x_475:
[----:B------:R-:W-:Y:S05]  /*19d40*/  BSYNC B1 ;  /* 0x0000000000017941 */ /* 0x000fea0003800000 */
.L_x_474:
[----:B------:R-:W-:Y:S01]  /*19d50*/  @!P4 IMAD R147, R147, R17, R2 ;  /* 0x000000119393c224 */ /* 0x000fe200078e0202 */
[----:B------:R-:W-:Y:S04]  /*19d60*/  BSSY B1, `(.L_x_476) ;  /* 0x0000006000017945 */ /* 0x000fe80003800000 */
[----:B------:R0:W-:Y:S01]  /*19d70*/  @!P4 STG.E.U8 desc[UR36][R10.64+0xf1], R147 ;  /* 0x0000f1930a00c986 */ /* 0x0001e2000c101124 */
[----:B------:R-:W-:Y:S05]  /*19d80*/  @P5 BRA `(.L_x_477) ;  /* 0x00000000000c5947 */ /* 0x000fea0003800000 */
[----:B------:R-:W2:Y:S02]  /*19d90*/  LDG.E.U8 R16, desc[UR36][R22.64+0xf8] ;  /* 0x0000f82416107981 */ /* 0x000ea4000c1e1100 */
[----:B--2---:R-:W-:-:S05]  /*19da0*/  PRMT R3, R16, 0x8880, RZ ;  /* 0x0000888010037816 */ /* 0x004fca00000000ff */
[----:B------:R-:W-:-:S07]  /*19db0*/  IMAD R2, R3, R18, RZ ;  /* 0x0000001203027224 */ /* 0x000fce00078e02ff */
.L_x_477:
[----:B------:R-:W-:Y:S05]  /*19dc0*/  BSYNC B1 ;  /* 0x0000000000017941 */ /* 0x000fea0003800000 */
.L_x_476:
        /* <DEDUP_REMOVED lines=9> */
.L_x_479:
[----:B------:R-:W-:Y:S05]  /*19e60*/  BSYNC B1 ;  /* 0x0000000000017941 */ /* 0x000fea0003800000 */
.L_x_478:
[----:B------:R-:W-:Y:S01]  /*19e70*/  @!P4 IMAD R149, R149, R17, R2 ;  /* 0x000000119595c224 */ /* 0x000fe200078e0202 */
[----:B------:R-:W-:Y:S04]  /*19e80*/  BSSY B1, `(.L_x_480) ;  /* 0x0000006000017945 */ /* 0x000fe80003800000 */
[----:B------:R0:W-:Y:S01]  /*19e90*/  @!P4 STG.E.U8 desc[UR36][R4.64+0xf9], R149 ;  /* 0x0000f9950400c986 */ /* 0x0001e2000c101124 */
[----:B------:R-:W-:Y:S05]  /*19ea0*/  @P5 BRA `(.L_x_481) ;  /* 0x00000000000c5947 */ /* 0x000fea0003800000 */
[----:B------:R-:W2:Y:S02]  /*19eb0*/  LDG.E.U8 R16, desc[UR36][R20.64+0xf8] ;  /* 0x0000f82414107981 */ /* 0x000ea4000c1e1100 */
[----:B--2---:R-:W-:-:S05]  /*19ec0*/  PRMT R3, R16, 0x8880, RZ ;  /* 0x0000888010037816 */ /* 0x004fca00000000ff */
[----:B------:R-:W-:-:S07]  /*19ed0*/  IMAD R2, R3, R18, RZ ;  /* 0x0000001203027224 */ /* 0x000fce00078e02ff */
.L_x_481:
[----:B------:R-:W-:Y:S05]  /*19ee0*/  BSYNC B1 ;  /* 0x0000000000017941 */ /* 0x000fea0003800000 */
.L_x_480:
        /* <DEDUP_REMOVED lines=9> */
.L_x_483:
[----:B------:R-:W-:Y:S05]  /*19f80*/  BSYNC B1 ;  /* 0x0000000000017941 */ /* 0x000fea0003800000 */
.L_x_482:
[----:B------:R-:W-:Y:S01]  /*19f90*/  @!P4 IMAD R151, R151, R17, R2 ;  /* 0x000000119797c224 */ /* 0x000fe200078e0202 */
[----:B------:R-:W-:Y:S04]  /*19fa0*/  BSSY B1, `(.L_x_484) ;  /* 0x0000006000017945 */ /* 0x000fe80003800000 */
[----:B------:R0:W-:Y:S01]  /*19fb0*/  @!P4 STG.E.U8 desc[UR36][R10.64+0xf9], R151 ;  /* 0x0000f9970a00c986 */ /* 0x0001e2000c101124 */
[----:B------:R-:W-:Y:S05]  /*19fc0*/  @P5 BRA `(.L_x_485) ;  /* 0x00000000000c5947 */ /* 0x000fea0003800000 */
[----:B------:R-:W2:Y:S02]  /*19fd0*/  LDG.E.U8 R16, desc[UR36][R22.64+0x100] ;  /* 0x0001002416107981 */ /* 0x000ea4000c1e1100 */
[----:B--2---:R-:W-:-:S05]  /*19fe0*/  PRMT R3, R16, 0x8880, RZ ;  /* 0x0000888010037816 */ /* 0x004fca00000000ff */
[----:B------:R-:W-:-:S07]  /*19ff0*/  IMAD R2, R3, R18, RZ ;  /* 0x0000001203027224 */ /* 0x000fce00078e02ff */
.L_x_485:
[----:B------:R-:W-:Y:S05]  /*1a000*/  BSYNC B1 ;  /* 0x0000000000017941 */ /* 0x000fea0003800000 */
.L_x_484:
        /* <DEDUP_REMOVED lines=9> */
.L_x_487:
[----:B------:R-:W-:Y:S05]  /*1a0a0*/  BSYNC B1 ;  /* 0x0000000000017941 */ /* 0x000fea0003800000 */
.L_x_486:
[----:B------:R-:W-:Y:S01]  /*1a0b0*/  @!P4 IMAD R153, R153, R17, R2 ;  /* 0x000000119999c224 */ /* 0x000fe200078e0202 */
[----:B------:R-:W-:Y:S04]  /*1a0c0*/  BSSY B1, `(.L_x_488) ;  /* 0x0000006000017945 */ /* 0x000fe80003800000 */
[----:B------:R0:W-:Y:S01]  /*1a0d0*/  @!P4 STG.E.U8 desc[UR36][R4.64+0x101], R153 ;  /* 0x000101990400c986 */ /* 0x0001e2000c101124 */
[----:B------:R-:W-:Y:S05]  /*1a0e0*/  @P5 BRA `(.L_x_489) ;  /* 0x00000000000c5947 */ /* 0x000fea0003800000 */
[----:B------:R-:W2:Y:S02]  /*1a0f0*/  LDG.E.U8 R16, desc[UR36][R20.64+0x100] ;  /* 0x0001002414107981 */ /* 0x000ea4000c1e1100 */
[----:B--2---:R-:W-:-:S05]  /*1a100*/  PRMT R3, R16, 0x8880, RZ ;  /* 0x0000888010037816 */ /* 0x004fca00000000ff */
[----:B------:R-:W-:-:S07]  /*1a110*/  IMAD R2, R3, R18, RZ ;  /* 0x0000001203027224 */ /* 0x000fce00078e02ff */
.L_x_489:
[----:B------:R-:W-:Y:S05]  /*1a120*/  BSYNC B1 ;  /* 0x0000000000017941 */ /* 0x000fea0003800000 */
.L_x_488:
        /* <DEDUP_REMOVED lines=9> */
.L_x_491:
[----:B------:R-:W-:Y:S05]  /*1a1c0*/  BSYNC B1 ;  /* 0x0000000000017941 */ /* 0x000fea0003800000 */
.L_x_490:
[----:B------:R-:W-:Y:S01]  /*1a1d0*/  @!P4 IMAD R155, R155, R17, R2 ;  /* 0x000000119b9bc224 */ /* 0x000fe200078e0202 */
[----:B------:R-:W-:Y:S04]  /*1a1e0*/  BSSY B1, `(.L_x_492) ;  /* 0x0000006000017945 */ /* 0x000fe80003800000 */
[----:B------:R0:W-:Y:S01]  /*1a1f0*/  @!P4 STG.E.U8 desc[UR36][R10.64+0x101], R155 ;  /* 0x0001019b0a00c986 */ /* 0x0001e2000c101124 */
[----:B------:R-:W-:Y:S05]  /*1a200*/  @P5 BRA `(.L_x_493) ;  /* 0x00000000000c5947 */ /* 0x000fea0003800000 */
[----:B------:R-:W2:Y:S02]  /*1a210*/  LDG.E.U8 R16, desc[UR36][R22.64+0x108] ;  /* 0x0001082416107981 */ /* 0x000ea4000c1e1100 */
[----:B--2---:R-:W-:-:S05]  /*1a220*/  PRMT R3, R16, 0x8880, RZ ;  /* 0x0000888010037816 */ /* 0x004fca00000000ff */
[----:B------:R-:W-:-:S07]  /*1a230*/  IMAD R2, R3, R18, RZ ;  /* 0x0000001203027224 */ /* 0x000fce00078e02ff */
.L_x_493:
[----:B------:R-:W-:Y:S05]  /*1a240*/  BSYNC B1 ;  /* 0x0000000000017941 */ /* 0x000fea0003800000 */
.L_x_492:
        /* <DEDUP_REMOVED lines=9> */
.L_x_495:
[----:B------:R-:W-:Y:S05]  /*1a2e0*/  BSYNC B1 ;  /* 0x0000000000017941 */ /* 0x000fea0003800000 */
.L_x_494:
[----:B------:R-:W-:Y:S01]  /*1a2f0*/  @!P4 IMAD R157, R157, R17, R2 ;  /* 0x000000119d9dc224 */ /* 0x000fe200078e0202 */
[----:B------:R-:W-:Y:S04]  /*1a300*/  BSSY B1, `(.L_x_496) ;  /* 0x0000006000017945 */ /* 0x000fe80003800000 */
[----:B------:R0:W-:Y:S01]  /*1a310*/  @!P4 STG.E.U8 desc[UR36][R4.64+0x109], R157 ;  /* 0x0001099d0400c986 */ /* 0x0001e2000c101124 */
[----:B------:R-:W-:Y:S05]  /*1a320*/  @P5 BRA `(.L_x_497) ;  /* 0x00000000000c5947 */ /* 0x000fea0003800000 */
[----:B------:R-:W2:Y:S02]  /*1a330*/  LDG.E.U8 R16, desc[UR36][R20.64+0x108] ;  /* 0x0001082414107981 */ /* 0x000ea4000c1e1100 */
[----:B--2---:R-:W-:-:S05]  /*1a340*/  PRMT R3, R16, 0x8880, RZ ;  /* 0x0000888010037816 */ /* 0x004fca00000000ff */
[----:B------:R-:W-:-:S07]  /*1a350*/  IMAD R2, R3, R18, RZ ;  /* 0x0000001203027224 */ /* 0x000fce00078e02ff */
.L_x_497:
[----:B------:R-:W-:Y:S05]  /*1a360*/  BSYNC B1 ;  /* 0x0000000000017941 */ /* 0x000fea0003800000 */
.L_x_496:
        /* <DEDUP_REMOVED lines=9> */
.L_x_499:
[----:B------:R-:W-:Y:S05]  /*1a400*/  BSYNC B1 ;  /* 0x0000000000017941 */ /* 0x000fea0003800000 */
.L_x_498:
[----:B------:R-:W-:Y:S01]  /*1a410*/  @!P4 IMAD R159, R159, R17, R2 ;  /* 0x000000119f9fc224 */ /* 0x000fe200078e0202 */
[----:B------:R-:W-:Y:S04]  /*1a420*/  BSSY B1, `(.L_x_500) ;  /* 0x0000006000017945 */ /* 0x000fe80003800000 */
[----:B------:R0:W-:Y:S01]  /*1a430*/  @!P4 STG.E.U8 desc[UR36][R10.64+0x109], R159 ;  /* 0x0001099f0a00c986 */ /* 0x0001e2000c101124 */
[----:B------:R-:W-:Y:S05]  /*1a440*/  @P5 BRA `(.L_x_501) ;  /* 0x00000000000c5947 */ /* 0x000fea0003800000 */
[----:B------:R-:W2:Y:S02]  /*1a450*/  LDG.E.U8 R16, desc[UR36][R22.64+0x110] ;  /* 0x0001102416107981 */ /* 0x000ea4000c1e1100 */
[----:B--2---:R-:W-:-:S05]  /*1a460*/  PRMT R3, R16, 0x8880, RZ ;  /* 0x0000888010037816 */ /* 0x004fca00000000ff */
[----:B------:R-:W-:-:S07]  /*1a470*/  IMAD R2, R3, R18, RZ ;  /* 0x0000001203027224 */ /* 0x000fce00078e02ff */
.L_x_501:
[----:B------:R-:W-:Y:S05]  /*1a480*/  BSYNC B1 ;  /* 0x0000000000017941 */ /* 0x000fea0003800000 */
.L_x_500:
        /* <DEDUP_REMOVED lines=9> */
.L_x_503:
[----:B------:R-:W-:Y:S05]  /*1a520*/  BSYNC B1 ;  /* 0x0000000000017941 */ /* 0x000fea0003800000 */
.L_x_502:
[----:B------:R-:W-:Y:S01]  /*1a530*/  @!P4 IMAD R161, R161, R17, R2 ;  /* 0x00000011a1a1c224 */ /* 0x000fe200078e0202 */
[----:B------:R-:W-:Y:S04]  /*1a540*/  BSSY B1, `(.L_x_504) ;  /* 0x0000006000017945 */ /* 0x000fe80003800000 */
[----:B------:R0:W-:Y:S01]  /*1a550*/  @!P4 STG.E.U8 desc[UR36][R4.64+0x111], R161 ;  /* 0x000111a10400c986 */ /* 0x0001e2000c101124 */
[----:B------:R-:W-:Y:S05]  /*1a560*/  @P5 BRA `(.L_x_505) ;  /* 0x00000000000c5947 */ /* 0x000fea0003800000 */
[----:B------:R-:W2:Y:S02]  /*1a570*/  LDG.E.U8 R16, desc[UR36][R20.64+0x110] ;  /* 0x0001102414107981 */ /* 0x000ea4000c1e1100 */
[----:B--2---:R-:W-:-:S05]  /*1a580*/  PRMT R3, R16, 0x8880, RZ ;  /* 0x0000888010037816 */ /* 0x004fca00000000ff */
[----:B------:R-:W-:-:S07]  /*1a590*/  IMAD R2, R3, R18, RZ ;  /* 0x0000001203027224 */ /* 0x000fce00078e02ff */
.L_x_505:
[----:B------:R-:W-:Y:S05]  /*1a5a0*/  BSYNC B1 ;  /* 0x0000000000017941 */ /* 0x000fea0003800000 */
.L_x_504:
        /* <DEDUP_REMOVED lines=9> */
.L_x_507:
[----:B------:R-:W-:Y:S05]  /*1a640*/  BSYNC B1 ;  /* 0x0000000000017941 */ /* 0x000fea0003800000 */
.L_x_506:
[----:B------:R-:W-:Y:S01]  /*1a650*/  @!P4 IMAD R163, R163, R17, R2 ;  /* 0x00000011a3a3c224 */ /* 0x000fe200078e0202 */
[----:B------:R-:W-:Y:S04]  /*1a660*/  BSSY B1, `(.L_x_508) ;  /* 0x0000006000017945 */ /* 0x000fe80003800000 */
[----:B------:R0:W-:Y:S01]  /*1a670*/  @!P4 STG.E.U8 desc[UR36][R10.64+0x111], R163 ;  /* 0x000111a30a00c986 */ /* 0x0001e2000c101124 */
[----:B------:R-:W-:Y:S05]  /*1a680*/  @P5 BRA `(.L_x_509) ;  /* 0x00000000000c5947 */ /* 0x000fea0003800000 */
[----:B------:R-:W2:Y:S02]  /*1a690*/  LDG.E.U8 R16, desc[UR36][R22.64+0x118] ;  /* 0x0001182416107981 */ /* 0x000ea4000c1e1100 */
[----:B--2---:R-:W-:-:S05]  /*1a6a0*/  PRMT R3, R16, 0x8880, RZ ;  /* 0x0000888010037816 */ /* 0x004fca00000000ff */
[----:B------:R-:W-:-:S07]  /*1a6b0*/  IMAD R2, R3, R18, RZ ;  /* 0x0000001203027224 */ /* 0x000fce00078e02ff */
.L_x_509:
[----:B------:R-:W-:Y:S05]  /*1a6c0*/  BSYNC B1 ;  /* 0x0000000000017941 */ /* 0x000fea0003800000 */
.L_x_508:
        /* <DEDUP_REMOVED lines=9> */
.L_x_511:
[----:B------:R-:W-:Y:S05]  /*1a760*/  BSYNC B1 ;  /* 0x0000000000017941 */ /* 0x000fea0003800000 */
.L_x_510:
[----:B------:R-:W-:Y:S01]  /*1a770*/  @!P4 IMAD R165, R165, R17, R2 ;  /* 0x00000011a5a5c224 */ /* 0x000fe200078e0202 */
[----:B------:R-:W-:Y:S04]  /*1a780*/  BSSY B1, `(.L_x_512) ;  /* 0x0000006000017945 */ /* 0x000fe80003800000 */
[----:B------:R0:W-:Y:S01]  /*1a790*/  @!P4 STG.E.U8 desc[UR36][R4.64+0x119], R165 ;  /* 0x000119a50400c986 */ /* 0x0001e2000c101124 */
[----:B------:R-:W-:Y:S05]  /*1a7a0*/  @P5 BRA `(.L_x_513) ;  /* 0x00000000000c5947 */ /* 0x000fea0003800000 */
[----:B------:R-:W2:Y:S02]  /*1a7b0*/  LDG.E.U8 R16, desc[UR36][R20.64+0x118] ;  /* 0x0001182414107981 */ /* 0x000ea4000c1e1100 */
[----:B--2---:R-:W-:-:S05]  /*1a7c0*/  PRMT R3, R16, 0x8880, RZ ;  /* 0x0000888010037816 */ /* 0x004fca00000000ff */
[----:B------:R-:W-:-:S07]  /*1a7d0*/  IMAD R2, R3, R18, RZ ;  /* 0x0000001203027224 */ /* 0x000fce00078e02ff */
.L_x_513:
[----:B------:R-:W-:Y:S05]  /*1a7e0*/  BSYNC B1 ;  /* 0x0000000000017941 */ /* 0x000fea0003800000 */
.L_x_512:
        /* <DEDUP_REMOVED lines=9> */
.L_x_515:
[----:B------:R-:W-:Y:S05]  /*1a880*/  BSYNC B1 ;  /* 0x0000000000017941 */ /* 0x000fea0003800000 */
.L_x_514:
[----:B------:R-:W-:Y:S01]  /*1a890*/  @!P4 IMAD R167, R167, R17, R2 ;  /* 0x00000011a7a7c224 */ /* 0x000fe200078e0202 */
[----:B------:R-:W-:Y:S04]  /*1a8a0*/  BSSY B1, `(.L_x_516) ;  /* 0x0000006000017945 */ /* 0x000fe80003800000 */
[----:B------:R0:W-:Y:S01]  /*1a8b0*/  @!P4 STG.E.U8 desc[UR36][R10.64+0x119], R167 ;  /* 0x000119a70a00c986 */ /* 0x0001e2000c101124 */
[----:B------:R-:W-:Y:S05]  /*1a8c0*/  @P5 BRA `(.L_x_517) ;  /* 0x00000000000c5947 */ /* 0x000fea0003800000 */
[----:B------:R-:W2:Y:S02]  /*1a8d0*/  LDG.E.U8 R16, desc[UR36][R22.64+0x120] ;  /* 0x0001202416107981 */ /* 0x000ea4000c1e1100 */
[----:B--2---:R-:W-:-:S05]  /*1a8e0*/  PRMT R3, R16, 0x8880, RZ ;  /* 0x0000888010037816 */ /* 0x004fca00000000ff */
[----:B------:R-:W-:-:S07]  /*1a8f0*/  IMAD R2, R3, R18, RZ ;  /* 0x0000001203027224 */ /* 0x000fce00078e02ff */
.L_x_517:
[----:B------:R-:W-:Y:S05]  /*1a900*/  BSYNC B1 ;  /* 0x0000000000017941 */ /* 0x000fea0003800000 */
.L_x_516:
        /* <DEDUP_REMOVED lines=9> */
.L_x_519:
[----:B------:R-:W-:Y:S05]  /*1a9a0*/  BSYNC B1 ;  /* 0x0000000000017941 */ /* 0x000fea0003800000 */
.L_x_518:
[----:B------:R-:W-:Y:S01]  /*1a9b0*/  @!P4 IMAD R169, R169, R17, R2 ;  /* 0x00000011a9a9c224 */ /* 0x000fe200078e0202 */
[----:B------:R-:W-:Y:S04]  /*1a9c0*/  BSSY B1, `(.L_x_520) ;  /* 0x0000006000017945 */ /* 0x000fe80003800000 */
[----:B------:R0:W-:Y:S01]  /*1a9d0*/  @!P4 STG.E.U8 desc[UR36][R4.64+0x121], R169 ;  /* 0x000121a90400c986 */ /* 0x0001e2000c101124 */
[----:B------:R-:W-:Y:S05]  /*1a9e0*/  @P5 BRA `(.L_x_521) ;  /* 0x00000000000c5947 */ /* 0x000fea0003800000 */
[----:B------:R-:W2:Y:S02]  /*1a9f0*/  LDG.E.U8 R16, desc[UR36][R20.64+0x120] ;  /* 0x0001202414107981 */ /* 0x000ea4000c1e1100 */
[----:B--2---:R-:W-:-:S05]  /*1aa00*/  PRMT R3, R16, 0x8880, RZ ;  /* 0x0000888010037816 */ /* 0x004fca00000000ff */
[----:B------:R-:W-:-:S07]  /*1aa10*/  IMAD R2, R3, R18, RZ ;  /* 0x0000001203027224 */ /* 0x000fce00078e02ff */
.L_x_521:
[----:B------:R-:W-:Y:S05]  /*1aa20*/  BSYNC B1 ;  /* 0x0000000000017941 */ /* 0x000fea0003800000 */
.L_x_520:
        /* <DEDUP_REMOVED lines=9> */
.L_x_523:
[----:B------:R-:W-:Y:S05]  /*1aac0*/  BSYNC B1 ;  /* 0x0000000000017941 */ /* 0x000fea0003800000 */
.L_x_522:
[----:B------:R-:W-:Y:S01]  /*1aad0*/  @!P4 IMAD R171, R171, R17, R2 ;  /* 0x00000011ababc224 */ /* 0x000fe200078e0202 */
[----:B------:R-:W-:Y:S04]  /*1aae0*/  BSSY B1, `(.L_x_524) ;  /* 0x0000006000017945 */ /* 0x000fe80003800000 */
[----:B------:R0:W-:Y:S01]  /*1aaf0*/  @!P4 STG.E.U8 desc[UR36][R10.64+0x121], R171 ;  /* 0x000121ab0a00c986 */ /* 0x0001e2000c101124 */
[----:B------:R-:W-:Y:S05]  /*1ab00*/  @P5 BRA `(.L_x_525) ;  /* 0x00000000000c5947 */ /* 0x000fea0003800000 */
[----:B------:R-:W2:Y:S02]  /*1ab10*/  LDG.E.U8 R16, desc[UR36][R22.64+0x128] ;  /* 0x0001282416107981 */ /* 0x000ea4000c1e1100 */
[----:B--2---:R-:W-:-:S05]  /*1ab20*/  PRMT R3, R16, 0x8880, RZ ;  /* 0x0000888010037816 */ /* 0x004fca00000000ff */
[----:B------:R-:W-:-:S07]  /*1ab30*/  IMAD R2, R3, R18, RZ ;  /* 0x0000001203027224 */ /* 0x000fce00078e02ff */
.L_x_525:
[----:B------:R-:W-:Y:S05]  /*1ab40*/  BSYNC B1 ;  /* 0x0000000000017941 */ /* 0x000fea0003800000 */
.L_x_524:
        /* <DEDUP_REMOVED lines=9> */
.L_x_527:
[----:B------:R-:W-:Y:S05]  /*1abe0*/  BSYNC B1 ;  /* 0x0000000000017941 */ /* 0x000fea0003800000 */
.L_x_526:
[----:B------:R-:W-:Y:S01]  /*1abf0*/  @!P4 IMAD R173, R173, R17, R2 ;  /* 0x00000011adadc224 */ /* 0x000fe200078e0202 */
[----:B------:R-:W-:Y:S04]  /*1ac00*/  BSSY B1, `(.L_x_528) ;  /* 0x0000006000017945 */ /* 0x000fe80003800000 */
[----:B------:R0:W-:Y:S01]  /*1ac10*/  @!P4 STG.E.U8 desc[UR36][R4.64+0x129], R173 ;  /* 0x000129ad0400c986 */ /* 0x0001e2000c101124 */
[----:B------:R-:W-:Y:S05]  /*1ac20*/  @P5 BRA `(.L_x_529) ;  /* 0x00000000000c5947 */ /* 0x000fea0003800000 */
[----:B------:R-:W2:Y:S02]  /*1ac30*/  LDG.E.U8 R16, desc[UR36][R20.64+0x128] ;  /* 0x0001282414107981 */ /* 0x000ea4000c1e1100 */
[----:B--2---:R-:W-:-:S05]  /*1ac40*/  PRMT R3, R16, 0x8880, RZ ;  /* 0x0000888010037816 */ /* 0x004fca00000000ff */
[----:B------:R-:W-:-:S07]  /*1ac50*/  IMAD R2, R3, R18, RZ ;  /* 0x0000001203027224 */ /* 0x000fce00078e02ff */
.L_x_529:
[----:B------:R-:W-:Y:S05]  /*1ac60*/  BSYNC B1 ;  /* 0x0000000000017941 */ /* 0x000fea0003800000 */
.L_x_528:
        /* <DEDUP_REMOVED lines=9> */
.L_x_531:
[----:B------:R-:W-:Y:S05]  /*1ad00*/  BSYNC B1 ;  /* 0x0000000000017941 */ /* 0x000fea0003800000 */
.L_x_530:
[----:B------:R-:W-:Y:S01]  /*1ad10*/  @!P4 IMAD R175, R175, R17, R2 ;  /* 0x00000011afafc224 */ /* 0x000fe200078e0202 */
[----:B------:R-:W-:Y:S04]  /*1ad20*/  BSSY B1, `(.L_x_532) ;  /* 0x0000006000017945 */ /* 0x000fe80003800000 */
[----:B------:R0:W-:Y:S01]  /*1ad30*/  @!P4 STG.E.U8 desc[UR36][R10.64+0x129], R175 ;  /* 0x000129af0a00c986 */ /* 0x0001e2000c101124 */
[----:B------:R-:W-:Y:S05]  /*1ad40*/  @P5 BRA `(.L_x_533) ;  /* 0x00000000000c5947 */ /* 0x000fea0003800000 */
[----:B------:R-:W2:Y:S02]  /*1ad50*/  LDG.E.U8 R16, desc[UR36][R22.64+0x130] ;  /* 0x0001302416107981 */ /* 0x000ea4000c1e1100 */
[----:B--2---:R-:W-:-:S05]  /*1ad60*/  PRMT R3, R16, 0x8880, RZ ;  /* 0x0000888010037816 */ /* 0x004fca00000000ff */
[----:B------:R-:W-:-:S07]  /*1ad70*/  IMAD R2, R3, R18, RZ ;  /* 0x0000001203027224 */ /* 0x000fce00078e02ff */
.L_x_533:
[----:B------:R-:W-:Y:S05]  /*1ad80*/  BSYNC B1 ;  /* 0x0000000000017941 */ /* 0x000fea0003800000 */
.L_x_532:
        /* <DEDUP_REMOVED lines=9> */
.L_x_535:
[----:B------:R-:W-:Y:S05]  /*1ae20*/  BSYNC B1 ;  /* 0x0000000000017941 */ /* 0x000fea0003800000 */
.L_x_534:
[----:B------:R-:W-:Y:S01]  /*1ae30*/  @!P4 IMAD R177, R177, R17, R2 ;  /* 0x00000011b1b1c224 */ /* 0x000fe200078e0202 */
[----:B------:R-:W-:Y:S04]  /*1ae40*/  BSSY B1, `(.L_x_536) ;  /* 0x0000006000017945 */ /* 0x000fe80003800000 */
[----:B------:R0:W-:Y:S01]  /*1ae50*/  @!P4 STG.E.U8 desc[UR36][R4.64+0x131], R177 ;  /* 0x000131b10400c986 */ /* 0x0001e2000c101124 */
[----:B------:R-:W-:Y:S05]  /*1ae60*/  @P5 BRA `(.L_x_537) ;  /* 0x00000000000c5947 */ /* 0x000fea0003800000 */
[----:B------:R-:W2:Y:S02]  /*1ae70*/  LDG.E.U8 R16, desc[UR36][R20.64+0x130] ;  /* 0x0001302414107981 */ /* 0x000ea4000c1e1100 */
[----:B--2---:R-:W-:-:S05]  /*1ae80*/  PRMT R3, R16, 0x8880, RZ ;  /* 0x0000888010037816 */ /* 0x004fca00000000ff */
[----:B------:R-:W-:-:S07]  /*1ae90*/  IMAD R2, R3, R18, RZ ;  /* 0x0000001203027224 */ /* 0x000fce00078e02ff */
.L_x_537:
[----:B------:R-:W-:Y:S05]  /*1aea0*/  BSYNC B1 ;  /* 0x0000000000017941 */ /* 0x000fea0003800000 */
.L_x_536:
        /* <DEDUP_REMOVED lines=9> */
.L_x_539:
[----:B------:R-:W-:Y:S05]  /*1af40*/  BSYNC B1 ;  /* 0x0000000000017941 */ /* 0x000fea0003800000 */
.L_x_538:
[----:B------:R-:W-:Y:S01]  /*1af50*/  @!P4 IMAD R179, R179, R17, R2 ;  /* 0x00000011b3b3c224 */ /* 0x000fe200078e0202 */
[----:B------:R-:W-:Y:S04]  /*1af60*/  BSSY B1, `(.L_x_540) ;  /* 0x0000006000017945 */ /* 0x000fe80003800000 */
[----:B------:R0:W-:Y:S01]  /*1af70*/  @!P4 STG.E.U8 desc[UR36][R10.64+0x131], R179 ;  /* 0x000131b30a00c986 */ /* 0x0001e2000c101124 */
[----:B------:R-:W-:Y:S05]  /*1af80*/  @P5 BRA `(.L_x_541) ;  /* 0x00000000000c5947 */ /* 0x000fea0003800000 */
[----:B------:R-:W2:Y:S02]  /*1af90*/  LDG.E.U8 R16, desc[UR36][R22.64+0x138] ;  /* 0x0001382416107981 */ /* 0x000ea4000c1e1100 */
[----:B--2---:R-:W-:-:S05]  /*1afa0*/  PRMT R3, R16, 0x8880, RZ ;  /* 0x0000888010037816 */ /* 0x004fca00000000ff */
[----:B------:R-:W-:-:S07]  /*1afb0*/  IMAD R2, R3, R18, RZ ;  /* 0x0000001203027224 */ /* 0x000fce00078e02ff */
.L_x_541:
[----:B------:R-:W-:Y:S05]  /*1afc0*/  BSYNC B1 ;  /* 0x0000000000017941 */ /* 0x000fea0003800000 */
.L_x_540:
        /* <DEDUP_REMOVED lines=9> */
.L_x_543:
[----:B------:R-:W-:Y:S05]  /*1b060*/  BSYNC B1 ;  /* 0x0000000000017941 */ /* 0x000fea0003800000 */
.L_x_542:
[----:B------:R-:W-:Y:S01]  /*1b070*/  @!P4 IMAD R181, R181, R17, R2 ;  /* 0x00000011b5b5c224 */ /* 0x000fe200078e0202 */
[----:B------:R-:W-:Y:S04]  /*1b080*/  BSSY B1, `(.L_x_544) ;  /* 0x0000006000017945 */ /* 0x000fe80003800000 */
[----:B------:R0:W-:Y:S01]  /*1b090*/  @!P4 STG.E.U8 desc[UR36][R4.64+0x139], R181 ;  /* 0x000139b50400c986 */ /* 0x0001e2000c101124 */
[----:B------:R-:W-:Y:S05]  /*1b0a0*/  @P5 BRA `(.L_x_545) ;  /* 0x00000000000c5947 */ /* 0x000fea0003800000 */
[----:B------:R-:W2:Y:S02]  /*1b0b0*/  LDG.E.U8 R16, desc[UR36][R20.64+0x138] ;  /* 0x0001382414107981 */ /* 0x000ea4000c1e1100 */
[----:B--2---:R-:W-:-:S05]  /*1b0c0*/  PRMT R3, R16, 0x8880, RZ ;  /* 0x0000888010037816 */ /* 0x004fca00000000ff */
[----:B------:R-:W-:-:S07]  /*1b0d0*/  IMAD R2, R3, R18, RZ ;  /* 0x0000001203027224 */ /* 0x000fce00078e02ff */
.L_x_545:
[----:B------:R-:W-:Y:S05]  /*1b0e0*/  BSYNC B1 ;  /* 0x0000000000017941 */ /* 0x000fea0003800000 */
.L_x_544:
        /* <DEDUP_REMOVED lines=9> */
.L_x_547:
[----:B------:R-:W-:Y:S05]  /*1b180*/  BSYNC B1 ;  /* 0x0000000000017941 */ /* 0x000fea0003800000 */
.L_x_546:
[----:B------:R-:W-:Y:S01]  /*1b190*/  @!P4 IMAD R183, R183, R17, R2 ;  /* 0x00000011b7b7c224 */ /* 0x000fe200078e0202 */
[----:B------:R-:W-:Y:S04]  /*1b1a0*/  BSSY B1, `(.L_x_548) ;  /* 0x0000006000017945 */ /* 0x000fe80003800000 */
[----:B------:R0:W-:Y:S01]  /*1b1b0*/  @!P4 STG.E.U8 desc[UR36][R10.64+0x139], R183 ;  /* 0x000139b70a00c986 */ /* 0x0001e2000c101124 */
[----:B------:R-:W-:Y:S05]  /*1b1c0*/  @P5 BRA `(.L_x_549) ;  /* 0x00000000000c5947 */ /* 0x000fea0003800000 */
[----:B------:R-:W2:Y:S02]  /*1b1d0*/  LDG.E.U8 R16, desc[UR36][R22.64+0x140] ;  /* 0x0001402416107981 */ /* 0x000ea4000c1e1100 */
[----:B--2---:R-:W-:-:S05]  /*1b1e0*/  PRMT R3, R16, 0x8880, RZ ;  /* 0x0000888010037816 */ /* 0x004fca00000000ff */
[----:B------:R-:W-:-:S07]  /*1b1f0*/  IMAD R2, R3, R18, RZ ;  /* 0x0000001203027224 */ /* 0x000fce00078e02ff */
.L_x_549:
[----:B------:R-:W-:Y:S05]  /*1b200*/  BSYNC B1 ;  /* 0x0000000000017941 */ /* 0x000fea0003800000 */
.L_x_548:
        /* <DEDUP_REMOVED lines=9> */
.L_x_551:
[----:B------:R-:W-:Y:S05]  /*1b2a0*/  BSYNC B1 ;  /* 0x0000000000017941 */ /* 0x000fea0003800000 */
.L_x_550:
[----:B------:R-:W-:Y:S01]  /*1b2b0*/  @!P4 IMAD R185, R185, R17, R2 ;  /* 0x00000011b9b9c224 */ /* 0x000fe200078e0202 */
[----:B------:R-:W-:Y:S04]  /*1b2c0*/  BSSY B1, `(.L_x_552) ;  /* 0x0000006000017945 */ /* 0x000fe80003800000 */
[----:B------:R0:W-:Y:S01]  /*1b2d0*/  @!P4 STG.E.U8 desc[UR36][R4.64+0x141], R185 ;  /* 0x000141b90400c986 */ /* 0x0001e2000c101124 */
[----:B------:R-:W-:Y:S05]  /*1b2e0*/  @P5 BRA `(.L_x_553) ;  /* 0x00000000000c5947 */ /* 0x000fea0003800000 */
[----:B------:R-:W2:Y:S02]  /*1b2f0*/  LDG.E.U8 R16, desc[UR36][R20.64+0x140] ;  /* 0x0001402414107981 */ /* 0x000ea4000c1e1100 */
[----:B--2---:R-:W-:-:S05]  /*1b300*/  PRMT R3, R16, 0x8880, RZ ;  /* 0x0000888010037816 */ /* 0x004fca00000000ff */
[----:B------:R-:W-:-:S07]  /*1b310*/  IMAD R2, R3, R18, RZ ;  /* 0x0000001203027224 */ /* 0x000fce00078e02ff */
.L_x_553:
[----:B------:R-:W-:Y:S05]  /*1b320*/  BSYNC B1 ;  /* 0x0000000000017941 */ /* 0x000fea0003800000 */
.L_x_552:
        /* <DEDUP_REMOVED lines=9> */
.L_x_555:
[----:B------:R-:W-:Y:S05]  /*1b3c0*/  BSYNC B1 ;  /* 0x0000000000017941 */ /* 0x000fea0003800000 */
.L_x_554:
[----:B------:R-:W-:Y:S01]  /*1b3d0*/  @!P4 IMAD R187, R187, R17, R2 ;  /* 0x00000011bbbbc224 */ /* 0x000fe200078e0202 */
[----:B------:R-:W-:Y:S04]  /*1b3e0*/  BSSY B1, `(.L_x_556) ;  /* 0x0000006000017945 */ /* 0x000fe80003800000 */
[----:B------:R0:W-:Y:S01]  /*1b3f0*/  @!P4 STG.E.U8 desc[UR36][R10.64+0x141], R187 ;  /* 0x000141bb0a00c986 */ /* 0x0001e2000c101124 */
[----:B------:R-:W-:Y:S05]  /*1b400*/  @P5 BRA `(.L_x_557) ;  /* 0x00000000000c5947 */ /* 0x000fea0003800000 */
[----:B------:R-:W2:Y:S02]  /*1b410*/  LDG.E.U8 R16, desc[UR36][R22.64+0x148] ;  /* 0x0001482416107981 */ /* 0x000ea4000c1e1100 */
[----:B--2---:R-:W-:-:S05]  /*1b420*/  PRMT R3, R16, 0x8880, RZ ;  /* 0x0000888010037816 */ /* 0x004fca00000000ff */
[----:B------:R-:W-:-:S07]  /*1b430*/  IMAD R2, R3, R18, RZ ;  /* 0x0000001203027224 */ /* 0x000fce00078e02ff */
.L_x_557:
[----:B------:R-:W-:Y:S05]  /*1b440*/  BSYNC B1 ;  /* 0x0000000000017941 */ /* 0x000fea0003800000 */
.L_x_556:
        /* <DEDUP_REMOVED lines=9> */
.L_x_559:
[----:B------:R-:W-:Y:S05]  /*1b4e0*/  BSYNC B1 ;  /* 0x0000000000017941 */ /* 0x000fea0003800000 */
.L_x_558:
[----:B------:R-:W-:Y:S01]  /*1b4f0*/  @!P4 IMAD R189, R189, R17, R2 ;  /* 0x00000011bdbdc224 */ /* 0x000fe200078e0202 */
[----:B------:R-:W-:Y:S04]  /*1b500*/  BSSY B1, `(.L_x_560) ;  /* 0x0000006000017945 */ /* 0x000fe80003800000 */
[----:B------:R0:W-:Y:S01]  /*1b510*/  @!P4 STG.E.U8 desc[UR36][R4.64+0x149], R189 ;  /* 0x000149bd0400c986 */ /* 0x0001e2000c101124 */
[----:B------:R-:W-:Y:S05]  /*1b520*/  @P5 BRA `(.L_x_561) ;  /* 0x00000000000c5947 */ /* 0x000fea0003800000 */
[----:B------:R-:W2:Y:S02]  /*1b530*/  LDG.E.U8 R16, desc[UR36][R20.64+0x148] ;  /* 0x0001482414107981 */ /* 0x000ea4000c1e1100 */
[----:B--2---:R-:W-:-:S05]  /*1b540*/  PRMT R3, R16, 0x8880, RZ ;  /* 0x0000888010037816 */ /* 0x004fca00000000ff */
[----:B------:R-:W-:-:S07]  /*1b550*/  IMAD R2, R3, R18, RZ ;  /* 0x0000001203027224 */ /* 0x000fce00078e02ff */
.L_x_561:
[----:B------:R-:W-:Y:S05]  /*1b560*/  BSYNC B1 ;  /* 0x0000000000017941 */ /* 0x000fea0003800000 */
.L_x_560:
        /* <DEDUP_REMOVED lines=9> */
.L_x_563:
[----:B------:R-:W-:Y:S05]  /*1b600*/  BSYNC B1 ;  /* 0x0000000000017941 */ /* 0x000fea0003800000 */
.L_x_562:
[----:B------:R-:W-:Y:S01]  /*1b610*/  @!P4 IMAD R191, R191, R17, R2 ;  /* 0x00000011bfbfc224 */ /* 0x000fe200078e0202 */
[----:B------:R-:W-:Y:S04]  /*1b620*/  BSSY B1, `(.L_x_564) ;  /* 0x0000006000017945 */ /* 0x000fe80003800000 */
[----:B------:R0:W-:Y:S01]  /*1b630*/  @!P4 STG.E.U8 desc[UR36][R10.64+0x149], R191 ;  /* 0x000149bf0a00c986 */ /* 0x0001e2000c101124 */
[----:B------:R-:W-:Y:S05]  /*1b640*/  @P5 BRA `(.L_x_565) ;  /* 0x00000000000c5947 */ /* 0x000fea0003800000 */
[----:B------:R-:W2:Y:S02]  /*1b650*/  LDG.E.U8 R16, desc[UR36][R22.64+0x150] ;  /* 0x0001502416107981 */ /* 0x000ea4000c1e1100 */
[----:B--2---:R-:W-:-:S05]  /*1b660*/  PRMT R3, R16, 0x8880, RZ ;  /* 0x0000888010037816 */ /* 0x004fca00000000ff */
[----:B------:R-:W-:-:S07]  /*1b670*/  IMAD R2, R3, R18, RZ ;  /* 0x0000001203027224 */ /* 0x000fce00078e02ff */
.L_x_565:
[----:B------:R-:W-:Y:S05]  /*1b680*/  BSYNC B1 ;  /* 0x0000000000017941 */ /* 0x000fea0003800000 */
.L_x_564:
        /* <DEDUP_REMOVED lines=9> */
.L_x_567:
[----:B------:R-:W-:Y:S05]  /*1b720*/  BSYNC B1 ;  /* 0x0000000000017941 */ /* 0x000fea0003800000 */
.L_x_566:
[----:B------:R-:W-:Y:S01]  /*1b730*/  @!P4 IMAD R193, R193, R17, R2 ;  /* 0x00000011c1c1c224 */ /* 0x000fe200078e0202 */
[----:B------:R-:W-:Y:S04]  /*1b740*/  BSSY B1, `(.L_x_568) ;  /* 0x0000006000017945 */ /* 0x000fe80003800000 */
[----:B------:R0:W-:Y:S01]  /*1b750*/  @!P4 STG.E.U8 desc[UR36][R4.64+0x151], R193 ;  /* 0x000151c10400c986 */ /* 0x0001e2000c101124 */
[----:B------:R-:W-:Y:S05]  /*1b760*/  @P5 BRA `(.L_x_569) ;  /* 0x00000000000c5947 */ /* 0x000fea0003800000 */
[----:B------:R-:W2:Y:S02]  /*1b770*/  LDG.E.U8 R16, desc[UR36][R20.64+0x150] ;  /* 0x0001502414107981 */ /* 0x000ea4000c1e1100 */
[----:B--2---:R-:W-:-:S05]  /*1b780*/  PRMT R3, R16, 0x8880, RZ ;  /* 0x0000888010037816 */ /* 0x004fca00000000ff */
[----:B------:R-:W-:-:S07]  /*1b790*/  IMAD R2, R3, R18, RZ ;  /* 0x0000001203027224 */ /* 0x000fce00078e02ff */
.L_x_569:
[----:B------:R-:W-:Y:S05]  /*1b7a0*/  BSYNC B1 ;  /* 0x0000000000017941 */ /* 0x000fea0003800000 */
.L_x_568:
        /* <DEDUP_REMOVED lines=9> */
.L_x_571:
[----:B------:R-:W-:Y:S05]  /*1b840*/  BSYNC B1 ;  /* 0x0000000000017941 */ /* 0x000fea0003800000 */
.L_x_570:
[----:B------:R-:W-:Y:S01]  /*1b850*/  @!P4 IMAD R195, R195, R17, R2 ;  /* 0x00000011c3c3c224 */ /* 0x000fe200078e0202 */
[----:B------:R-:W-:Y:S04]  /*1b860*/  BSSY B1, `(.L_x_572) ;  /* 0x0000006000017945 */ /* 0x000fe80003800000 */
[----:B------:R0:W-:Y:S01]  /*1b870*/  @!P4 STG.E.U8 desc[UR36][R10.64+0x151], R195 ;  /* 0x000151c30a00c986 */ /* 0x0001e2000c101124 */
[----:B------:R-:W-:Y:S05]  /*1b880*/  @P5 BRA `(.L_x_573) ;  /* 0x00000000000c5947 */ /* 0x000fea0003800000 */
[----:B------:R-:W2:Y:S02]  /*1b890*/  LDG.E.U8 R16, desc[UR36][R22.64+0x158] ;  /* 0x0001582416107981 */ /* 0x000ea4000c1e1100 */
[----:B--2---:R-:W-:-:S05]  /*1b8a0*/  PRMT R3, R16, 0x8880, RZ ;  /* 0x0000888010037816 */ /* 0x004fca00000000ff */
[----:B------:R-:W-:-:S07]  /*1b8b0*/  IMAD R2, R3, R18, RZ ;  /* 0x0000001203027224 */ /* 0x000fce00078e02ff */
.L_x_573:
[----:B------:R-:W-:Y:S05]  /*1b8c0*/  BSYNC B1 ;  /* 0x0000000000017941 */ /* 0x000fea0003800000 */
.L_x_572:
        /* <DEDUP_REMOVED lines=9> */
.L_x_575:
[----:B------:R-:W-:Y:S05]  /*1b960*/  BSYNC B1 ;  /* 0x0000000000017941 */ /* 0x000fea0003800000 */
.L_x_574:
[----:B------:R-:W-:Y:S01]  /*1b970*/  @!P4 IMAD R197, R197, R17, R2 ;  /* 0x00000011c5c5c224 */ /* 0x000fe200078e0202 */
[----:B------:R-:W-:Y:S04]  /*1b980*/  BSSY B1, `(.L_x_576) ;  /* 0x0000006000017945 */ /* 0x000fe80003800000 */
[----:B------:R0:W-:Y:S01]  /*1b990*/  @!P4 STG.E.U8 desc[UR36][R4.64+0x159], R197 ;  /* 0x000159c50400c986 */ /* 0x0001e2000c101124 */
[----:B------:R-:W-:Y:S05]  /*1b9a0*/  @P5 BRA `(.L_x_577) ;  /* 0x00000000000c5947 */ /* 0x000fea0003800000 */
[----:B------:R-:W2:Y:S02]  /*1b9b0*/  LDG.E.U8 R16, desc[UR36][R20.64+0x158] ;  /* 0x0001582414107981 */ /* 0x000ea4000c1e1100 */
[----:B--2---:R-:W-:-:S05]  /*1b9c0*/  PRMT R3, R16, 0x8880, RZ ;  /* 0x0000888010037816 */ /* 0x004fca00000000ff */
[----:B------:R-:W-:-:S07]  /*1b9d0*/  IMAD R2, R3, R18, RZ ;  /* 0x0000001203027224 */ /* 0x000fce00078e02ff */
.L_x_577:
[----:B------:R-:W-:Y:S05]  /*1b9e0*/  BSYNC B1 ;  /* 0x0000000000017941 */ /* 0x000fea0003800000 */
.L_x_576:
        /* <DEDUP_REMOVED lines=9> */
.L_x_579:
[----:B------:R-:W-:Y:S05]  /*1ba80*/  BSYNC B1 ;  /* 0x0000000000017941 */ /* 0x000fea0003800000 */
.L_x_578:
[----:B------:R-:W-:Y:S01]  /*1ba90*/  @!P4 IMAD R199, R199, R17, R2 ;  /* 0x00000011c7c7c224 */ /* 0x000fe200078e0202 */
[----:B------:R-:W-:Y:S04]  /*1baa0*/  BSSY B1, `(.L_x_580) ;  /* 0x0000006000017945 */ /* 0x000fe80003800000 */
[----:B------:R0:W-:Y:S01]  /*1bab0*/  @!P4 STG.E.U8 desc[UR36][R10.64+0x159], R199 ;  /* 0x000159c70a00c986 */ /* 0x0001e2000c101124 */
[----:B------:R-:W-:Y:S05]  /*1bac0*/  @P5 BRA `(.L_x_581) ;  /* 0x00000000000c5947 */ /* 0x000fea0003800000 */
[----:B------:R-:W2:Y:S02]  /*1bad0*/  LDG.E.U8 R16, desc[UR36][R22.64+0x160] ;  /* 0x0001602416107981 */ /* 0x000ea4000c1e1100 */
[----:B--2---:R-:W-:-:S05]  /*1bae0*/  PRMT R3, R16, 0x8880, RZ ;  /* 0x0000888010037816 */ /* 0x004fca00000000ff */
[----:B------:R-:W-:-:S07]  /*1baf0*/  IMAD R2, R3, R18, RZ ;  /* 0x0000001203027224 */ /* 0x000fce00078e02ff */
.L_x_581:
[----:B------:R-:W-:Y:S05]  /*1bb00*/  BSYNC B1 ;  /* 0x0000000000017941 */ /* 0x000fea0003800000 */
.L_x_580:
        /* <DEDUP_REMOVED lines=9> */
.L_x_583:
[----:B------:R-:W-:Y:S05]  /*1bba0*/  BSYNC B1 ;  /* 0x0000000000017941 */ /* 0x000fea0003800000 */
.L_x_582:
[----:B------:R-:W-:Y:S01]  /*1bbb0*/  @!P4 IMAD R201, R201, R17, R2 ;  /* 0x00000011c9c9c224 */ /* 0x000fe200078e0202 */
[----:B------:R-:W-:Y:S04]  /*1bbc0*/  BSSY B1, `(.L_x_584) ;  /* 0x0000006000017945 */ /* 0x000fe80003800000 */
[----:B------:R0:W-:Y:S01]  /*1bbd0*/  @!P4 STG.E.U8 desc[UR36][R4.64+0x161], R201 ;  /* 0x000161c90400c986 */ /* 0x0001e2000c101124 */
[----:B------:R-:W-:Y:S05]  /*1bbe0*/  @P5 BRA `(.L_x_585) ;  /* 0x00000000000c5947 */ /* 0x000fea0003800000 */
[----:B------:R-:W2:Y:S02]  /*1bbf0*/  LDG.E.U8 R16, desc[UR36][R20.64+0x160] ;  /* 0x0001602414107981 */ /* 0x000ea4000c1e1100 */
[----:B--2---:R-:W-:-:S05]  /*1bc00*/  PRMT R3, R16, 0x8880, RZ ;  /* 0x0000888010037816 */ /* 0x004fca00000000ff */
[----:B------:R-:W-:-:S07]  /*1bc10*/  IMAD R2, R3, R18, RZ ;  /* 0x0000001203027224 */ /* 0x000fce00078e02ff */
.L_x_585:
[----:B------:R-:W-:Y:S05]  /*1bc20*/  BSYNC B1 ;  /* 0x0000000000017941 */ /* 0x000fea0003800000 */
.L_x_584:
        /* <DEDUP_REMOVED lines=9> */
.L_x_587:
[----:B------:R-:W-:Y:S05]  /*1bcc0*/  BSYNC B1 ;  /* 0x0000000000017941 */ /* 0x000fea0003800000 */
.L_x_586:
[----:B------:R-:W-:Y:S01]  /*1bcd0*/  @!P4 IMAD R203, R203, R17, R2 ;  /* 0x00000011cbcbc224 */ /* 0x000fe200078e0202 */
[----:B------:R-:W-:Y:S04]  /*1bce0*/  BSSY B1, `(.L_x_588) ;  /* 0x0000006000017945 */ /* 0x000fe80003800000 */
[----:B------:R0:W-:Y:S01]  /*1bcf0*/  @!P4 STG.E.U8 desc[UR36][R10.64+0x161], R203 ;  /* 0x000161cb0a00c986 */ /* 0x0001e2000c101124 */
[----:B------:R-:W-:Y:S05]  /*1bd00*/  @P5 BRA `(.L_x_589) ;  /* 0x00000000000c5947 */ /* 0x000fea0003800000 */
[----:B------:R-:W2:Y:S02]  /*1bd10*/  LDG.E.U8 R16, desc[UR36][R22.64+0x168] ;  /* 0x0001682416107981 */ /* 0x000ea4000c1e1100 */
[----:B--2---:R-:W-:-:S05]  /*1bd20*/  PRMT R3, R16, 0x8880, RZ ;  /* 0x0000888010037816 */ /* 0x004fca00000000ff */
[----:B------:R-:W-:-:S07]  /*1bd30*/  IMAD R2, R3, R18, RZ ;  /* 0x0000001203027224 */ /* 0x000fce00078e02ff */
.L_x_589:
[----:B------:R-:W-:Y:S05]  /*1bd40*/  BSYNC B1 ;  /* 0x0000000000017941 */ /* 0x000fea0003800000 */
.L_x_588:
        /* <DEDUP_REMOVED lines=9> */
.L_x_591:
[----:B------:R-:W-:Y:S05]  /*1bde0*/  BSYNC B1 ;  /* 0x0000000000017941 */ /* 0x000fea0003800000 */
.L_x_590:
[----:B------:R-:W-:Y:S01]  /*1bdf0*/  @!P4 IMAD R205, R205, R17, R2 ;  /* 0x00000011cdcdc224 */ /* 0x000fe200078e0202 */
[----:B------:R-:W-:Y:S04]  /*1be00*/  BSSY B1, `(.L_x_592) ;  /* 0x0000006000017945 */ /* 0x000fe80003800000 */
[----:B------:R0:W-:Y:S01]  /*1be10*/  @!P4 STG.E.U8 desc[UR36][R4.64+0x169], R205 ;  /* 0x000169cd0400c986 */ /* 0x0001e2000c101124 */
[----:B------:R-:W-:Y:S05]  /*1be20*/  @P5 BRA `(.L_x_593) ;  /* 0x00000000000c5947 */ /* 0x000fea0003800000 */
[----:B------:R-:W2:Y:S02]  /*1be30*/  LDG.E.U8 R16, desc[UR36][R20.64+0x168] ;  /* 0x0001682414107981 */ /* 0x000ea4000c1e1100 */
[----:B--2---:R-:W-:-:S05]  /*1be40*/  PRMT R3, R16, 0x8880, RZ ;  /* 0x0000888010037816 */ /* 0x004fca00000000ff */
[----:B------:R-:W-:-:S07]  /*1be50*/  IMAD R2, R3, R18, RZ ;  /* 0x0000001203027224 */ /* 0x000fce00078e02ff */
.L_x_593:
[----:B------:R-:W-:Y:S05]  /*1be60*/  BSYNC B1 ;  /* 0x0000000000017941 */ /* 0x000fea0003800000 */
.L_x_592:
        /* <DEDUP_REMOVED lines=9> */
.L_x_595:
[----:B------:R-:W-:Y:S05]  /*1bf00*/  BSYNC B1 ;  /* 0x0000000000017941 */ /* 0x000fea0003800000 */
.L_x_594:
[----:B------:R-:W-:Y:S01]  /*1bf10*/  @!P4 IMAD R207, R207, R17, R2 ;  /* 0x00000011cfcfc224 */ /* 0x000fe200078e0202 */
[----:B------:R-:W-:Y:S04]  /*1bf20*/  BSSY B1, `(.L_x_596) ;  /* 0x0000006000017945 */ /* 0x000fe80003800000 */
[----:B------:R0:W-:Y:S01]  /*1bf30*/  @!P4 STG.E.U8 desc[UR36][R10.64+0x169], R207 ;  /* 0x000169cf0a00c986 */ /* 0x0001e2000c101124 */
[----:B------:R-:W-:Y:S05]  /*1bf40*/  @P5 BRA `(.L_x_597) ;  /* 0x00000000000c5947 */ /* 0x000fea0003800000 */
[----:B------:R-:W2:Y:S02]  /*1bf50*/  LDG.E.U8 R16, desc[UR36][R22.64+0x170] ;  /* 0x0001702416107981 */ /* 0x000ea4000c1e1100 */
[----:B--2---:R-:W-:-:S05]  /*1bf60*/  PRMT R3, R16, 0x8880, RZ ;  /* 0x0000888010037816 */ /* 0x004fca00000000ff */
[----:B------:R-:W-:-:S07]  /*1bf70*/  IMAD R2, R3, R18, RZ ;  /* 0x0000001203027224 */ /* 0x000fce00078e02ff */
.L_x_597:
[----:B------:R-:W-:Y:S05]  /*1bf80*/  BSYNC B1 ;  /* 0x0000000000017941 */ /* 0x000fea0003800000 */
.L_x_596:
        /* <DEDUP_REMOVED lines=9> */
.L_x_599:
[----:B------:R-:W-:Y:S05]  /*1c020*/  BSYNC B1 ;  /* 0x0000000000017941 */ /* 0x000fea0003800000 */
.L_x_598:
[----:B------:R-:W-:Y:S01]  /*1c030*/  @!P4 IMAD R209, R209, R17, R2 ;  /* 0x00000011d1d1c224 */ /* 0x000fe200078e0202 */
[----:B------:R-:W-:Y:S04]  /*1c040*/  BSSY B1, `(.L_x_600) ;  /* 0x0000006000017945 */ /* 0x000fe80003800000 */
[----:B------:R0:W-:Y:S01]  /*1c050*/  @!P4 STG.E.U8 desc[UR36][R4.64+0x171], R209 ;  /* 0x000171d10400c986 */ /* 0x0001e2000c101124 */
[----:B------:R-:W-:Y:S05]  /*1c060*/  @P5 BRA `(.L_x_601) ;  /* 0x00000000000c5947 */ /* 0x000fea0003800000 */
[----:B------:R-:W2:Y:S02]  /*1c070*/  LDG.E.U8 R16, desc[UR36][R20.64+0x170] ;  /* 0x0001702414107981 */ /* 0x000ea4000c1e1100 */
[----:B--2---:R-:W-:-:S05]  /*1c080*/  PRMT R3, R16, 0x8880, RZ ;  /* 0x0000888010037816 */ /* 0x004fca00000000ff */
[----:B------:R-:W-:-:S07]  /*1c090*/  IMAD R2, R3, R18, RZ ;  /* 0x0000001203027224 */ /* 0x000fce00078e02ff */
.L_x_601:
[----:B------:R-:W-:Y:S05]  /*1c0a0*/  BSYNC B1 ;  /* 0x0000000000017941 */ /* 0x000fea0003800000 */
.L_x_600:
[----:B------:R-:W-:Y:S01]  /*1c0b0*/  ISETP.LT.OR P4, PT, R0, 0x172, !P0 ;  /* 0x000001720000780c */ /* 0x000fe20004781670 */
[----:B--2---:R-:W-:Y:S01]  /*1c0c0*/  @!P5 IMAD R3, R210, R17, R2 ;  /* 0x00000011d203d224 */ /* 0x004fe200078e0202 */
[----:B------:R-:W-:Y:S04]  /*1c0d0*/  BSSY B1, `(.L_x_602) ;  /* 0x0000008000017945 */ /* 0x000fe80003800000 */
[----:B------:R2:W-:Y:S01]  /*1c0e0*/  @!P5 STG.E.U8 desc[UR36][R10.64+0x170], R3 ;  /* 0x000170030a00d986 */ /* 0x0005e2000c101124 */
[C---:B------:R-:W-:Y:S02]  /*1c0f0*/  ISETP.LT.OR P5, PT, R0.reuse, 0x179, !P3 ;  /* 0x000001790000780c */ /* 0x040fe40005fa1670 */
[----:B------:R-:W-:-:S04]  /*1c100*/  ISETP.LT.OR P3, PT, R0, 0x17a, !P3 ;  /* 0x0000017a0000780c */ /* 0x000fc80005f61670 */
[----:B------:R-:W-:Y:S09]  /*1c110*/  @P4 BRA `(.L_x_603) ;  /* 0x00000000000c4947 */ /* 0x000ff20003800000 */
[----:B------:R-:W2:Y:S02]  /*1c120*/  LDG.E.U8 R16, desc[UR36][R20.64+0x171] ;  /* 0x0001712414107981 */ /* 0x000ea4000c1e1100 */
[----:B--2---:R-:W-:-:S05]  /*1c130*/  PRMT R3, R16, 0x8880, RZ ;  /* 0x0000888010037816 */ /* 0x004fca00000000ff */
[----:B------:R-:W-:-:S07]  /*1c140*/  IMAD R2, R3, R18, RZ ;  /* 0x0000001203027224 */ /* 0x000fce00078e02ff */
.L_x_603:
[----:B------:R-:W-:Y:S05]  /*1c150*/  BSYNC B1 ;  /* 0x0000000000017941 */ /* 0x000fea0003800000 */
.L_x_602:
[----:B------:R-:W-:Y:S01]  /*1c160*/  @!P4 IMAD R211, R211, R17, R2 ;  /* 0x00000011d3d3c224 */ /* 0x000fe200078e0202 */
[----:B------:R-:W-:Y:S04]  /*1c170*/  BSSY B1, `(.L_x_604) ;  /* 0x0000006000017945 */ /* 0x000fe80003800000 */
[----:B------:R0:W-:Y:S01]  /*1c180*/  @!P4 STG.E.U8 desc[UR36][R10.64+0x171], R211 ;  /* 0x000171d30a00c986 */ /* 0x0001e2000c101124 */
[----:B------:R-:W-:Y:S05]  /*1c190*/  @P5 BRA `(.L_x_605) ;  /* 0x00000000000c5947 */ /* 0x000fea0003800000 */
[----:B------:R-:W2:Y:S02]  /*1c1a0*/  LDG.E.U8 R16, desc[UR36][R22.64+0x178] ;  /* 0x0001782416107981 */ /* 0x000ea4000c1e1100 */
[----:B--2---:R-:W-:-:S05]  /*1c1b0*/  PRMT R3, R16, 0x8880, RZ ;  /* 0x0000888010037816 */ /* 0x004fca00000000ff */
[----:B------:R-:W-:-:S07]  /*1c1c0*/  IMAD R2, R3, R18, RZ ;  /* 0x0000001203027224 */ /* 0x000fce00078e02ff */
.L_x_605:
[----:B------:R-:W-:Y:S05]  /*1c1d0*/  BSYNC B1 ;  /* 0x0000000000017941 */ /* 0x000fea0003800000 */
.L_x_604:
[----:B--2---:R-:W-:Y:S01]  /*1c1e0*/  @!P5 IMAD R3, R212, R17, R2 ;  /* 0x00000011d403d224 */ /* 0x004fe200078e0202 */
[----:B------:R-:W-:Y:S04]  /*1c1f0*/  BSSY B1, `(.L_x_606) ;  /* 0x0000006000017945 */ /* 0x000fe80003800000 */
[----:B------:R2:W-:Y:S01]  /*1c200*/  @!P5 STG.E.U8 desc[UR36][R4.64+0x178], R3 ;  /* 0x000178030400d986 */ /* 0x0005e2000c101124 */
[----:B------:R-:W-:Y:S05]  /*1c210*/  @P3 BRA `(.L_x_607) ;  /* 0x00000000000c3947 */ /* 0x000fea0003800000 */
[----:B------:R-:W2:Y:S02]  /*1c220*/  LDG.E.U8 R16, desc[UR36][R22.64+0x179] ;  /* 0x0001792416107981 */ /* 0x000ea4000c1e1100 */
[----:B--2---:R-:W-:-:S05]  /*1c230*/  PRMT R3, R16, 0x8880, RZ ;  /* 0x0000888010037816 */ /* 0x004fca00000000ff */
[----:B------:R-:W-:-:S07]  /*1c240*/  IMAD R2, R3, R18, RZ ;  /* 0x0000001203027224 */ /* 0x000fce00078e02ff */
.L_x_607:
[----:B------:R-:W-:Y:S05]  /*1c250*/  BSYNC B1 ;  /* 0x0000000000017941 */ /* 0x000fea0003800000 */
.L_x_606:
[C---:B------:R-:W-:Y:S01]  /*1c260*/  ISETP.LT.OR P4, PT, R0.reuse, 0x179, !P0 ;  /* 0x000001790000780c */ /* 0x040fe20004781670 */
[----:B------:R-:W-:Y:S01]  /*1c270*/  @!P3 IMAD R213, R213, R17, R2 ;  /* 0x00000011d5d5b224 */ /* 0x000fe200078e0202 */
[----:B------:R-:W-:Y:S01]  /*1c280*/  BSSY B1, `(.L_x_608) ;  /* 0x0000009000017945 */ /* 0x000fe20003800000 */
[C---:B------:R-:W-:Y:S02]  /*1c290*/  ISETP.LT.OR P0, PT, R0.reuse, 0x17a, !P0 ;  /* 0x0000017a0000780c */ /* 0x040fe40004701670 */
[C---:B------:R-:W-:Y:S01]  /*1c2a0*/  ISETP.LT.OR P5, PT, R0.reuse, 0xc1, !P1 ;  /* 0x000000c10000780c */ /* 0x040fe20004fa1670 */
[----:B------:R0:W-:Y:S01]  /*1c2b0*/  @!P3 STG.E.U8 desc[UR36][R4.64+0x179], R213 ;  /* 0x000179d50400b986 */ /* 0x0001e2000c101124 */
[----:B------:R-:W-:-:S06]  /*1c2c0*/  ISETP.LT.OR P3, PT, R0, 0xc2, !P1 ;  /* 0x000000c20000780c */ /* 0x000fcc0004f61670 */
[----:B------:R-:W-:Y:S07]  /*1c2d0*/  @P4 BRA `(.L_x_609) ;  /* 0x00000000000c4947 */ /* 0x000fee0003800000 */
[----:B------:R-:W2:Y:S02]  /*1c2e0*/  LDG.E.U8 R16, desc[UR36][R20.64+0x178] ;  /* 0x0001782414107981 */ /* 0x000ea4000c1e1100 */
[----:B--2---:R-:W-:-:S05]  /*1c2f0*/  PRMT R3, R16, 0x8880, RZ ;  /* 0x0000888010037816 */ /* 0x004fca00000000ff */
[----:B------:R-:W-:-:S07]  /*1c300*/  IMAD R2, R3, R18, RZ ;  /* 0x0000001203027224 */ /* 0x000fce00078e02ff */
.L_x_609:
[----:B------:R-:W-:Y:S05]  /*1c310*/  BSYNC B1 ;  /* 0x0000000000017941 */ /* 0x000fea0003800000 */
.L_x_608:
[----:B--2---:R-:W-:Y:S01]  /*1c320*/  @!P4 IMAD R3, R214, R17, R2 ;  /* 0x00000011d603c224 */ /* 0x004fe200078e0202 */
[----:B------:R-:W-:Y:S04]  /*1c330*/  BSSY B1, `(.L_x_610) ;  /* 0x0000006000017945 */ /* 0x000fe80003800000 */
[----:B------:R2:W-:Y:S01]  /*1c340*/  @!P4 STG.E.U8 desc[UR36][R10.64+0x178], R3 ;  /* 0x000178030a00c986 */ /* 0x0005e2000c101124 */
[----:B------:R-:W-:Y:S05]  /*1c350*/  @P0 BRA `(.L_x_611) ;  /* 0x00000000000c0947 */ /* 0x000fea0003800000 */
[----:B------:R-:W2:Y:S02]  /*1c360*/  LDG.E.U8 R16, desc[UR36][R20.64+0x179] ;  /* 0x0001792414107981 */ /* 0x000ea4000c1e1100 */
[----:B--2---:R-:W-:-:S05]  /*1c370*/  PRMT R3, R16, 0x8880, RZ ;  /* 0x0000888010037816 */ /* 0x004fca00000000ff */
[----:B------:R-:W-:-:S07]  /*1c380*/  IMAD R2, R3, R18, RZ ;  /* 0x0000001203027224 */ /* 0x000fce00078e02ff */
.L_x_611:
[----:B------:R-:W-:Y:S05]  /*1c390*/  BSYNC B1 ;  /* 0x0000000000017941 */ /* 0x000fea0003800000 */
.L_x_610:
[----:B------:R-:W-:Y:S01]  /*1c3a0*/  @!P0 IMAD R215, R215, R17, R2 ;  /* 0x00000011d7d78224 */ /* 0x000fe200078e0202 */
[----:B------:R-:W-:Y:S04]  /*1c3b0*/  BSSY B1, `(.L_x_612) ;  /* 0x0000006000017945 */ /* 0x000fe80003800000 */
[----:B------:R0:W-:Y:S01]  /*1c3c0*/  @!P0 STG.E.U8 desc[UR36][R10.64+0x179], R215 ;  /* 0x000179d70a008986 */ /* 0x0001e2000c101124 */
[----:B------:R-:W-:Y:S05]  /*1c3d0*/  @P5 BRA `(.L_x_613) ;  /* 0x00000000000c5947 */ /* 0x000fea0003800000 */
[----:B------:R-:W2:Y:S02]  /*1c3e0*/  LDG.E.U8 R16, desc[UR36][R14.64+0xc0] ;  /* 0x0000c0240e107981 */ /* 0x000ea4000c1e1100 */
[----:B--2---:R-:W-:-:S05]  /*1c3f0*/  PRMT R3, R16, 0x8880, RZ ;  /* 0x0000888010037816 */ /* 0x004fca00000000ff */
[----:B------:R-:W-:-:S07]  /*1c400*/  IMAD R2, R3, R18, RZ ;  /* 0x0000001203027224 */ /* 0x000fce00078e02ff */
.L_x_613:
[----:B------:R-:W-:Y:S05]  /*1c410*/  BSYNC B1 ;  /* 0x0000000000017941 */ /* 0x000fea0003800000 */
.L_x_612:
[----:B--2---:R-:W-:Y:S01]  /*1c420*/  @!P5 IMAD R3, R24, R17, R2 ;  /* 0x000000111803d224 */ /* 0x004fe200078e0202 */
[----:B------:R-:W-:Y:S04]  /*1c430*/  BSSY B1, `(.L_x_614) ;  /* 0x0000006000017945 */ /* 0x000fe80003800000 */
[----:B------:R2:W-:Y:S01]  /*1c440*/  @!P5 STG.E.U8 desc[UR36][R6.64+0xc0], R3 ;  /* 0x0000c0030600d986 */ /* 0x0005e2000c101124 */
[----:B------:R-:W-:Y:S05]  /*1c450*/  @P3 BRA `(.L_x_615) ;  /* 0x00000000000c3947 */ /* 0x000fea0003800000 */
[----:B------:R-:W2:Y:S02]  /*1c460*/  LDG.E.U8 R16, desc[UR36][R14.64+0xc1] ;  /* 0x0000c1240e107981 */ /* 0x000ea4000c1e1100 */
[----:B--2---:R-:W-:-:S05]  /*1c470*/  PRMT R3, R16, 0x8880, RZ ;  /* 0x0000888010037816 */ /* 0x004fca00000000ff */
[----:B------:R-:W-:-:S07]  /*1c480*/  IMAD R2, R3, R18, RZ ;  /* 0x0000001203027224 */ /* 0x000fce00078e02ff */
.L_x_615:
[----:B------:R-:W-:Y:S05]  /*1c490*/  BSYNC B1 ;  /* 0x0000000000017941 */ /* 0x000fea0003800000 */
.L_x_614:
        /* <DEDUP_REMOVED lines=11> */
.L_x_617:
[----:B------:R-:W-:Y:S05]  /*1c550*/  BSYNC B1 ;  /* 0x0000000000017941 */ /* 0x000fea0003800000 */
.L_x_616:
[----:B--2---:R-:W-:Y:S01]  /*1c560*/  @!P5 IMAD R3, R26, R17, R2 ;  /* 0x000000111a03d224 */ /* 0x004fe200078e0202 */
[----:B------:R-:W-:Y:S04]  /*1c570*/  BSSY B1, `(.L_x_618) ;  /* 0x0000006000017945 */ /* 0x000fe80003800000 */
[----:B------:R2:W-:Y:S01]  /*1c580*/  @!P5 STG.E.U8 desc[UR36][R8.64+0xc0], R3 ;  /* 0x0000c0030800d986 */ /* 0x0005e2000c101124 */
[----:B------:R-:W-:Y:S05]  /*1c590*/  @P4 BRA `(.L_x_619) ;  /* 0x00000000000c4947 */ /* 0x000fea0003800000 */
[----:B------:R-:W2:Y:S02]  /*1c5a0*/  LDG.E.U8 R16, desc[UR36][R12.64+0xc1] ;  /* 0x0000c1240c107981 */ /* 0x000ea4000c1e1100 */
[----:B--2---:R-:W-:-:S05]  /*1c5b0*/  PRMT R3, R16, 0x8880, RZ ;  /* 0x0000888010037816 */ /* 0x004fca00000000ff */
[----:B------:R-:W-:-:S07]  /*1c5c0*/  IMAD R2, R3, R18, RZ ;  /* 0x0000001203027224 */ /* 0x000fce00078e02ff */
.L_x_619:
[----:B------:R-:W-:Y:S05]  /*1c5d0*/  BSYNC B1 ;  /* 0x0000000000017941 */ /* 0x000fea0003800000 */
.L_x_618:
[----:B------:R-:W-:Y:S01]  /*1c5e0*/  @!P4 IMAD R27, R27, R17, R2 ;  /* 0x000000111b1bc224 */ /* 0x000fe200078e0202 */
[----:B------:R-:W-:Y:S04]  /*1c5f0*/  BSSY B1, `(.L_x_620) ;  /* 0x0000006000017945 */ /* 0x000fe80003800000 */
[----:B------:R0:W-:Y:S01]  /*1c600*/  @!P4 STG.E.U8 desc[UR36][R8.64+0xc1], R27 ;  /* 0x0000c11b0800c986 */ /* 0x0001e2000c101124 */
[----:B------:R-:W-:Y:S05]  /*1c610*/  @P3 BRA `(.L_x_621) ;  /* 0x00000000000c3947 */ /* 0x000fea0003800000 */
[----:B------:R-:W2:Y:S02]  /*1c620*/  LDG.E.U8 R16, desc[UR36][R14.64+0xc8] ;  /* 0x0000c8240e107981 */ /* 0x000ea4000c1e1100 */
[----:B--2---:R-:W-:-:S05]  /*1c630*/  PRMT R3, R16, 0x8880, RZ ;  /* 0x0000888010037816 */ /* 0x004fca00000000ff */
[----:B------:R-:W-:-:S07]  /*1c640*/  IMAD R2, R3, R18, RZ ;  /* 0x0000001203027224 */ /* 0x000fce00078e02ff */
.L_x_621:
[----:B------:R-:W-:Y:S05]  /*1c650*/  BSYNC B1 ;  /* 0x0000000000017941 */ /* 0x000fea0003800000 */
.L_x_620:
[----:B--2---:R-:W-:Y:S01]  /*1c660*/  @!P3 IMAD R3, R28, R17, R2 ;  /* 0x000000111c03b224 */ /* 0x004fe200078e0202 */
[----:B------:R-:W-:Y:S04]  /*1c670*/  BSSY B1, `(.L_x_622) ;  /* 0x0000006000017945 */ /* 0x000fe80003800000 */
[----:B------:R2:W-:Y:S01]  /*1c680*/  @!P3 STG.E.U8 desc[UR36][R6.64+0xc8], R3 ;  /* 0x0000c8030600b986 */ /* 0x0005e2000c101124 */
[----:B------:R-:W-:Y:S05]  /*1c690*/  @P0 BRA `(.L_x_623) ;  /* 0x00000000000c0947 */ /* 0x000fea0003800000 */
[----:B------:R-:W2:Y:S02]  /*1c6a0*/  LDG.E.U8 R16, desc[UR36][R14.64+0xc9] ;  /* 0x0000c9240e107981 */ /* 0x000ea4000c1e1100 */
[----:B--2---:R-:W-:-:S05]  /*1c6b0*/  PRMT R3, R16, 0x8880, RZ ;  /* 0x0000888010037816 */ /* 0x004fca00000000ff */
[----:B------:R-:W-:-:S07]  /*1c6c0*/  IMAD R2, R3, R18, RZ ;  /* 0x0000001203027224 */ /* 0x000fce00078e02ff */
.L_x_623:
[----:B------:R-:W-:Y:S05]  /*1c6d0*/  BSYNC B1 ;  /* 0x0000000000017941 */ /* 0x000fea0003800000 */
.L_x_622:
        /* <DEDUP_REMOVED lines=11> */
.L_x_625:
[----:B------:R-:W-:Y:S05]  /*1c790*/  BSYNC B1 ;  /* 0x0000000000017941 */ /* 0x000fea0003800000 */
.L_x_624:
[----:B--2---:R-:W-:Y:S01]  /*1c7a0*/  @!P4 IMAD R3, R30, R17, R2 ;  /* 0x000000111e03c224 */ /* 0x004fe200078e0202 */
[----:B------:R-:W-:Y:S04]  /*1c7b0*/  BSSY B1, `(.L_x_626) ;  /* 0x0000006000017945 */ /* 0x000fe80003800000 */
[----:B------:R2:W-:Y:S01]  /*1c7c0*/  @!P4 STG.E.U8 desc[UR36][R8.64+0xc8], R3 ;  /* 0x0000c8030800c986 */ /* 0x0005e2000c101124 */
[----:B------:R-:W-:Y:S05]  /*1c7d0*/  @P3 BRA `(.L_x_627) ;  /* 0x00000000000c3947 */ /* 0x000fea0003800000 */
[----:B------:R-:W2:Y:S02]  /*1c7e0*/  LDG.E.U8 R16, desc[UR36][R12.64+0xc9] ;  /* 0x0000c9240c107981 */ /* 0x000ea4000c1e1100 */
[----:B--2---:R-:W-:-:S05]  /*1c7f0*/  PRMT R3, R16, 0x8880, RZ ;  /* 0x0000888010037816 */ /* 0x004fca00000000ff */
[----:B------:R-:W-:-:S07]  /*1c800*/  IMAD R2, R3, R18, RZ ;  /* 0x0000001203027224 */ /* 0x000fce00078e02ff */
.L_x_627:
[----:B------:R-:W-:Y:S05]  /*1c810*/  BSYNC B1 ;  /* 0x0000000000017941 */ /* 0x000fea0003800000 */
.L_x_626:
[----:B------:R-:W-:Y:S01]  /*1c820*/  @!P3 IMAD R31, R31, R17, R2 ;  /* 0x000000111f1fb224 */ /* 0x000fe200078e0202 */
[----:B------:R-:W-:Y:S04]  /*1c830*/  BSSY B1, `(.L_x_628) ;  /* 0x0000006000017945 */ /* 0x000fe80003800000 */
[----:B------:R0:W-:Y:S01]  /*1c840*/  @!P3 STG.E.U8 desc[UR36][R8.64+0xc9], R31 ;  /* 0x0000c91f0800b986 */ /* 0x0001e2000c101124 */
[----:B------:R-:W-:Y:S05]  /*1c850*/  @P5 BRA `(.L_x_629) ;  /* 0x00000000000c5947 */ /* 0x000fea0003800000 */
[----:B------:R-:W2:Y:S02]  /*1c860*/  LDG.E.U8 R16, desc[UR36][R14.64+0xd0] ;  /* 0x0000d0240e107981 */ /* 0x000ea4000c1e1100 */
[----:B--2---:R-:W-:-:S05]  /*1c870*/  PRMT R3, R16, 0x8880, RZ ;  /* 0x0000888010037816 */ /* 0x004fca00000000ff */
[----:B------:R-:W-:-:S07]  /*1c880*/  IMAD R2, R3, R18, RZ ;  /* 0x0000001203027224 */ /* 0x000fce00078e02ff */
.L_x_629:
[----:B------:R-:W-:Y:S05]  /*1c890*/  BSYNC B1 ;  /* 0x0000000000017941 */ /* 0x000fea0003800000 */
.L_x_628:
[----:B--2---:R-:W-:Y:S01]  /*1c8a0*/  @!P5 IMAD R3, R32, R17, R2 ;  /* 0x000000112003d224 */ /* 0x004fe200078e0202 */
[----:B------:R-:W-:Y:S04]  /*1c8b0*/  BSSY B1, `(.L_x_630) ;  /* 0x0000006000017945 */ /* 0x000fe80003800000 */
[----:B------:R2:W-:Y:S01]  /*1c8c0*/  @!P5 STG.E.U8 desc[UR36][R6.64+0xd0], R3 ;  /* 0x0000d0030600d986 */ /* 0x0005e2000c101124 */
[----:B------:R-:W-:Y:S05]  /*1c8d0*/  @P0 BRA `(.L_x_631) ;  /* 0x00000000000c0947 */ /* 0x000fea0003800000 */
[----:B------:R-:W2:Y:S02]  /*1c8e0*/  LDG.E.U8 R16, desc[UR36][R14.64+0xd1] ;  /* 0x0000d1240e107981 */ /* 0x000ea4000c1e1100 */
[----:B--2---:R-:W-:-:S05]  /*1c8f0*/  PRMT R3, R16, 0x8880, RZ ;  /* 0x0000888010037816 */ /* 0x004fca00000000ff */
[----:B------:R-:W-:-:S07]  /*1c900*/  IMAD R2, R3, R18, RZ ;  /* 0x0000001203027224 */ /* 0x000fce00078e02ff */
.L_x_631:
[----:B------:R-:W-:Y:S05]  /*1c910*/  BSYNC B1 ;  /* 0x0000000000017941 */ /* 0x000fea0003800000 */
.L_x_630:
        /* <DEDUP_REMOVED lines=11> */
.L_x_633:
[----:B------:R-:W-:Y:S05]  /*1c9d0*/  BSYNC B1 ;  /* 0x0000000000017941 */ /* 0x000fea0003800000 */
.L_x_632:
[----:B--2---:R-:W-:Y:S01]  /*1c9e0*/  @!P4 IMAD R3, R34, R17, R2 ;  /* 0x000000112203c224 */ /* 0x004fe200078e0202 */
[----:B------:R-:W-:Y:S04]  /*1c9f0*/  BSSY B1, `(.L_x_634) ;  /* 0x0000006000017945 */ /* 0x000fe80003800000 */
[----:B------:R2:W-:Y:S01]  /*1ca00*/  @!P4 STG.E.U8 desc[UR36][R8.64+0xd0], R3 ;  /* 0x0000d0030800c986 */ /* 0x0005e2000c101124 */
[----:B------:R-:W-:Y:S05]  /*1ca10*/  @P3 BRA `(.L_x_635) ;  /* 0x00000000000c3947 */ /* 0x000fea0003800000 */
[----:B------:R-:W2:Y:S02]  /*1ca20*/  LDG.E.U8 R16, desc[UR36][R12.64+0xd1] ;  /* 0x0000d1240c107981 */ /* 0x000ea4000c1e1100 */
[----:B--2---:R-:W-:-:S05]  /*1ca30*/  PRMT R3, R16, 0x8880, RZ ;  /* 0x0000888010037816 */ /* 0x004fca00000000ff */
[----:B------:R-:W-:-:S07]  /*1ca40*/  IMAD R2, R3, R18, RZ ;  /* 0x0000001203027224 */ /* 0x000fce00078e02ff */
.L_x_635:
[----:B------:R-:W-:Y:S05]  /*1ca50*/  BSYNC B1 ;  /* 0x0000000000017941 */ /* 0x000fea0003800000 */
.L_x_634:
[----:B------:R-:W-:Y:S01]  /*1ca60*/  @!P3 IMAD R35, R35, R17, R2 ;  /* 0x000000112323b224 */ /* 0x000fe200078e0202 */
[----:B------:R-:W-:Y:S04]  /*1ca70*/  BSSY B1, `(.L_x_636) ;  /* 0x0000006000017945 */ /* 0x000fe80003800000 */
[----:B------:R0:W-:Y:S01]  /*1ca80*/  @!P3 STG.E.U8 desc[UR36][R8.64+0xd1], R35 ;  /* 0x0000d1230800b986 */ /* 0x0001e2000c101124 */
[----:B------:R-:W-:Y:S05]  /*1ca90*/  @P5 BRA `(.L_x_637) ;  /* 0x00000000000c5947 */ /* 0x000fea0003800000 */
[----:B------:R-:W2:Y:S02]  /*1caa0*/  LDG.E.U8 R16, desc[UR36][R14.64+0xd8] ;  /* 0x0000d8240e107981 */ /* 0x000ea4000c1e1100 */
[----:B--2---:R-:W-:-:S05]  /*1cab0*/  PRMT R3, R16, 0x8880, RZ ;  /* 0x0000888010037816 */ /* 0x004fca00000000ff */
[----:B------:R-:W-:-:S07]  /*1cac0*/  IMAD R2, R3, R18, RZ ;  /* 0x0000001203027224 */ /* 0x000fce00078e02ff */
.L_x_637:
[----:B------:R-:W-:Y:S05]  /*1cad0*/  BSYNC B1 ;  /* 0x0000000000017941 */ /* 0x000fea0003800000 */
.L_x_636:
[----:B--2---:R-:W-:Y:S01]  /*1cae0*/  @!P5 IMAD R3, R36, R17, R2 ;  /* 0x000000112403d224 */ /* 0x004fe200078e0202 */
[----:B------:R-:W-:Y:S04]  /*1caf0*/  BSSY B1, `(.L_x_638) ;  /* 0x0000006000017945 */ /* 0x000fe80003800000 */
[----:B------:R2:W-:Y:S01]  /*1cb00*/  @!P5 STG.E.U8 desc[UR36][R6.64+0xd8], R3 ;  /* 0x0000d8030600d986 */ /* 0x0005e2000c101124 */
[----:B------:R-:W-:Y:S05]  /*1cb10*/  @P0 BRA `(.L_x_639) ;  /* 0x00000000000c0947 */ /* 0x000fea0003800000 */
[----:B------:R-:W2:Y:S02]  /*1cb20*/  LDG.E.U8 R16, desc[UR36][R14.64+0xd9] ;  /* 0x0000d9240e107981 */ /* 0x000ea4000c1e1100 */
[----:B--2---:R-:W-:-:S05]  /*1cb30*/  PRMT R3, R16, 0x8880, RZ ;  /* 0x0000888010037816 */ /* 0x004fca00000000ff */
[----:B------:R-:W-:-:S07]  /*1cb40*/  IMAD R2, R3, R18, RZ ;  /* 0x0000001203027224 */ /* 0x000fce00078e02ff */
.L_x_639:
[----:B------:R-:W-:Y:S05]  /*1cb50*/  BSYNC B1 ;  /* 0x0000000000017941 */ /* 0x000fea0003800000 */
.L_x_638:
        /* <DEDUP_REMOVED lines=11> */
.L_x_641:
[----:B------:R-:W-:Y:S05]  /*1cc10*/  BSYNC B1 ;  /* 0x0000000000017941 */ /* 0x000fea0003800000 */
.L_x_640:
[----:B--2---:R-:W-:Y:S01]  /*1cc20*/  @!P4 IMAD R3, R38, R17, R2 ;  /* 0x000000112603c224 */ /* 0x004fe200078e0202 */
[----:B------:R-:W-:Y:S04]  /*1cc30*/  BSSY B1, `(.L_x_642) ;  /* 0x0000006000017945 */ /* 0x000fe80003800000 */
[----:B------:R2:W-:Y:S01]  /*1cc40*/  @!P4 STG.E.U8 desc[UR36][R8.64+0xd8], R3 ;  /* 0x0000d8030800c986 */ /* 0x0005e2000c101124 */
[----:B------:R-:W-:Y:S05]  /*1cc50*/  @P3 BRA `(.L_x_643) ;  /* 0x00000000000c3947 */ /* 0x000fea0003800000 */
[----:B------:R-:W2:Y:S02]  /*1cc60*/  LDG.E.U8 R16, desc[UR36][R12.64+0xd9] ;  /* 0x0000d9240c107981 */ /* 0x000ea4000c1e1100 */
[----:B--2---:R-:W-:-:S05]  /*1cc70*/  PRMT R3, R16, 0x8880, RZ ;  /* 0x0000888010037816 */ /* 0x004fca00000000ff */
[----:B------:R-:W-:-:S07]  /*1cc80*/  IMAD R2, R3, R18, RZ ;  /* 0x0000001203027224 */ /* 0x000fce00078e02ff */
.L_x_643:
[----:B------:R-:W-:Y:S05]  /*1cc90*/  BSYNC B1 ;  /* 0x0000000000017941 */ /* 0x000fea0003800000 */
.L_x_642:
[----:B------:R-:W-:Y:S01]  /*1cca0*/  @!P3 IMAD R39, R39, R17, R2 ;  /* 0x000000112727b224 */ /* 0x000fe200078e0202 */
[----:B------:R-:W-:Y:S04]  /*1ccb0*/  BSSY B1, `(.L_x_644) ;  /* 0x0000006000017945 */ /* 0x000fe80003800000 */
[----:B------:R0:W-:Y:S01]  /*1ccc0*/  @!P3 STG.E.U8 desc[UR36][R8.64+0xd9], R39 ;  /* 0x0000d9270800b986 */ /* 0x0001e2000c101124 */
[----:B------:R-:W-:Y:S05]  /*1ccd0*/  @P5 BRA `(.L_x_645) ;  /* 0x00000000000c5947 */ /* 0x000fea0003800000 */
[----:B------:R-:W2:Y:S02]  /*1cce0*/  LDG.E.U8 R16, desc[UR36][R14.64+0xe0] ;  /* 0x0000e0240e107981 */ /* 0x000ea4000c1e1100 */
[----:B--2---:R-:W-:-:S05]  /*1ccf0*/  PRMT R3, R16, 0x8880, RZ ;  /* 0x0000888010037816 */ /* 0x004fca00000000ff */
[----:B------:R-:W-:-:S07]  /*1cd00*/  IMAD R2, R3, R18, RZ ;  /* 0x0000001203027224 */ /* 0x000fce00078e02ff */
.L_x_645:
[----:B------:R-:W-:Y:S05]  /*1cd10*/  BSYNC B1 ;  /* 0x0000000000017941 */ /* 0x000fea0003800000 */
.L_x_644:
[----:B--2---:R-:W-:Y:S01]  /*1cd20*/  @!P5 IMAD R3, R40, R17, R2 ;  /* 0x000000112803d224 */ /* 0x004fe200078e0202 */
[----:B------:R-:W-:Y:S04]  /*1cd30*/  BSSY B1, `(.L_x_646) ;  /* 0x0000006000017945 */ /* 0x000fe80003800000 */
[----:B------:R2:W-:Y:S01]  /*1cd40*/  @!P5 STG.E.U8 desc[UR36][R6.64+0xe0], R3 ;  /* 0x0000e0030600d986 */ /* 0x0005e2000c101124 */
[----:B------:R-:W-:Y:S05]  /*1cd50*/  @P0 BRA `(.L_x_647) ;  /* 0x00000000000c0947 */ /* 0x000fea0003800000 */
[----:B------:R-:W2:Y:S02]  /*1cd60*/  LDG.E.U8 R16, desc[UR36][R14.64+0xe1] ;  /* 0x0000e1240e107981 */ /* 0x000ea4000c1e1100 */
[----:B--2---:R-:W-:-:S05]  /*1cd70*/  PRMT R3, R16, 0x8880, RZ ;  /* 0x0000888010037816 */ /* 0x004fca00000000ff */
[----:B------:R-:W-:-:S07]  /*1cd80*/  IMAD R2, R3, R18, RZ ;  /* 0x0000001203027224 */ /* 0x000fce00078e02ff */
.L_x_647:
[----:B------:R-:W-:Y:S05]  /*1cd90*/  BSYNC B1 ;  /* 0x0000000000017941 */ /* 0x000fea0003800000 */
.L_x_646:
        /* <DEDUP_REMOVED lines=11> */
.L_x_649:
[----:B------:R-:W-:Y:S05]  /*1ce50*/  BSYNC B1 ;  /* 0x0000000000017941 */ /* 0x000fea0003800000 */
.L_x_648:
[----:B--2---:R-:W-:Y:S01]  /*1ce60*/  @!P4 IMAD R3, R42, R17, R2 ;  /* 0x000000112a03c224 */ /* 0x004fe200078e0202 */
[----:B------:R-:W-:Y:S04]  /*1ce70*/  BSSY B1, `(.L_x_650) ;  /* 0x0000006000017945 */ /* 0x000fe80003800000 */
[----:B------:R2:W-:Y:S01]  /*1ce80*/  @!P4 STG.E.U8 desc[UR36][R8.64+0xe0], R3 ;  /* 0x0000e0030800c986 */ /* 0x0005e2000c101124 */
[----:B------:R-:W-:Y:S05]  /*1ce90*/  @P3 BRA `(.L_x_651) ;  /* 0x00000000000c3947 */ /* 0x000fea0003800000 */
[----:B------:R-:W2:Y:S02]  /*1cea0*/  LDG.E.U8 R16, desc[UR36][R12.64+0xe1] ;  /* 0x0000e1240c107981 */ /* 0x000ea4000c1e1100 */
[----:B--2---:R-:W-:-:S05]  /*1ceb0*/  PRMT R3, R16, 0x8880, RZ ;  /* 0x0000888010037816 */ /* 0x004fca00000000ff */
[----:B------:R-:W-:-:S07]  /*1cec0*/  IMAD R2, R3, R18, RZ ;  /* 0x0000001203027224 */ /* 0x000fce00078e02ff */
.L_x_651:
[----:B------:R-:W-:Y:S05]  /*1ced0*/  BSYNC B1 ;  /* 0x0000000000017941 */ /* 0x000fea0003800000 */
.L_x_650:
[----:B------:R-:W-:Y:S01]  /*1cee0*/  @!P3 IMAD R43, R43, R17, R2 ;  /* 0x000000112b2bb224 */ /* 0x000fe200078e0202 */
[----:B------:R-:W-:Y:S04]  /*1cef0*/  BSSY B1, `(.L_x_652) ;  /* 0x0000006000017945 */ /* 0x000fe80003800000 */
[----:B------:R0:W-:Y:S01]  /*1cf00*/  @!P3 STG.E.U8 desc[UR36][R8.64+0xe1], R43 ;  /* 0x0000e12b0800b986 */ /* 0x0001e2000c101124 */
[----:B------:R-:W-:Y:S05]  /*1cf10*/  @P5 BRA `(.L_x_653) ;  /* 0x00000000000c5947 */ /* 0x000fea0003800000 */
[----:B------:R-:W2:Y:S02]  /*1cf20*/  LDG.E.U8 R16, desc[UR36][R14.64+0xe8] ;  /* 0x0000e8240e107981 */ /* 0x000ea4000c1e1100 */
[----:B--2---:R-:W-:-:S05]  /*1cf30*/  PRMT R3, R16, 0x8880, RZ ;  /* 0x0000888010037816 */ /* 0x004fca00000000ff */
[----:B------:R-:W-:-:S07]  /*1cf40*/  IMAD R2, R3, R18, RZ ;  /* 0x0000001203027224 */ /* 0x000fce00078e02ff */
.L_x_653:
[----:B------:R-:W-:Y:S05]  /*1cf50*/  BSYNC B1 ;  /* 0x0000000000017941 */ /* 0x000fea0003800000 */
.L_x_652:
[----:B--2---:R-:W-:Y:S01]  /*1cf60*/  @!P5 IMAD R3, R44, R17, R2 ;  /* 0x000000112c03d224 */ /* 0x004fe200078e0202 */
[----:B------:R-:W-:Y:S04]  /*1cf70*/  BSSY B1, `(.L_x_654) ;  /* 0x0000006000017945 */ /* 0x000fe80003800000 */
[----:B------:R2:W-:Y:S01]  /*1cf80*/  @!P5 STG.E.U8 desc[UR36][R6.64+0xe8], R3 ;  /* 0x0000e8030600d986 */ /* 0x0005e2000c101124 */
[----:B------:R-:W-:Y:S05]  /*1cf90*/  @P0 BRA `(.L_x_655) ;  /* 0x00000000000c0947 */ /* 0x000fea0003800000 */
[----:B------:R-:W2:Y:S02]  /*1cfa0*/  LDG.E.U8 R16, desc[UR36][R14.64+0xe9] ;  /* 0x0000e9240e107981 */ /* 0x000ea4000c1e1100 */
[----:B--2---:R-:W-:-:S05]  /*1cfb0*/  PRMT R3, R16, 0x8880, RZ ;  /* 0x0000888010037816 */ /* 0x004fca00000000ff */
[----:B------:R-:W-:-:S07]  /*1cfc0*/  IMAD R2, R3, R18, RZ ;  /* 0x0000001203027224 */ /* 0x000fce00078e02ff */
.L_x_655:
[----:B------:R-:W-:Y:S05]  /*1cfd0*/  BSYNC B1 ;  /* 0x0000000000017941 */ /* 0x000fea0003800000 */
.L_x_654:
        /* <DEDUP_REMOVED lines=11> */
.L_x_657:
[----:B------:R-:W-:Y:S05]  /*1d090*/  BSYNC B1 ;  /* 0x0000000000017941 */ /* 0x000fea0003800000 */
.L_x_656:
[----:B--2---:R-:W-:Y:S01]  /*1d0a0*/  @!P4 IMAD R3, R46, R17, R2 ;  /* 0x000000112e03c224 */ /* 0x004fe200078e0202 */
[----:B------:R-:W-:Y:S04]  /*1d0b0*/  BSSY B1, `(.L_x_658) ;  /* 0x0000006000017945 */ /* 0x000fe80003800000 */
[----:B------:R2:W-:Y:S01]  /*1d0c0*/  @!P4 STG.E.U8 desc[UR36][R8.64+0xe8], R3 ;  /* 0x0000e8030800c986 */ /* 0x0005e2000c101124 */
[----:B------:R-:W-:Y:S05]  /*1d0d0*/  @P3 BRA `(.L_x_659) ;  /* 0x00000000000c3947 */ /* 0x000fea0003800000 */
[----:B------:R-:W2:Y:S02]  /*1d0e0*/  LDG.E.U8 R16, desc[UR36][R12.64+0xe9] ;  /* 0x0000e9240c107981 */ /* 0x000ea4000c1e1100 */
[----:B--2---:R-:W-:-:S05]  /*1d0f0*/  PRMT R3, R16, 0x8880, RZ ;  /* 0x0000888010037816 */ /* 0x004fca00000000ff */
[----:B------:R-:W-:-:S07]  /*1d100*/  IMAD R2, R3, R18, RZ ;  /* 0x0000001203027224 */ /* 0x000fce00078e02ff */
.L_x_659:
[----:B------:R-:W-:Y:S05]  /*1d110*/  BSYNC B1 ;  /* 0x0000000000017941 */ /* 0x000fea0003800000 */
.L_x_658:
[----:B------:R-:W-:Y:S01]  /*1d120*/  @!P3 IMAD R47, R47, R17, R2 ;  /* 0x000000112f2fb224 */ /* 0x000fe200078e0202 */
[----:B------:R-:W-:Y:S04]  /*1d130*/  BSSY B1, `(.L_x_660) ;  /* 0x0000006000017945 */ /* 0x000fe80003800000 */
[----:B------:R0:W-:Y:S01]  /*1d140*/  @!P3 STG.E.U8 desc[UR36][R8.64+0xe9], R47 ;  /* 0x0000e92f0800b986 */ /* 0x0001e2000c101124 */
[----:B------:R-:W-:Y:S05]  /*1d150*/  @P5 BRA `(.L_x_661) ;  /* 0x00000000000c5947 */ /* 0x000fea0003800000 */
[----:B------:R-:W2:Y:S02]  /*1d160*/  LDG.E.U8 R16, desc[UR36][R14.64+0xf0] ;  /* 0x0000f0240e107981 */ /* 0x000ea4000c1e1100 */
[----:B--2---:R-:W-:-:S05]  /*1d170*/  PRMT R3, R16, 0x8880, RZ ;  /* 0x0000888010037816 */ /* 0x004fca00000000ff */
[----:B------:R-:W-:-:S07]  /*1d180*/  IMAD R2, R3, R18, RZ ;  /* 0x0000001203027224 */ /* 0x000fce00078e02ff */
.L_x_661:
[----:B------:R-:W-:Y:S05]  /*1d190*/  BSYNC B1 ;  /* 0x0000000000017941 */ /* 0x000fea0003800000 */
.L_x_660:
[----:B--2---:R-:W-:Y:S01]  /*1d1a0*/  @!P5 IMAD R3, R48, R17, R2 ;  /* 0x000000113003d224 */ /* 0x004fe200078e0202 */
[----:B------:R-:W-:Y:S04]  /*1d1b0*/  BSSY B1, `(.L_x_662) ;  /* 0x0000006000017945 */ /* 0x000fe80003800000 */
[----:B------:R2:W-:Y:S01]  /*1d1c0*/  @!P5 STG.E.U8 desc[UR36][R6.64+0xf0], R3 ;  /* 0x0000f0030600d986 */ /* 0x0005e2000c101124 */
[----:B------:R-:W-:Y:S05]  /*1d1d0*/  @P0 BRA `(.L_x_663) ;  /* 0x00000000000c0947 */ /* 0x000fea0003800000 */
[----:B------:R-:W2:Y:S02]  /*1d1e0*/  LDG.E.U8 R16, desc[UR36][R14.64+0xf1] ;  /* 0x0000f1240e107981 */ /* 0x000ea4000c1e1100 */
[----:B--2---:R-:W-:-:S05]  /*1d1f0*/  PRMT R3, R16, 0x8880, RZ ;  /* 0x0000888010037816 */ /* 0x004fca00000000ff */
[----:B------:R-:W-:-:S07]  /*1d200*/  IMAD R2, R3, R18, RZ ;  /* 0x0000001203027224 */ /* 0x000fce00078e02ff */
.L_x_663:
[----:B------:R-:W-:Y:S05]  /*1d210*/  BSYNC B1 ;  /* 0x0000000000017941 */ /* 0x000fea0003800000 */
.L_x_662:
        /* <DEDUP_REMOVED lines=11> */
.L_x_665:
[----:B------:R-:W-:Y:S05]  /*1d2d0*/  BSYNC B1 ;  /* 0x0000000000017941 */ /* 0x000fea0003800000 */
.L_x_664:
[----:B--2---:R-:W-:Y:S01]  /*1d2e0*/  @!P4 IMAD R3, R50, R17, R2 ;  /* 0x000000113203c224 */ /* 0x004fe200078e0202 */
[----:B------:R-:W-:Y:S04]  /*1d2f0*/  BSSY B1, `(.L_x_666) ;  /* 0x0000006000017945 */ /* 0x000fe80003800000 */
[----:B------:R2:W-:Y:S01]  /*1d300*/  @!P4 STG.E.U8 desc[UR36][R8.64+0xf0], R3 ;  /* 0x0000f0030800c986 */ /* 0x0005e2000c101124 */
[----:B------:R-:W-:Y:S05]  /*1d310*/  @P3 BRA `(.L_x_667) ;  /* 0x00000000000c3947 */ /* 0x000fea0003800000 */
[----:B------:R-:W2:Y:S02]  /*1d320*/  LDG.E.U8 R16, desc[UR36][R12.64+0xf1] ;  /* 0x0000f1240c107981 */ /* 0x000ea4000c1e1100 */
[----:B--2---:R-:W-:-:S05]  /*1d330*/  PRMT R3, R16, 0x8880, RZ ;  /* 0x0000888010037816 */ /* 0x004fca00000000ff */
[----:B------:R-:W-:-:S07]  /*1d340*/  IMAD R2, R3, R18, RZ ;  /* 0x0000001203027224 */ /* 0x000fce00078e02ff */
.L_x_667:
[----:B------:R-:W-:Y:S05]  /*1d350*/  BSYNC B1 ;  /* 0x0000000000017941 */ /* 0x000fea0003800000 */
.L_x_666:
[----:B------:R-:W-:Y:S01]  /*1d360*/  @!P3 IMAD R51, R51, R17, R2 ;  /* 0x000000113333b224 */ /* 0x000fe200078e0202 */
[----:B------:R-:W-:Y:S04]  /*1d370*/  BSSY B1, `(.L_x_668) ;  /* 0x0000006000017945 */ /* 0x000fe80003800000 */
[----:B------:R0:W-:Y:S01]  /*1d380*/  @!P3 STG.E.U8 desc[UR36][R8.64+0xf1], R51 ;  /* 0x0000f1330800b986 */ /* 0x0001e2000c101124 */
[----:B------:R-:W-:Y:S05]  /*1d390*/  @P5 BRA `(.L_x_669) ;  /* 0x00000000000c5947 */ /* 0x000fea0003800000 */
[----:B------:R-:W2:Y:S02]  /*1d3a0*/  LDG.E.U8 R16, desc[UR36][R14.64+0xf8] ;  /* 0x0000f8240e107981 */ /* 0x000ea4000c1e1100 */
[----:B--2---:R-:W-:-:S05]  /*1d3b0*/  PRMT R3, R16, 0x8880, RZ ;  /* 0x0000888010037816 */ /* 0x004fca00000000ff */
[----:B------:R-:W-:-:S07]  /*1d3c0*/  IMAD R2, R3, R18, RZ ;  /* 0x0000001203027224 */ /* 0x000fce00078e02ff */
.L_x_669:
[----:B------:R-:W-:Y:S05]  /*1d3d0*/  BSYNC B1 ;  /* 0x0000000000017941 */ /* 0x000fea0003800000 */
.L_x_668:
[----:B--2---:R-:W-:Y:S01]  /*1d3e0*/  @!P5 IMAD R3, R52, R17, R2 ;  /* 0x000000113403d224 */ /* 0x004fe200078e0202 */
[----:B------:R-:W-:Y:S04]  /*1d3f0*/  BSSY B1, `(.L_x_670) ;  /* 0x0000006000017945 */ /* 0x000fe80003800000 */
[----:B------:R2:W-:Y:S01]  /*1d400*/  @!P5 STG.E.U8 desc[UR36][R6.64+0xf8], R3 ;  /* 0x0000f8030600d986 */ /* 0x0005e2000c101124 */
[----:B------:R-:W-:Y:S05]  /*1d410*/  @P0 BRA `(.L_x_671) ;  /* 0x00000000000c0947 */ /* 0x000fea0003800000 */
[----:B------:R-:W2:Y:S02]  /*1d420*/  LDG.E.U8 R16, desc[UR36][R14.64+0xf9] ;  /* 0x0000f9240e107981 */ /* 0x000ea4000c1e1100 */
[----:B--2---:R-:W-:-:S05]  /*1d430*/  PRMT R3, R16, 0x8880, RZ ;  /* 0x0000888010037816 */ /* 0x004fca00000000ff */
[----:B------:R-:W-:-:S07]  /*1d440*/  IMAD R2, R3, R18, RZ ;  /* 0x0000001203027224 */ /* 0x000fce00078e02ff */
.L_x_671:
[----:B------:R-:W-:Y:S05]  /*1d450*/  BSYNC B1 ;  /* 0x0000000000017941 */ /* 0x000fea0003800000 */
.L_x_670:
        /* <DEDUP_REMOVED lines=11> */
.L_x_673:
[----:B------:R-:W-:Y:S05]  /*1d510*/  BSYNC B1 ;  /* 0x0000000000017941 */ /* 0x000fea0003800000 */
.L_x_672:
[----:B--2---:R-:W-:Y:S01]  /*1d520*/  @!P4 IMAD R3, R54, R17, R2 ;  /* 0x000000113603c224 */ /* 0x004fe200078e0202 */
[----:B------:R-:W-:Y:S04]  /*1d530*/  BSSY B1, `(.L_x_674) ;  /* 0x0000006000017945 */ /* 0x000fe80003800000 */
[----:B------:R2:W-:Y:S01]  /*1d540*/  @!P4 STG.E.U8 desc[UR36][R8.64+0xf8], R3 ;  /* 0x0000f8030800c986 */ /* 0x0005e2000c101124 */
[----:B------:R-:W-:Y:S05]  /*1d550*/  @P3 BRA `(.L_x_675) ;  /* 0x00000000000c3947 */ /* 0x000fea0003800000 */
[----:B------:R-:W2:Y:S02]  /*1d560*/  LDG.E.U8 R16, desc[UR36][R12.64+0xf9] ;  /* 0x0000f9240c107981 */ /* 0x000ea4000c1e1100 */
[----:B--2---:R-:W-:-:S05]  /*1d570*/  PRMT R3, R16, 0x8880, RZ ;  /* 0x0000888010037816 */ /* 0x004fca00000000ff */
[----:B------:R-:W-:-:S07]  /*1d580*/  IMAD R2, R3, R18, RZ ;  /* 0x0000001203027224 */ /* 0x000fce00078e02ff */
.L_x_675:
[----:B------:R-:W-:Y:S05]  /*1d590*/  BSYNC B1 ;  /* 0x0000000000017941 */ /* 0x000fea0003800000 */
.L_x_674:
[----:B------:R-:W-:Y:S01]  /*1d5a0*/  @!P3 IMAD R55, R55, R17, R2 ;  /* 0x000000113737b224 */ /* 0x000fe200078e0202 */
[----:B------:R-:W-:Y:S04]  /*1d5b0*/  BSSY B1, `(.L_x_676) ;  /* 0x0000006000017945 */ /* 0x000fe80003800000 */
[----:B------:R0:W-:Y:S01]  /*1d5c0*/  @!P3 STG.E.U8 desc[UR36][R8.64+0xf9], R55 ;  /* 0x0000f9370800b986 */ /* 0x0001e2000c101124 */
[----:B------:R-:W-:Y:S05]  /*1d5d0*/  @P5 BRA `(.L_x_677) ;  /* 0x00000000000c5947 */ /* 0x000fea0003800000 */
[----:B------:R-:W2:Y:S02]  /*1d5e0*/  LDG.E.U8 R16, desc[UR36][R14.64+0x100] ;  /* 0x000100240e107981 */ /* 0x000ea4000c1e1100 */
[----:B--2---:R-:W-:-:S05]  /*1d5f0*/  PRMT R3, R16, 0x8880, RZ ;  /* 0x0000888010037816 */ /* 0x004fca00000000ff */
[----:B------:R-:W-:-:S07]  /*1d600*/  IMAD R2, R3, R18, RZ ;  /* 0x0000001203027224 */ /* 0x000fce00078e02ff */
.L_x_677:
[----:B------:R-:W-:Y:S05]  /*1d610*/  BSYNC B1 ;  /* 0x0000000000017941 */ /* 0x000fea0003800000 */
.L_x_676:
[----:B--2---:R-:W-:Y:S01]  /*1d620*/  @!P5 IMAD R3, R56, R17, R2 ;  /* 0x000000113803d224 */ /* 0x004fe200078e0202 */
[----:B------:R-:W-:Y:S04]  /*1d630*/  BSSY B1, `(.L_x_678) ;  /* 0x0000006000017945 */ /* 0x000fe80003800000 */
[----:B------:R2:W-:Y:S01]  /*1d640*/  @!P5 STG.E.U8 desc[UR36][R6.64+0x100], R3 ;  /* 0x000100030600d986 */ /* 0x0005e2000c101124 */
[----:B------:R-:W-:Y:S05]  /*1d650*/  @P0 BRA `(.L_x_679) ;  /* 0x00000000000c0947 */ /* 0x000fea0003800000 */
[----:B------:R-:W2:Y:S02]  /*1d660*/  LDG.E.U8 R16, desc[UR36][R14.64+0x101] ;  /* 0x000101240e107981 */ /* 0x000ea4000c1e1100 */
[----:B--2---:R-:W-:-:S05]  /*1d670*/  PRMT R3, R16, 0x8880, RZ ;  /* 0x0000888010037816 */ /* 0x004fca00000000ff */
[----:B------:R-:W-:-:S07]  /*1d680*/  IMAD R2, R3, R18, RZ ;  /* 0x0000001203027224 */ /* 0x000fce00078e02ff */
.L_x_679:
[----:B------:R-:W-:Y:S05]  /*1d690*/  BSYNC B1 ;  /* 0x0000000000017941 */ /* 0x000fea0003800000 */
.L_x_678:
        /* <DEDUP_REMOVED lines=11> */
.L_x_681:
[----:B------:R-:W-:Y:S05]  /*1d750*/  BSYNC B1 ;  /* 0x0000000000017941 */ /* 0x000fea0003800000 */
.L_x_680:
[----:B--2---:R-:W-:Y:S01]  /*1d760*/  @!P4 IMAD R3, R58, R17, R2 ;  /* 0x000000113a03c224 */ /* 0x004fe200078e0202 */
[----:B------:R-:W-:Y:S04]  /*1d770*/  BSSY B1, `(.L_x_682) ;  /* 0x0000006000017945 */ /* 0x000fe80003800000 */
[----:B------:R2:W-:Y:S01]  /*1d780*/  @!P4 STG.E.U8 desc[UR36][R8.64+0x100], R3 ;  /* 0x000100030800c986 */ /* 0x0005e2000c101124 */
[----:B------:R-:W-:Y:S05]  /*1d790*/  @P3 BRA `(.L_x_683) ;  /* 0x00000000000c3947 */ /* 0x000fea0003800000 */
[----:B------:R-:W2:Y:S02]  /*1d7a0*/  LDG.E.U8 R16, desc[UR36][R12.64+0x101] ;  /* 0x000101240c107981 */ /* 0x000ea4000c1e1100 */
[----:B--2---:R-:W-:-:S05]  /*1d7b0*/  PRMT R3, R16, 0x8880, RZ ;  /* 0x0000888010037816 */ /* 0x004fca00000000ff */
[----:B------:R-:W-:-:S07]  /*1d7c0*/  IMAD R2, R3, R18, RZ ;  /* 0x0000001203027224 */ /* 0x000fce00078e02ff */
.L_x_683:
[----:B------:R-:W-:Y:S05]  /*1d7d0*/  BSYNC B1 ;  /* 0x0000000000017941 */ /* 0x000fea0003800000 */
.L_x_682:
[----:B------:R-:W-:Y:S01]  /*1d7e0*/  @!P3 IMAD R59, R59, R17, R2 ;  /* 0x000000113b3bb224 */ /* 0x000fe200078e0202 */
[----:B------:R-:W-:Y:S04]  /*1d7f0*/  BSSY B1, `(.L_x_684) ;  /* 0x0000006000017945 */ /* 0x000fe80003800000 */
[----:B------:R0:W-:Y:S01]  /*1d800*/  @!P3 STG.E.U8 desc[UR36][R8.64+0x101], R59 ;  /* 0x0001013b0800b986 */ /* 0x0001e2000c101124 */
[----:B------:R-:W-:Y:S05]  /*1d810*/  @P5 BRA `(.L_x_685) ;  /* 0x00000000000c5947 */ /* 0x000fea0003800000 */
[----:B------:R-:W2:Y:S02]  /*1d820*/  LDG.E.U8 R16, desc[UR36][R14.64+0x108] ;  /* 0x000108240e107981 */ /* 0x000ea4000c1e1100 */
[----:B--2---:R-:W-:-:S05]  /*1d830*/  PRMT R3, R16, 0x8880, RZ ;  /* 0x0000888010037816 */ /* 0x004fca00000000ff */
[----:B------:R-:W-:-:S07]  /*1d840*/  IMAD R2, R3, R18, RZ ;  /* 0x0000001203027224 */ /* 0x000fce00078e02ff */
.L_x_685:
[----:B------:R-:W-:Y:S05]  /*1d850*/  BSYNC B1 ;  /* 0x0000000000017941 */ /* 0x000fea0003800000 */
.L_x_684:
[----:B--2---:R-:W-:Y:S01]  /*1d860*/  @!P5 IMAD R3, R60, R17, R2 ;  /* 0x000000113c03d224 */ /* 0x004fe200078e0202 */
[----:B------:R-:W-:Y:S04]  /*1d870*/  BSSY B1, `(.L_x_686) ;  /* 0x0000006000017945 */ /* 0x000fe80003800000 */
[----:B------:R2:W-:Y:S01]  /*1d880*/  @!P5 STG.E.U8 desc[UR36][R6.64+0x108], R3 ;  /* 0x000108030600d986 */ /* 0x0005e2000c101124 */
[----:B------:R-:W-:Y:S05]  /*1d890*/  @P0 BRA `(.L_x_687) ;  /* 0x00000000000c0947 */ /* 0x000fea0003800000 */
[----:B------:R-:W2:Y:S02]  /*1d8a0*/  LDG.E.U8 R16, desc[UR36][R14.64+0x109] ;  /* 0x000109240e107981 */ /* 0x000ea4000c1e1100 */
[----:B--2---:R-:W-:-:S05]  /*1d8b0*/  PRMT R3, R16, 0x8880, RZ ;  /* 0x0000888010037816 */ /* 0x004fca00000000ff */
[----:B------:R-:W-:-:S07]  /*1d8c0*/  IMAD R2, R3, R18, RZ ;  /* 0x0000001203027224 */ /* 0x000fce00078e02ff */
.L_x_687:
[----:B------:R-:W-:Y:S05]  /*1d8d0*/  BSYNC B1 ;  /* 0x0000000000017941 */ /* 0x000fea0003800000 */
.L_x_686:
        /* <DEDUP_REMOVED lines=11> */
.L_x_689:
[----:B------:R-:W-:Y:S05]  /*1d990*/  BSYNC B1 ;  /* 0x0000000000017941 */ /* 0x000fea0003800000 */
.L_x_688:
[----:B--2---:R-:W-:Y:S01]  /*1d9a0*/  @!P4 IMAD R3, R62, R17, R2 ;  /* 0x000000113e03c224 */ /* 0x004fe200078e0202 */
[----:B------:R-:W-:Y:S04]  /*1d9b0*/  BSSY B1, `(.L_x_690) ;  /* 0x0000006000017945 */ /* 0x000fe80003800000 */
[----:B------:R2:W-:Y:S01]  /*1d9c0*/  @!P4 STG.E.U8 desc[UR36][R8.64+0x108], R3 ;  /* 0x000108030800c986 */ /* 0x0005e2000c101124 */
[----:B------:R-:W-:Y:S05]  /*1d9d0*/  @P3 BRA `(.L_x_691) ;  /* 0x00000000000c3947 */ /* 0x000fea0003800000 */
[----:B------:R-:W2:Y:S02]  /*1d9e0*/  LDG.E.U8 R16, desc[UR36][R12.64+0x109] ;  /* 0x000109240c107981 */ /* 0x000ea4000c1e1100 */
[----:B--2---:R-:W-:-:S05]  /*1d9f0*/  PRMT R3, R16, 0x8880, RZ ;  /* 0x0000888010037816 */ /* 0x004fca00000000ff */
[----:B------:R-:W-:-:S07]  /*1da00*/  IMAD R2, R3, R18, RZ ;  /* 0x0000001203027224 */ /* 0x000fce00078e02ff */
.L_x_691:
[----:B------:R-:W-:Y:S05]  /*1da10*/  BSYNC B1 ;  /* 0x0000000000017941 */ /* 0x000fea0003800000 */
.L_x_690:
[----:B------:R-:W-:Y:S01]  /*1da20*/  @!P3 IMAD R63, R63, R17, R2 ;  /* 0x000000113f3fb224 */ /* 0x000fe200078e0202 */
[----:B------:R-:W-:Y:S04]  /*1da30*/  BSSY B1, `(.L_x_692) ;  /* 0x0000006000017945 */ /* 0x000fe80003800000 */
[----:B------:R0:W-:Y:S01]  /*1da40*/  @!P3 STG.E.U8 desc[UR36][R8.64+0x109], R63 ;  /* 0x0001093f0800b986 */ /* 0x0001e2000c101124 */
[----:B------:R-:W-:Y:S05]  /*1da50*/  @P5 BRA `(.L_x_693) ;  /* 0x00000000000c5947 */ /* 0x000fea0003800000 */
[----:B------:R-:W2:Y:S02]  /*1da60*/  LDG.E.U8 R16, desc[UR36][R14.64+0x110] ;  /* 0x000110240e107981 */ /* 0x000ea4000c1e1100 */
[----:B--2---:R-:W-:-:S05]  /*1da70*/  PRMT R3, R16, 0x8880, RZ ;  /* 0x0000888010037816 */ /* 0x004fca00000000ff */
[----:B------:R-:W-:-:S07]  /*1da80*/  IMAD R2, R3, R18, RZ ;  /* 0x0000001203027224 */ /* 0x000fce00078e02ff */
.L_x_693:
[----:B------:R-:W-:Y:S05]  /*1da90*/  BSYNC B1 ;  /* 0x0000000000017941 */ /* 0x000fea0003800000 */
.L_x_692:
[----:B--2---:R-:W-:Y:S01]  /*1daa0*/  @!P5 IMAD R3, R64, R17, R2 ;  /* 0x000000114003d224 */ /* 0x004fe200078e0202 */
[----:B------:R-:W-:Y:S04]  /*1dab0*/  BSSY B1, `(.L_x_694) ;  /* 0x0000006000017945 */ /* 0x000fe80003800000 */
[----:B------:R2:W-:Y:S01]  /*1dac0*/  @!P5 STG.E.U8 desc[UR36][R6.64+0x110], R3 ;  /* 0x000110030600d986 */ /* 0x0005e2000c101124 */
[----:B------:R-:W-:Y:S05]  /*1dad0*/  @P0 BRA `(.L_x_695) ;  /* 0x00000000000c0947 */ /* 0x000fea0003800000 */
[----:B------:R-:W2:Y:S02]  /*1dae0*/  LDG.E.U8 R16, desc[UR36][R14.64+0x111] ;  /* 0x000111240e107981 */ /* 0x000ea4000c1e1100 */
[----:B--2---:R-:W-:-:S05]  /*1daf0*/  PRMT R3, R16, 0x8880, RZ ;  /* 0x0000888010037816 */ /* 0x004fca00000000ff */
[----:B------:R-:W-:-:S07]  /*1db00*/  IMAD R2, R3, R18, RZ ;  /* 0x0000001203027224 */ /* 0x000fce00078e02ff */
.L_x_695:
[----:B------:R-:W-:Y:S05]  /*1db10*/  BSYNC B1 ;  /* 0x0000000000017941 */ /* 0x000fea0003800000 */
.L_x_694:
        /* <DEDUP_REMOVED lines=11> */
.L_x_697:
[----:B------:R-:W-:Y:S05]  /*1dbd0*/  BSYNC B1 ;  /* 0x0000000000017941 */ /* 0x000fea0003800000 */
.L_x_696:
[----:B--2---:R-:W-:Y:S01]  /*1dbe0*/  @!P4 IMAD R3, R66, R17, R2 ;  /* 0x000000114203c224 */ /* 0x004fe200078e0202 */
[----:B------:R-:W-:Y:S04]  /*1dbf0*/  BSSY B1, `(.L_x_698) ;  /* 0x0000006000017945 */ /* 0x000fe80003800000 */
[----:B------:R2:W-:Y:S01]  /*1dc00*/  @!P4 STG.E.U8 desc[UR36][R8.64+0x110], R3 ;  /* 0x000110030800c986 */ /* 0x0005e2000c101124 */
[----:B------:R-:W-:Y:S05]  /*1dc10*/  @P3 BRA `(.L_x_699) ;  /* 0x00000000000c3947 */ /* 0x000fea0003800000 */
[----:B------:R-:W2:Y:S02]  /*1dc20*/  LDG.E.U8 R16, desc[UR36][R12.64+0x111] ;  /* 0x000111240c107981 */ /* 0x000ea4000c1e1100 */
[----:B--2---:R-:W-:-:S05]  /*1dc30*/  PRMT R3, R16, 0x8880, RZ ;  /* 0x0000888010037816 */ /* 0x004fca00000000ff */
[----:B------:R-:W-:-:S07]  /*1dc40*/  IMAD R2, R3, R18, RZ ;  /* 0x0000001203027224 */ /* 0x000fce00078e02ff */
.L_x_699:
[----:B------:R-:W-:Y:S05]  /*1dc50*/  BSYNC B1 ;  /* 0x0000000000017941 */ /* 0x000fea0003800000 */
.L_x_698:
[----:B------:R-:W-:Y:S01]  /*1dc60*/  @!P3 IMAD R67, R67, R17, R2 ;  /* 0x000000114343b224 */ /* 0x000fe200078e0202 */
[----:B------:R-:W-:Y:S04]  /*1dc70*/  BSSY B1, `(.L_x_700) ;  /* 0x0000006000017945 */ /* 0x000fe80003800000 */
[----:B------:R0:W-:Y:S01]  /*1dc80*/  @!P3 STG.E.U8 desc[UR36][R8.64+0x111], R67 ;  /* 0x000111430800b986 */ /* 0x0001e2000c101124 */
[----:B------:R-:W-:Y:S05]  /*1dc90*/  @P5 BRA `(.L_x_701) ;  /* 0x00000000000c5947 */ /* 0x000fea0003800000 */
[----:B------:R-:W2:Y:S02]  /*1dca0*/  LDG.E.U8 R16, desc[UR36][R14.64+0x118] ;  /* 0x000118240e107981 */ /* 0x000ea4000c1e1100 */
[----:B--2---:R-:W-:-:S05]  /*1dcb0*/  PRMT R3, R16, 0x8880, RZ ;  /* 0x0000888010037816 */ /* 0x004fca00000000ff */
[----:B------:R-:W-:-:S07]  /*1dcc0*/  IMAD R2, R3, R18, RZ ;  /* 0x0000001203027224 */ /* 0x000fce00078e02ff */
.L_x_701:
[----:B------:R-:W-:Y:S05]  /*1dcd0*/  BSYNC B1 ;  /* 0x0000000000017941 */ /* 0x000fea0003800000 */
.L_x_700:
[----:B--2---:R-:W-:Y:S01]  /*1dce0*/  @!P5 IMAD R3, R68, R17, R2 ;  /* 0x000000114403d224 */ /* 0x004fe200078e0202 */
[----:B------:R-:W-:Y:S04]  /*1dcf0*/  BSSY B1, `(.L_x_702) ;  /* 0x0000006000017945 */ /* 0x000fe80003800000 */
[----:B------:R2:W-:Y:S01]  /*1dd00*/  @!P5 STG.E.U8 desc[UR36][R6.64+0x118], R3 ;  /* 0x000118030600d986 */ /* 0x0005e2000c101124 */
[----:B------:R-:W-:Y:S05]  /*1dd10*/  @P0 BRA `(.L_x_703) ;  /* 0x00000000000c0947 */ /* 0x000fea0003800000 */
[----:B------:R-:W2:Y:S02]  /*1dd20*/  LDG.E.U8 R16, desc[UR36][R14.64+0x119] ;  /* 0x000119240e107981 */ /* 0x000ea4000c1e1100 */
[----:B--2---:R-:W-:-:S05]  /*1dd30*/  PRMT R3, R16, 0x8880, RZ ;  /* 0x0000888010037816 */ /* 0x004fca00000000ff */
[----:B------:R-:W-:-:S07]  /*1dd40*/  IMAD R2, R3, R18, RZ ;  /* 0x0000001203027224 */ /* 0x000fce00078e02ff */
.L_x_703:
[----:B------:R-:W-:Y:S05]  /*1dd50*/  BSYNC B1 ;  /* 0x0000000000017941 */ /* 0x000fea0003800000 */
.L_x_702:
        /* <DEDUP_REMOVED lines=11> */
.L_x_705:
[----:B------:R-:W-:Y:S05]  /*1de10*/  BSYNC B1 ;  /* 0x0000000000017941 */ /* 0x000fea0003800000 */
.L_x_704:
[----:B--2---:R-:W-:Y:S01]  /*1de20*/  @!P4 IMAD R3, R70, R17, R2 ;  /* 0x000000114603c224 */ /* 0x004fe200078e0202 */
[----:B------:R-:W-:Y:S04]  /*1de30*/  BSSY B1, `(.L_x_706) ;  /* 0x0000006000017945 */ /* 0x000fe80003800000 */
[----:B------:R2:W-:Y:S01]  /*1de40*/  @!P4 STG.E.U8 desc[UR36][R8.64+0x118], R3 ;  /* 0x000118030800c986 */ /* 0x0005e2000c101124 */
[----:B------:R-:W-:Y:S05]  /*1de50*/  @P3 BRA `(.L_x_707) ;  /* 0x00000000000c3947 */ /* 0x000fea0003800000 */
[----:B------:R-:W2:Y:S02]  /*1de60*/  LDG.E.U8 R16, desc[UR36][R12.64+0x119] ;  /* 0x000119240c107981 */ /* 0x000ea4000c1e1100 */
[----:B--2---:R-:W-:-:S05]  /*1de70*/  PRMT R3, R16, 0x8880, RZ ;  /* 0x0000888010037816 */ /* 0x004fca00000000ff */
[----:B------:R-:W-:-:S07]  /*1de80*/  IMAD R2, R3, R18, RZ ;  /* 0x0000001203027224 */ /* 0x000fce00078e02ff */
.L_x_707:
[----:B------:R-:W-:Y:S05]  /*1de90*/  BSYNC B1 ;  /* 0x0000000000017941 */ /* 0x000fea0003800000 */
.L_x_706:
[----:B------:R-:W-:Y:S01]  /*1dea0*/  @!P3 IMAD R71, R71, R17, R2 ;  /* 0x000000114747b224 */ /* 0x000fe200078e0202 */
[----:B------:R-:W-:Y:S04]  /*1deb0*/  BSSY B1, `(.L_x_708) ;  /* 0x0000006000017945 */ /* 0x000fe80003800000 */
[----:B------:R0:W-:Y:S01]  /*1dec0*/  @!P3 STG.E.U8 desc[UR36][R8.64+0x119], R71 ;  /* 0x000119470800b986 */ /* 0x0001e2000c101124 */
[----:B------:R-:W-:Y:S05]  /*1ded0*/  @P5 BRA `(.L_x_709) ;  /* 0x00000000000c5947 */ /* 0x000fea0003800000 */
[----:B------:R-:W2:Y:S02]  /*1dee0*/  LDG.E.U8 R16, desc[UR36][R14.64+0x120] ;  /* 0x000120240e107981 */ /* 0x000ea4000c1e1100 */
[----:B--2---:R-:W-:-:S05]  /*1def0*/  PRMT R3, R16, 0x8880, RZ ;  /* 0x0000888010037816 */ /* 0x004fca00000000ff */
[----:B------:R-:W-:-:S07]  /*1df00*/  IMAD R2, R3, R18, RZ ;  /* 0x0000001203027224 */ /* 0x000fce00078e02ff */
.L_x_709:
[----:B------:R-:W-:Y:S05]  /*1df10*/  BSYNC B1 ;  /* 0x0000000000017941 */ /* 0x000fea0003800000 */
.L_x_708:
[----:B--2---:R-:W-:Y:S01]  /*1df20*/  @!P5 IMAD R3, R72, R17, R2 ;  /* 0x000000114803d224 */ /* 0x004fe200078e0202 */
[----:B------:R-:W-:Y:S04]  /*1df30*/  BSSY B1, `(.L_x_710) ;  /* 0x0000006000017945 */ /* 0x000fe80003800000 */
[----:B------:R2:W-:Y:S01]  /*1df40*/  @!P5 STG.E.U8 desc[UR36][R6.64+0x120], R3 ;  /* 0x000120030600d986 */ /* 0x0005e2000c101124 */
[----:B------:R-:W-:Y:S05]  /*1df50*/  @P0 BRA `(.L_x_711) ;  /* 0x00000000000c0947 */ /* 0x000fea0003800000 */
[----:B------:R-:W2:Y:S02]  /*1df60*/  LDG.E.U8 R16, desc[UR36][R14.64+0x121] ;  /* 0x000121240e107981 */ /* 0x000ea4000c1e1100 */
[----:B--2---:R-:W-:-:S05]  /*1df70*/  PRMT R3, R16, 0x8880, RZ ;  /* 0x0000888010037816 */ /* 0x004fca00000000ff */
[----:B------:R-:W-:-:S07]  /*1df80*/  IMAD R2, R3, R18, RZ ;  /* 0x0000001203027224 */ /* 0x000fce00078e02ff */
.L_x_711:
[----:B------:R-:W-:Y:S05]  /*1df90*/  BSYNC B1 ;  /* 0x0000000000017941 */ /* 0x000fea0003800000 */
.L_x_710:
        /* <DEDUP_REMOVED lines=11> */
.L_x_713:
[----:B------:R-:W-:Y:S05]  /*1e050*/  BSYNC B1 ;  /* 0x0000000000017941 */ /* 0x000fea0003800000 */
.L_x_712:
[----:B--2---:R-:W-:Y:S01]  /*1e060*/  @!P4 IMAD R3, R74, R17, R2 ;  /* 0x000000114a03c224 */ /* 0x004fe200078e0202 */
[----:B------:R-:W-:Y:S04]  /*1e070*/  BSSY B1, `(.L_x_714) ;  /* 0x0000006000017945 */ /* 0x000fe80003800000 */
[----:B------:R2:W-:Y:S01]  /*1e080*/  @!P4 STG.E.U8 desc[UR36][R8.64+0x120], R3 ;  /* 0x000120030800c986 */ /* 0x0005e2000c101124 */
[----:B------:R-:W-:Y:S05]  /*1e090*/  @P3 BRA `(.L_x_715) ;  /* 0x00000000000c3947 */ /* 0x000fea0003800000 */
[----:B------:R-:W2:Y:S02]  /*1e0a0*/  LDG.E.U8 R16, desc[UR36][R12.64+0x121] ;  /* 0x000121240c107981 */ /* 0x000ea4000c1e1100 */
[----:B--2---:R-:W-:-:S05]  /*1e0b0*/  PRMT R3, R16, 0x8880, RZ ;  /* 0x0000888010037816 */ /* 0x004fca00000000ff */
[----:B------:R-:W-:-:S07]  /*1e0c0*/  IMAD R2, R3, R18, RZ ;  /* 0x0000001203027224 */ /* 0x000fce00078e02ff */
.L_x_715:
[----:B------:R-:W-:Y:S05]  /*1e0d0*/  BSYNC B1 ;  /* 0x0000000000017941 */ /* 0x000fea0003800000 */
.L_x_714:
[----:B------:R-:W-:Y:S01]  /*1e0e0*/  @!P3 IMAD R75, R75, R17, R2 ;  /* 0x000000114b4bb224 */ /* 0x000fe200078e0202 */
[----:B------:R-:W-:Y:S04]  /*1e0f0*/  BSSY B1, `(.L_x_716) ;  /* 0x0000006000017945 */ /* 0x000fe80003800000 */
[----:B------:R0:W-:Y:S01]  /*1e100*/  @!P3 STG.E.U8 desc[UR36][R8.64+0x121], R75 ;  /* 0x0001214b0800b986 */ /* 0x0001e2000c101124 */
[----:B------:R-:W-:Y:S05]  /*1e110*/  @P5 BRA `(.L_x_717) ;  /* 0x00000000000c5947 */ /* 0x000fea0003800000 */
[----:B------:R-:W2:Y:S02]  /*1e120*/  LDG.E.U8 R16, desc[UR36][R14.64+0x128] ;  /* 0x000128240e107981 */ /* 0x000ea4000c1e1100 */
[----:B--2---:R-:W-:-:S05]  /*1e130*/  PRMT R3, R16, 0x8880, RZ ;  /* 0x0000888010037816 */ /* 0x004fca00000000ff */
[----:B------:R-:W-:-:S07]  /*1e140*/  IMAD R2, R3, R18, RZ ;  /* 0x0000001203027224 */ /* 0x000fce00078e02ff */
.L_x_717:
[----:B------:R-:W-:Y:S05]  /*1e150*/  BSYNC B1 ;  /* 0x0000000000017941 */ /* 0x000fea0003800000 */
.L_x_716:
[----:B--2---:R-:W-:Y:S01]  /*1e160*/  @!P5 IMAD R3, R76, R17, R2 ;  /* 0x000000114c03d224 */ /* 0x004fe200078e0202 */
[----:B------:R-:W-:Y:S04]  /*1e170*/  BSSY B1, `(.L_x_718) ;  /* 0x0000006000017945 */ /* 0x000fe80003800000 */
[----:B------:R2:W-:Y:S01]  /*1e180*/  @!P5 STG.E.U8 desc[UR36][R6.64+0x128], R3 ;  /* 0x000128030600d986 */ /* 0x0005e2000c101124 */
[----:B------:R-:W-:Y:S05]  /*1e190*/  @P0 BRA `(.L_x_719) ;  /* 0x00000000000c0947 */ /* 0x000fea0003800000 */
[----:B------:R-:W2:Y:S02]  /*1e1a0*/  LDG.E.U8 R16, desc[UR36][R14.64+0x129] ;  /* 0x000129240e107981 */ /* 0x000ea4000c1e1100 */
[----:B--2---:R-:W-:-:S05]  /*1e1b0*/  PRMT R3, R16, 0x8880, RZ ;  /* 0x0000888010037816 */ /* 0x004fca00000000ff */
[----:B------:R-:W-:-:S07]  /*1e1c0*/  IMAD R2, R3, R18, RZ ;  /* 0x0000001203027224 */ /* 0x000fce00078e02ff */
.L_x_719:
[----:B------:R-:W-:Y:S05]  /*1e1d0*/  BSYNC B1 ;  /* 0x0000000000017941 */ /* 0x000fea0003800000 */
.L_x_718:
        /* <DEDUP_REMOVED lines=11> */
.L_x_721:
[----:B------:R-:W-:Y:S05]  /*1e290*/  BSYNC B1 ;  /* 0x0000000000017941 */ /* 0x000fea0003800000 */
.L_x_720:
[----:B--2---:R-:W-:Y:S01]  /*1e2a0*/  @!P4 IMAD R3, R78, R17, R2 ;  /* 0x000000114e03c224 */ /* 0x004fe200078e0202 */
[----:B------:R-:W-:Y:S04]  /*1e2b0*/  BSSY B1, `(.L_x_722) ;  /* 0x0000006000017945 */ /* 0x000fe80003800000 */
[----:B------:R2:W-:Y:S01]  /*1e2c0*/  @!P4 STG.E.U8 desc[UR36][R8.64+0x128], R3 ;  /* 0x000128030800c986 */ /* 0x0005e2000c101124 */
[----:B------:R-:W-:Y:S05]  /*1e2d0*/  @P3 BRA `(.L_x_723) ;  /* 0x00000000000c3947 */ /* 0x000fea0003800000 */
[----:B------:R-:W2:Y:S02]  /*1e2e0*/  LDG.E.U8 R16, desc[UR36][R12.64+0x129] ;  /* 0x000129240c107981 */ /* 0x000ea4000c1e1100 */
[----:B--2---:R-:W-:-:S05]  /*1e2f0*/  PRMT R3, R16, 0x8880, RZ ;  /* 0x0000888010037816 */ /* 0x004fca00000000ff */
[----:B------:R-:W-:-:S07]  /*1e300*/  IMAD R2, R3, R18, RZ ;  /* 0x0000001203027224 */ /* 0x000fce00078e02ff */
.L_x_723:
[----:B------:R-:W-:Y:S05]  /*1e310*/  BSYNC B1 ;  /* 0x0000000000017941 */ /* 0x000fea0003800000 */
.L_x_722:
[----:B------:R-:W-:Y:S01]  /*1e320*/  @!P3 IMAD R79, R79, R17, R2 ;  /* 0x000000114f4fb224 */ /* 0x000fe200078e0202 */
[----:B------:R-:W-:Y:S04]  /*1e330*/  BSSY B1, `(.L_x_724) ;  /* 0x0000006000017945 */ /* 0x000fe80003800000 */
[----:B------:R0:W-:Y:S01]  /*1e340*/  @!P3 STG.E.U8 desc[UR36][R8.64+0x129], R79 ;  /* 0x0001294f0800b986 */ /* 0x0001e2000c101124 */
[----:B------:R-:W-:Y:S05]  /*1e350*/  @P5 BRA `(.L_x_725) ;  /* 0x00000000000c5947 */ /* 0x000fea0003800000 */
[----:B------:R-:W2:Y:S02]  /*1e360*/  LDG.E.U8 R16, desc[UR36][R14.64+0x130] ;  /* 0x000130240e107981 */ /* 0x000ea4000c1e1100 */
[----:B--2---:R-:W-:-:S05]  /*1e370*/  PRMT R3, R16, 0x8880, RZ ;  /* 0x0000888010037816 */ /* 0x004fca00000000ff */
[----:B------:R-:W-:-:S07]  /*1e380*/  IMAD R2, R3, R18, RZ ;  /* 0x0000001203027224 */ /* 0x000fce00078e02ff */
.L_x_725:
[----:B------:R-:W-:Y:S05]  /*1e390*/  BSYNC B1 ;  /* 0x0000000000017941 */ /* 0x000fea0003800000 */
.L_x_724:
[----:B--2---:R-:W-:Y:S01]  /*1e3a0*/  @!P5 IMAD R3, R80, R17, R2 ;  /* 0x000000115003d224 */ /* 0x004fe200078e0202 */
[----:B------:R-:W-:Y:S04]  /*1e3b0*/  BSSY B1, `(.L_x_726) ;  /* 0x0000006000017945 */ /* 0x000fe80003800000 */
[----:B------:R2:W-:Y:S01]  /*1e3c0*/  @!P5 STG.E.U8 desc[UR36][R6.64+0x130], R3 ;  /* 0x000130030600d986 */ /* 0x0005e2000c101124 */
[----:B------:R-:W-:Y:S05]  /*1e3d0*/  @P0 BRA `(.L_x_727) ;  /* 0x00000000000c0947 */ /* 0x000fea0003800000 */
[----:B------:R-:W2:Y:S02]  /*1e3e0*/  LDG.E.U8 R16, desc[UR36][R14.64+0x131] ;  /* 0x000131240e107981 */ /* 0x000ea4000c1e1100 */
[----:B--2---:R-:W-:-:S05]  /*1e3f0*/  PRMT R3, R16, 0x8880, RZ ;  /* 0x0000888010037816 */ /* 0x004fca00000000ff */
[----:B------:R-:W-:-:S07]  /*1e400*/  IMAD R2, R3, R18, RZ ;  /* 0x0000001203027224 */ /* 0x000fce00078e02ff */
.L_x_727:
[----:B------:R-:W-:Y:S05]  /*1e410*/  BSYNC B1 ;  /* 0x0000000000017941 */ /* 0x000fea0003800000 */
.L_x_726:
        /* <DEDUP_REMOVED lines=11> */
.L_x_729:
[----:B------:R-:W-:Y:S05]  /*1e4d0*/  BSYNC B1 ;  /* 0x0000000000017941 */ /* 0x000fea0003800000 */
.L_x_728:
[----:B--2---:R-:W-:Y:S01]  /*1e4e0*/  @!P4 IMAD R3, R82, R17, R2 ;  /* 0x000000115203c224 */ /* 0x004fe200078e0202 */
[----:B------:R-:W-:Y:S04]  /*1e4f0*/  BSSY B1, `(.L_x_730) ;  /* 0x0000006000017945 */ /* 0x000fe80003800000 */
[----:B------:R2:W-:Y:S01]  /*1e500*/  @!P4 STG.E.U8 desc[UR36][R8.64+0x130], R3 ;  /* 0x000130030800c986 */ /* 0x0005e2000c101124 */
[----:B------:R-:W-:Y:S05]  /*1e510*/  @P3 BRA `(.L_x_731) ;  /* 0x00000000000c3947 */ /* 0x000fea0003800000 */
[----:B------:R-:W2:Y:S02]  /*1e520*/  LDG.E.U8 R16, desc[UR36][R12.64+0x131] ;  /* 0x000131240c107981 */ /* 0x000ea4000c1e1100 */
[----:B--2---:R-:W-:-:S05]  /*1e530*/  PRMT R3, R16, 0x8880, RZ ;  /* 0x0000888010037816 */ /* 0x004fca00000000ff */
[----:B------:R-:W-:-:S07]  /*1e540*/  IMAD R2, R3, R18, RZ ;  /* 0x0000001203027224 */ /* 0x000fce00078e02ff */
.L_x_731:
[----:B------:R-:W-:Y:S05]  /*1e550*/  BSYNC B1 ;  /* 0x0000000000017941 */ /* 0x000fea0003800000 */
.L_x_730:
[----:B------:R-:W-:Y:S01]  /*1e560*/  @!P3 IMAD R83, R83, R17, R2 ;  /* 0x000000115353b224 */ /* 0x000fe200078e0202 */
[----:B------:R-:W-:Y:S04]  /*1e570*/  BSSY B1, `(.L_x_732) ;  /* 0x0000006000017945 */ /* 0x000fe80003800000 */
[----:B------:R0:W-:Y:S01]  /*1e580*/  @!P3 STG.E.U8 desc[UR36][R8.64+0x131], R83 ;  /* 0x000131530800b986 */ /* 0x0001e2000c101124 */
[----:B------:R-:W-:Y:S05]  /*1e590*/  @P5 BRA `(.L_x_733) ;  /* 0x00000000000c5947 */ /* 0x000fea0003800000 */
[----:B------:R-:W2:Y:S02]  /*1e5a0*/  LDG.E.U8 R16, desc[UR36][R14.64+0x138] ;  /* 0x000138240e107981 */ /* 0x000ea4000c1e1100 */
[----:B--2---:R-:W-:-:S05]  /*1e5b0*/  PRMT R3, R16, 0x8880, RZ ;  /* 0x0000888010037816 */ /* 0x004fca00000000ff */
[----:B------:R-:W-:-:S07]  /*1e5c0*/  IMAD R2, R3, R18, RZ ;  /* 0x0000001203027224 */ /* 0x000fce00078e02ff */
.L_x_733:
[----:B------:R-:W-:Y:S05]  /*1e5d0*/  BSYNC B1 ;  /* 0x0000000000017941 */ /* 0x000fea0003800000 */
.L_x_732:
[----:B--2---:R-:W-:Y:S01]  /*1e5e0*/  @!P5 IMAD R3, R84, R17, R2 ;  /* 0x000000115403d224 */ /* 0x004fe200078e0202 */
[----:B------:R-:W-:Y:S04]  /*1e5f0*/  BSSY B1, `(.L_x_734) ;  /* 0x0000006000017945 */ /* 0x000fe80003800000 */
[----:B------:R2:W-:Y:S01]  /*1e600*/  @!P5 STG.E.U8 desc[UR36][R6.64+0x138], R3 ;  /* 0x000138030600d986 */ /* 0x0005e2000c101124 */
[----:B------:R-:W-:Y:S05]  /*1e610*/  @P0 BRA `(.L_x_735) ;  /* 0x00000000000c0947 */ /* 0x000fea0003800000 */
[----:B------:R-:W2:Y:S02]  /*1e620*/  LDG.E.U8 R16, desc[UR36][R14.64+0x139] ;  /* 0x000139240e107981 */ /* 0x000ea4000c1e1100 */
[----:B--2---:R-:W-:-:S05]  /*1e630*/  PRMT R3, R16, 0x8880, RZ ;  /* 0x0000888010037816 */ /* 0x004fca00000000ff */
[----:B------:R-:W-:-:S07]  /*1e640*/  IMAD R2, R3, R18, RZ ;  /* 0x0000001203027224 */ /* 0x000fce00078e02ff */
.L_x_735:
[----:B------:R-:W-:Y:S05]  /*1e650*/  BSYNC B1 ;  /* 0x0000000000017941 */ /* 0x000fea0003800000 */
.L_x_734:
        /* <DEDUP_REMOVED lines=11> */
.L_x_737:
[----:B------:R-:W-:Y:S05]  /*1e710*/  BSYNC B1 ;  /* 0x0000000000017941 */ /* 0x000fea0003800000 */
.L_x_736:
[----:B--2---:R-:W-:Y:S01]  /*1e720*/  @!P4 IMAD R3, R86, R17, R2 ;  /* 0x000000115603c224 */ /* 0x004fe200078e0202 */
[----:B------:R-:W-:Y:S04]  /*1e730*/  BSSY B1, `(.L_x_738) ;  /* 0x0000006000017945 */ /* 0x000fe80003800000 */
[----:B------:R2:W-:Y:S01]  /*1e740*/  @!P4 STG.E.U8 desc[UR36][R8.64+0x138], R3 ;  /* 0x000138030800c986 */ /* 0x0005e2000c101124 */
[----:B------:R-:W-:Y:S05]  /*1e750*/  @P3 BRA `(.L_x_739) ;  /* 0x00000000000c3947 */ /* 0x000fea0003800000 */
[----:B------:R-:W2:Y:S02]  /*1e760*/  LDG.E.U8 R16, desc[UR36][R12.64+0x139] ;  /* 0x000139240c107981 */ /* 0x000ea4000c1e1100 */
[----:B--2---:R-:W-:-:S05]  /*1e770*/  PRMT R3, R16, 0x8880, RZ ;  /* 0x0000888010037816 */ /* 0x004fca00000000ff */
[----:B------:R-:W-:-:S07]  /*1e780*/  IMAD R2, R3, R18, RZ ;  /* 0x0000001203027224 */ /* 0x000fce00078e02ff */
.L_x_739:
[----:B------:R-:W-:Y:S05]  /*1e790*/  BSYNC B1 ;  /* 0x0000000000017941 */ /* 0x000fea0003800000 */
.L_x_738:
[----:B------:R-:W-:Y:S01]  /*1e7a0*/  @!P3 IMAD R87, R87, R17, R2 ;  /* 0x000000115757b224 */ /* 0x000fe200078e0202 */
[----:B------:R-:W-:Y:S04]  /*1e7b0*/  BSSY B1, `(.L_x_740) ;  /* 0x0000006000017945 */ /* 0x000fe80003800000 */
[----:B------:R0:W-:Y:S01]  /*1e7c0*/  @!P3 STG.E.U8 desc[UR36][R8.64+0x139], R87 ;  /* 0x000139570800b986 */ /* 0x0001e2000c101124 */
[----:B------:R-:W-:Y:S05]  /*1e7d0*/  @P5 BRA `(.L_x_741) ;  /* 0x00000000000c5947 */ /* 0x000fea0003800000 */
[----:B------:R-:W2:Y:S02]  /*1e7e0*/  LDG.E.U8 R16, desc[UR36][R14.64+0x140] ;  /* 0x000140240e107981 */ /* 0x000ea4000c1e1100 */
[----:B--2---:R-:W-:-:S05]  /*1e7f0*/  PRMT R3, R16, 0x8880, RZ ;  /* 0x0000888010037816 */ /* 0x004fca00000000ff */
[----:B------:R-:W-:-:S07]  /*1e800*/  IMAD R2, R3, R18, RZ ;  /* 0x0000001203027224 */ /* 0x000fce00078e02ff */
.L_x_741:
[----:B------:R-:W-:Y:S05]  /*1e810*/  BSYNC B1 ;  /* 0x0000000000017941 */ /* 0x000fea0003800000 */
.L_x_740:
[----:B--2---:R-:W-:Y:S01]  /*1e820*/  @!P5 IMAD R3, R88, R17, R2 ;  /* 0x000000115803d224 */ /* 0x004fe200078e0202 */
[----:B------:R-:W-:Y:S04]  /*1e830*/  BSSY B1, `(.L_x_742) ;  /* 0x0000006000017945 */ /* 0x000fe80003800000 */
[----:B------:R2:W-:Y:S01]  /*1e840*/  @!P5 STG.E.U8 desc[UR36][R6.64+0x140], R3 ;  /* 0x000140030600d986 */ /* 0x0005e2000c101124 */
[----:B------:R-:W-:Y:S05]  /*1e850*/  @P0 BRA `(.L_x_743) ;  /* 0x00000000000c0947 */ /* 0x000fea0003800000 */
[----:B------:R-:W2:Y:S02]  /*1e860*/  LDG.E.U8 R16, desc[UR36][R14.64+0x141] ;  /* 0x000141240e107981 */ /* 0x000ea4000c1e1100 */
[----:B--2---:R-:W-:-:S05]  /*1e870*/  PRMT R3, R16, 0x8880, RZ ;  /* 0x0000888010037816 */ /* 0x004fca00000000ff */
[----:B------:R-:W-:-:S07]  /*1e880*/  IMAD R2, R3, R18, RZ ;  /* 0x0000001203027224 */ /* 0x000fce00078e02ff */
.L_x_743:
[----:B------:R-:W-:Y:S05]  /*1e890*/  BSYNC B1 ;  /* 0x0000000000017941 */ /* 0x000fea0003800000 */
.L_x_742:
        /* <DEDUP_REMOVED lines=11> */
.L_x_745:
[----:B------:R-:W-:Y:S05]  /*1e950*/  BSYNC B1 ;  /* 0x0000000000017941 */ /* 0x000fea0003800000 */
.L_x_744:
[----:B--2---:R-:W-:Y:S01]  /*1e960*/  @!P4 IMAD R3, R90, R17, R2 ;  /* 0x000000115a03c224 */ /* 0x004fe200078e0202 */
[----:B------:R-:W-:Y:S04]  /*1e970*/  BSSY B1, `(.L_x_746) ;  /* 0x0000006000017945 */ /* 0x000fe80003800000 */
[----:B------:R2:W-:Y:S01]  /*1e980*/  @!P4 STG.E.U8 desc[UR36][R8.64+0x140], R3 ;  /* 0x000140030800c986 */ /* 0x0005e2000c101124 */
[----:B------:R-:W-:Y:S05]  /*1e990*/  @P3 BRA `(.L_x_747) ;  /* 0x00000000000c3947 */ /* 0x000fea0003800000 */
[----:B------:R-:W2:Y:S02]  /*1e9a0*/  LDG.E.U8 R16, desc[UR36][R12.64+0x141] ;  /* 0x000141240c107981 */ /* 0x000ea4000c1e1100 */
[----:B--2---:R-:W-:-:S05]  /*1e9b0*/  PRMT R3, R16, 0x8880, RZ ;  /* 0x0000888010037816 */ /* 0x004fca00000000ff */
[----:B------:R-:W-:-:S07]  /*1e9c0*/  IMAD R2, R3, R18, RZ ;  /* 0x0000001203027224 */ /* 0x000fce00078e02ff */
.L_x_747:
[----:B------:R-:W-:Y:S05]  /*1e9d0*/  BSYNC B1 ;  /* 0x0000000000017941 */ /* 0x000fea0003800000 */
.L_x_746:
[----:B------:R-:W-:Y:S01]  /*1e9e0*/  @!P3 IMAD R91, R91, R17, R2 ;  /* 0x000000115b5bb224 */ /* 0x000fe200078e0202 */
[----:B------:R-:W-:Y:S04]  /*1e9f0*/  BSSY B1, `(.L_x_748) ;  /* 0x0000006000017945 */ /* 0x000fe80003800000 */
[----:B------:R0:W-:Y:S01]  /*1ea00*/  @!P3 STG.E.U8 desc[UR36][R8.64+0x141], R91 ;  /* 0x0001415b0800b986 */ /* 0x0001e2000c101124 */
[----:B------:R-:W-:Y:S05]  /*1ea10*/  @P5 BRA `(.L_x_749) ;  /* 0x00000000000c5947 */ /* 0x000fea0003800000 */
[----:B------:R-:W2:Y:S02]  /*1ea20*/  LDG.E.U8 R16, desc[UR36][R14.64+0x148] ;  /* 0x000148240e107981 */ /* 0x000ea4000c1e1100 */
[----:B--2---:R-:W-:-:S05]  /*1ea30*/  PRMT R3, R16, 0x8880, RZ ;  /* 0x0000888010037816 */ /* 0x004fca00000000ff */
[----:B------:R-:W-:-:S07]  /*1ea40*/  IMAD R2, R3, R18, RZ ;  /* 0x0000001203027224 */ /* 0x000fce00078e02ff */
.L_x_749:
[----:B------:R-:W-:Y:S05]  /*1ea50*/  BSYNC B1 ;  /* 0x0000000000017941 */ /* 0x000fea0003800000 */
.L_x_748:
[----:B--2---:R-:W-:Y:S01]  /*1ea60*/  @!P5 IMAD R3, R92, R17, R2 ;  /* 0x000000115c03d224 */ /* 0x004fe200078e0202 */
[----:B------:R-:W-:Y:S04]  /*1ea70*/  BSSY B1, `(.L_x_750) ;  /* 0x0000006000017945 */ /* 0x000fe80003800000 */
[----:B------:R2:W-:Y:S01]  /*1ea80*/  @!P5 STG.E.U8 desc[UR36][R6.64+0x148], R3 ;  /* 0x000148030600d986 */ /* 0x0005e2000c101124 */
[----:B------:R-:W-:Y:S05]  /*1ea90*/  @P0 BRA `(.L_x_751) ;  /* 0x00000000000c0947 */ /* 0x000fea0003800000 */
[----:B------:R-:W2:Y:S02]  /*1eaa0*/  LDG.E.U8 R16, desc[UR36][R14.64+0x149] ;  /* 0x000149240e107981 */ /* 0x000ea4000c1e1100 */
[----:B--2---:R-:W-:-:S05]  /*1eab0*/  PRMT R3, R16, 0x8880, RZ ;  /* 0x0000888010037816 */ /* 0x004fca00000000ff */
[----:B------:R-:W-:-:S07]  /*1eac0*/  IMAD R2, R3, R18, RZ ;  /* 0x0000001203027224 */ /* 0x000fce00078e02ff */
.L_x_751:
[----:B------:R-:W-:Y:S05]  /*1ead0*/  BSYNC B1 ;  /* 0x0000000000017941 */ /* 0x000fea0003800000 */
.L_x_750:
        /* <DEDUP_REMOVED lines=11> */
.L_x_753:
[----:B------:R-:W-:Y:S05]  /*1eb90*/  BSYNC B1 ;  /* 0x0000000000017941 */ /* 0x000fea0003800000 */
.L_x_752:
[----:B--2---:R-:W-:Y:S01]  /*1eba0*/  @!P4 IMAD R3, R94, R17, R2 ;  /* 0x000000115e03c224 */ /* 0x004fe200078e0202 */
[----:B------:R-:W-:Y:S04]  /*1ebb0*/  BSSY B1, `(.L_x_754) ;  /* 0x0000006000017945 */ /* 0x000fe80003800000 */
[----:B------:R2:W-:Y:S01]  /*1ebc0*/  @!P4 STG.E.U8 desc[UR36][R8.64+0x148], R3 ;  /* 0x000148030800c986 */ /* 0x0005e2000c101124 */
[----:B------:R-:W-:Y:S05]  /*1ebd0*/  @P3 BRA `(.L_x_755) ;  /* 0x00000000000c3947 */ /* 0x000fea0003800000 */
[----:B------:R-:W2:Y:S02]  /*1ebe0*/  LDG.E.U8 R16, desc[UR36][R12.64+0x149] ;  /* 0x000149240c107981 */ /* 0x000ea4000c1e1100 */
[----:B--2---:R-:W-:-:S05]  /*1ebf0*/  PRMT R3, R16, 0x8880, RZ ;  /* 0x0000888010037816 */ /* 0x004fca00000000ff */
[----:B------:R-:W-:-:S07]  /*1ec00*/  IMAD R2, R3, R18, RZ ;  /* 0x0000001203027224 */ /* 0x000fce00078e02ff */
.L_x_755:
[----:B------:R-:W-:Y:S05]  /*1ec10*/  BSYNC B1 ;  /* 0x0000000000017941 */ /* 0x000fea0003800000 */
.L_x_754:
[----:B------:R-:W-:Y:S01]  /*1ec20*/  @!P3 IMAD R95, R95, R17, R2 ;  /* 0x000000115f5fb224 */ /* 0x000fe200078e0202 */
[----:B------:R-:W-:Y:S04]  /*1ec30*/  BSSY B1, `(.L_x_756) ;  /* 0x0000006000017945 */ /* 0x000fe80003800000 */
[----:B------:R0:W-:Y:S01]  /*1ec40*/  @!P3 STG.E.U8 desc[UR36][R8.64+0x149], R95 ;  /* 0x0001495f0800b986 */ /* 0x0001e2000c101124 */
[----:B------:R-:W-:Y:S05]  /*1ec50*/  @P5 BRA `(.L_x_757) ;  /* 0x00000000000c5947 */ /* 0x000fea0003800000 */
[----:B------:R-:W2:Y:S02]  /*1ec60*/  LDG.E.U8 R16, desc[UR36][R14.64+0x150] ;  /* 0x000150240e107981 */ /* 0x000ea4000c1e1100 */
[----:B--2---:R-:W-:-:S05]  /*1ec70*/  PRMT R3, R16, 0x8880, RZ ;  /* 0x0000888010037816 */ /* 0x004fca00000000ff */
[----:B------:R-:W-:-:S07]  /*1ec80*/  IMAD R2, R3, R18, RZ ;  /* 0x0000001203027224 */ /* 0x000fce00078e02ff */
.L_x_757:
[----:B------:R-:W-:Y:S05]  /*1ec90*/  BSYNC B1 ;  /* 0x0000000000017941 */ /* 0x000fea0003800000 */
.L_x_756:
[----:B--2---:R-:W-:Y:S01]  /*1eca0*/  @!P5 IMAD R3, R96, R17, R2 ;  /* 0x000000116003d224 */ /* 0x004fe200078e0202 */
[----:B------:R-:W-:Y:S04]  /*1ecb0*/  BSSY B1, `(.L_x_758) ;  /* 0x0000006000017945 */ /* 0x000fe80003800000 */
[----:B------:R2:W-:Y:S01]  /*1ecc0*/  @!P5 STG.E.U8 desc[UR36][R6.64+0x150], R3 ;  /* 0x000150030600d986 */ /* 0x0005e2000c101124 */
[----:B------:R-:W-:Y:S05]  /*1ecd0*/  @P0 BRA `(.L_x_759) ;  /* 0x00000000000c0947 */ /* 0x000fea0003800000 */
[----:B------:R-:W2:Y:S02]  /*1ece0*/  LDG.E.U8 R16, desc[UR36][R14.64+0x151] ;  /* 0x000151240e107981 */ /* 0x000ea4000c1e1100 */
[----:B--2---:R-:W-:-:S05]  /*1ecf0*/  PRMT R3, R16, 0x8880, RZ ;  /* 0x0000888010037816 */ /* 0x004fca00000000ff */
[----:B------:R-:W-:-:S07]  /*1ed00*/  IMAD R2, R3, R18, RZ ;  /* 0x0000001203027224 */ /* 0x000fce00078e02ff */
.L_x_759:
[----:B------:R-:W-:Y:S05]  /*1ed10*/  BSYNC B1 ;  /* 0x0000000000017941 */ /* 0x000fea0003800000 */
.L_x_758:
        /* <DEDUP_REMOVED lines=11> */
.L_x_761:
[----:B------:R-:W-:Y:S05]  /*1edd0*/  BSYNC B1 ;  /* 0x0000000000017941 */ /* 0x000fea0003800000 */
.L_x_760:
[----:B--2---:R-:W-:Y:S01]  /*1ede0*/  @!P4 IMAD R3, R98, R17, R2 ;  /* 0x000000116203c224 */ /* 0x004fe200078e0202 */
[----:B------:R-:W-:Y:S04]  /*1edf0*/  BSSY B1, `(.L_x_762) ;  /* 0x0000006000017945 */ /* 0x000fe80003800000 */
[----:B------:R2:W-:Y:S01]  /*1ee00*/  @!P4 STG.E.U8 desc[UR36][R8.64+0x150], R3 ;  /* 0x000150030800c986 */ /* 0x0005e2000c101124 */
[----:B------:R-:W-:Y:S05]  /*1ee10*/  @P3 BRA `(.L_x_763) ;  /* 0x00000000000c3947 */ /* 0x000fea0003800000 */
[----:B------:R-:W2:Y:S02]  /*1ee20*/  LDG.E.U8 R16, desc[UR36][R12.64+0x151] ;  /* 0x000151240c107981 */ /* 0x000ea4000c1e1100 */
[----:B--2---:R-:W-:-:S05]  /*1ee30*/  PRMT R3, R16, 0x8880, RZ ;  /* 0x0000888010037816 */ /* 0x004fca00000000ff */
[----:B------:R-:W-:-:S07]  /*1ee40*/  IMAD R2, R3, R18, RZ ;  /* 0x0000001203027224 */ /* 0x000fce00078e02ff */
.L_x_763:
[----:B------:R-:W-:Y:S05]  /*1ee50*/  BSYNC B1 ;  /* 0x0000000000017941 */ /* 0x000fea0003800000 */
.L_x_762:
[----:B------:R-:W-:Y:S01]  /*1ee60*/  @!P3 IMAD R99, R99, R17, R2 ;  /* 0x000000116363b224 */ /* 0x000fe200078e0202 */
[----:B------:R-:W-:Y:S04]  /*1ee70*/  BSSY B1, `(.L_x_764) ;  /* 0x0000006000017945 */ /* 0x000fe80003800000 */
[----:B------:R0:W-:Y:S01]  /*1ee80*/  @!P3 STG.E.U8 desc[UR36][R8.64+0x151], R99 ;  /* 0x000151630800b986 */ /* 0x0001e2000c101124 */
[----:B------:R-:W-:Y:S05]  /*1ee90*/  @P5 BRA `(.L_x_765) ;  /* 0x00000000000c5947 */ /* 0x000fea0003800000 */
[----:B------:R-:W2:Y:S02]  /*1eea0*/  LDG.E.U8 R16, desc[UR36][R14.64+0x158] ;  /* 0x000158240e107981 */ /* 0x000ea4000c1e1100 */
[----:B--2---:R-:W-:-:S05]  /*1eeb0*/  PRMT R3, R16, 0x8880, RZ ;  /* 0x0000888010037816 */ /* 0x004fca00000000ff */
[----:B------:R-:W-:-:S07]  /*1eec0*/  IMAD R2, R3, R18, RZ ;  /* 0x0000001203027224 */ /* 0x000fce00078e02ff */
.L_x_765:
[----:B------:R-:W-:Y:S05]  /*1eed0*/  BSYNC B1 ;  /* 0x0000000000017941 */ /* 0x000fea0003800000 */
.L_x_764:
[----:B--2---:R-:W-:Y:S01]  /*1eee0*/  @!P5 IMAD R3, R100, R17, R2 ;  /* 0x000000116403d224 */ /* 0x004fe200078e0202 */
[----:B------:R-:W-:Y:S04]  /*1eef0*/  BSSY B1, `(.L_x_766) ;  /* 0x0000006000017945 */ /* 0x000fe80003800000 */
[----:B------:R2:W-:Y:S01]  /*1ef00*/  @!P5 STG.E.U8 desc[UR36][R6.64+0x158], R3 ;  /* 0x000158030600d986 */ /* 0x0005e2000c101124 */
[----:B------:R-:W-:Y:S05]  /*1ef10*/  @P0 BRA `(.L_x_767) ;  /* 0x00000000000c0947 */ /* 0x000fea0003800000 */
[----:B------:R-:W2:Y:S02]  /*1ef20*/  LDG.E.U8 R16, desc[UR36][R14.64+0x159] ;  /* 0x000159240e107981 */ /* 0x000ea4000c1e1100 */
[----:B--2---:R-:W-:-:S05]  /*1ef30*/  PRMT R3, R16, 0x8880, RZ ;  /* 0x0000888010037816 */ /* 0x004fca00000000ff */
[----:B------:R-:W-:-:S07]  /*1ef40*/  IMAD R2, R3, R18, RZ ;  /* 0x0000001203027224 */ /* 0x000fce00078e02ff */
.L_x_767:
[----:B------:R-:W-:Y:S05]  /*1ef50*/  BSYNC B1 ;  /* 0x0000000000017941 */ /* 0x000fea0003800000 */
.L_x_766:
        /* <DEDUP_REMOVED lines=11> */
.L_x_769:
[----:B------:R-:W-:Y:S05]  /*1f010*/  BSYNC B1 ;  /* 0x0000000000017941 */ /* 0x000fea0003800000 */
.L_x_768:
[----:B--2---:R-:W-:Y:S01]  /*1f020*/  @!P4 IMAD R3, R102, R17, R2 ;  /* 0x000000116603c224 */ /* 0x004fe200078e0202 */
[----:B------:R-:W-:Y:S04]  /*1f030*/  BSSY B1, `(.L_x_770) ;  /* 0x0000006000017945 */ /* 0x000fe80003800000 */
[----:B------:R2:W-:Y:S01]  /*1f040*/  @!P4 STG.E.U8 desc[UR36][R8.64+0x158], R3 ;  /* 0x000158030800c986 */ /* 0x0005e2000c101124 */
[----:B------:R-:W-:Y:S05]  /*1f050*/  @P3 BRA `(.L_x_771) ;  /* 0x00000000000c3947 */ /* 0x000fea0003800000 */
[----:B------:R-:W2:Y:S02]  /*1f060*/  LDG.E.U8 R16, desc[UR36][R12.64+0x159] ;  /* 0x000159240c107981 */ /* 0x000ea4000c1e1100 */
[----:B--2---:R-:W-:-:S05]  /*1f070*/  PRMT R3, R16, 0x8880, RZ ;  /* 0x0000888010037816 */ /* 0x004fca00000000ff */
[----:B------:R-:W-:-:S07]  /*1f080*/  IMAD R2, R3, R18, RZ ;  /* 0x0000001203027224 */ /* 0x000fce00078e02ff */
.L_x_771:
[----:B------:R-:W-:Y:S05]  /*1f090*/  BSYNC B1 ;  /* 0x0000000000017941 */ /* 0x000fea0003800000 */
.L_x_770:
[----:B------:R-:W-:Y:S01]  /*1f0a0*/  @!P3 IMAD R103, R103, R17, R2 ;  /* 0x000000116767b224 */ /* 0x000fe200078e0202 */
[----:B------:R-:W-:Y:S04]  /*1f0b0*/  BSSY B1, `(.L_x_772) ;  /* 0x0000006000017945 */ /* 0x000fe80003800000 */
[----:B------:R0:W-:Y:S01]  /*1f0c0*/  @!P3 STG.E.U8 desc[UR36][R8.64+0x159], R103 ;  /* 0x000159670800b986 */ /* 0x0001e2000c101124 */
[----:B------:R-:W-:Y:S05]  /*1f0d0*/  @P5 BRA `(.L_x_773) ;  /* 0x00000000000c5947 */ /* 0x000fea0003800000 */
[----:B------:R-:W2:Y:S02]  /*1f0e0*/  LDG.E.U8 R16, desc[UR36][R14.64+0x160] ;  /* 0x000160240e107981 */ /* 0x000ea4000c1e1100 */
[----:B--2---:R-:W-:-:S05]  /*1f0f0*/  PRMT R3, R16, 0x8880, RZ ;  /* 0x0000888010037816 */ /* 0x004fca00000000ff */
[----:B------:R-:W-:-:S07]  /*1f100*/  IMAD R2, R3, R18, RZ ;  /* 0x0000001203027224 */ /* 0x000fce00078e02ff */
.L_x_773:
[----:B------:R-:W-:Y:S05]  /*1f110*/  BSYNC B1 ;  /* 0x0000000000017941 */ /* 0x000fea0003800000 */
.L_x_772:
[----:B--2---:R-:W-:Y:S01]  /*1f120*/  @!P5 IMAD R3, R104, R17, R2 ;  /* 0x000000116803d224 */ /* 0x004fe200078e0202 */
[----:B------:R-:W-:Y:S04]  /*1f130*/  BSSY B1, `(.L_x_774) ;  /* 0x0000006000017945 */ /* 0x000fe80003800000 */
[----:B------:R2:W-:Y:S01]  /*1f140*/  @!P5 STG.E.U8 desc[UR36][R6.64+0x160], R3 ;  /* 0x000160030600d986 */ /* 0x0005e2000c101124 */
[----:B------:R-:W-:Y:S05]  /*1f150*/  @P0 BRA `(.L_x_775) ;  /* 0x00000000000c0947 */ /* 0x000fea0003800000 */
[----:B------:R-:W2:Y:S02]  /*1f160*/  LDG.E.U8 R16, desc[UR36][R14.64+0x161] ;  /* 0x000161240e107981 */ /* 0x000ea4000c1e1100 */
[----:B--2---:R-:W-:-:S05]  /*1f170*/  PRMT R3, R16, 0x8880, RZ ;  /* 0x0000888010037816 */ /* 0x004fca00000000ff */
[----:B------:R-:W-:-:S07]  /*1f180*/  IMAD R2, R3, R18, RZ ;  /* 0x0000001203027224 */ /* 0x000fce00078e02ff */
.L_x_775:
[----:B------:R-:W-:Y:S05]  /*1f190*/  BSYNC B1 ;  /* 0x0000000000017941 */ /* 0x000fea0003800000 */
.L_x_774:
        /* <DEDUP_REMOVED lines=11> */
.L_x_777:
[----:B------:R-:W-:Y:S05]  /*1f250*/  BSYNC B1 ;  /* 0x0000000000017941 */ /* 0x000fea0003800000 */
.L_x_776:
[----:B--2---:R-:W-:Y:S01]  /*1f260*/  @!P4 IMAD R3, R106, R17, R2 ;  /* 0x000000116a03c224 */ /* 0x004fe200078e0202 */
[----:B------:R-:W-:Y:S04]  /*1f270*/  BSSY B1, `(.L_x_778) ;  /* 0x0000006000017945 */ /* 0x000fe80003800000 */
[----:B------:R2:W-:Y:S01]  /*1f280*/  @!P4 STG.E.U8 desc[UR36][R8.64+0x160], R3 ;  /* 0x000160030800c986 */ /* 0x0005e2000c101124 */
[----:B------:R-:W-:Y:S05]  /*1f290*/  @P3 BRA `(.L_x_779) ;  /* 0x00000000000c3947 */ /* 0x000fea0003800000 */
[----:B------:R-:W2:Y:S02]  /*1f2a0*/  LDG.E.U8 R16, desc[UR36][R12.64+0x161] ;  /* 0x000161240c107981 */ /* 0x000ea4000c1e1100 */
[----:B--2---:R-:W-:-:S05]  /*1f2b0*/  PRMT R3, R16, 0x8880, RZ ;  /* 0x0000888010037816 */ /* 0x004fca00000000ff */
[----:B------:R-:W-:-:S07]  /*1f2c0*/  IMAD R2, R3, R18, RZ ;  /* 0x0000001203027224 */ /* 0x000fce00078e02ff */
.L_x_779:
[----:B------:R-:W-:Y:S05]  /*1f2d0*/  BSYNC B1 ;  /* 0x0000000000017941 */ /* 0x000fea0003800000 */
.L_x_778:
[----:B------:R-:W-:Y:S01]  /*1f2e0*/  @!P3 IMAD R107, R107, R17, R2 ;  /* 0x000000116b6bb224 */ /* 0x000fe200078e0202 */
[----:B------:R-:W-:Y:S04]  /*1f2f0*/  BSSY B1, `(.L_x_780) ;  /* 0x0000006000017945 */ /* 0x000fe80003800000 */
[----:B------:R0:W-:Y:S01]  /*1f300*/  @!P3 STG.E.U8 desc[UR36][R8.64+0x161], R107 ;  /* 0x0001616b0800b986 */ /* 0x0001e2000c101124 */
[----:B------:R-:W-:Y:S05]  /*1f310*/  @P5 BRA `(.L_x_781) ;  /* 0x00000000000c5947 */ /* 0x000fea0003800000 */
[----:B------:R-:W2:Y:S02]  /*1f320*/  LDG.E.U8 R16, desc[UR36][R14.64+0x168] ;  /* 0x000168240e107981 */ /* 0x000ea4000c1e1100 */
[----:B--2---:R-:W-:-:S05]  /*1f330*/  PRMT R3, R16, 0x8880, RZ ;  /* 0x0000888010037816 */ /* 0x004fca00000000ff */
[----:B------:R-:W-:-:S07]  /*1f340*/  IMAD R2, R3, R18, RZ ;  /* 0x0000001203027224 */ /* 0x000fce00078e02ff */
.L_x_781:
[----:B------:R-:W-:Y:S05]  /*1f350*/  BSYNC B1 ;  /* 0x0000000000017941 */ /* 0x000fea0003800000 */
.L_x_780:
[----:B--2---:R-:W-:Y:S01]  /*1f360*/  @!P5 IMAD R3, R108, R17, R2 ;  /* 0x000000116c03d224 */ /* 0x004fe200078e0202 */
[----:B------:R-:W-:Y:S04]  /*1f370*/  BSSY B1, `(.L_x_782) ;  /* 0x0000006000017945 */ /* 0x000fe80003800000 */
[----:B------:R2:W-:Y:S01]  /*1f380*/  @!P5 STG.E.U8 desc[UR36][R6.64+0x168], R3 ;  /* 0x000168030600d986 */ /* 0x0005e2000c101124 */
[----:B------:R-:W-:Y:S05]  /*1f390*/  @P0 BRA `(.L_x_783) ;  /* 0x00000000000c0947 */ /* 0x000fea0003800000 */
[----:B------:R-:W2:Y:S02]  /*1f3a0*/  LDG.E.U8 R16, desc[UR36][R14.64+0x169] ;  /* 0x000169240e107981 */ /* 0x000ea4000c1e1100 */
[----:B--2---:R-:W-:-:S05]  /*1f3b0*/  PRMT R3, R16, 0x8880, RZ ;  /* 0x0000888010037816 */ /* 0x004fca00000000ff */
[----:B------:R-:W-:-:S07]  /*1f3c0*/  IMAD R2, R3, R18, RZ ;  /* 0x0000001203027224 */ /* 0x000fce00078e02ff */
.L_x_783:
[----:B------:R-:W-:Y:S05]  /*1f3d0*/  BSYNC B1 ;  /* 0x0000000000017941 */ /* 0x000fea0003800000 */
.L_x_782:
        /* <DEDUP_REMOVED lines=11> */
.L_x_785:
[----:B------:R-:W-:Y:S05]  /*1f490*/  BSYNC B1 ;  /* 0x0000000000017941 */ /* 0x000fea0003800000 */
.L_x_784:
[----:B--2---:R-:W-:Y:S01]  /*1f4a0*/  @!P4 IMAD R3, R110, R17, R2 ;  /* 0x000000116e03c224 */ /* 0x004fe200078e0202 */
[----:B------:R-:W-:Y:S04]  /*1f4b0*/  BSSY B1, `(.L_x_786) ;  /* 0x0000006000017945 */ /* 0x000fe80003800000 */
[----:B------:R2:W-:Y:S01]  /*1f4c0*/  @!P4 STG.E.U8 desc[UR36][R8.64+0x168], R3 ;  /* 0x000168030800c986 */ /* 0x0005e2000c101124 */
[----:B------:R-:W-:Y:S05]  /*1f4d0*/  @P3 BRA `(.L_x_787) ;  /* 0x00000000000c3947 */ /* 0x000fea0003800000 */
[----:B------:R-:W2:Y:S02]  /*1f4e0*/  LDG.E.U8 R16, desc[UR36][R12.64+0x169] ;  /* 0x000169240c107981 */ /* 0x000ea4000c1e1100 */
[----:B--2---:R-:W-:-:S05]  /*1f4f0*/  PRMT R3, R16, 0x8880, RZ ;  /* 0x0000888010037816 */ /* 0x004fca00000000ff */
[----:B------:R-:W-:-:S07]  /*1f500*/  IMAD R2, R3, R18, RZ ;  /* 0x0000001203027224 */ /* 0x000fce00078e02ff */
.L_x_787:
[----:B------:R-:W-:Y:S05]  /*1f510*/  BSYNC B1 ;  /* 0x0000000000017941 */ /* 0x000fea0003800000 */
.L_x_786:
[----:B------:R-:W-:Y:S01]  /*1f520*/  @!P3 IMAD R111, R111, R17, R2 ;  /* 0x000000116f6fb224 */ /* 0x000fe200078e0202 */
[----:B------:R-:W-:Y:S04]  /*1f530*/  BSSY B1, `(.L_x_788) ;  /* 0x0000006000017945 */ /* 0x000fe80003800000 */
[----:B------:R0:W-:Y:S01]  /*1f540*/  @!P3 STG.E.U8 desc[UR36][R8.64+0x169], R111 ;  /* 0x0001696f0800b986 */ /* 0x0001e2000c101124 */
[----:B------:R-:W-:Y:S05]  /*1f550*/  @P5 BRA `(.L_x_789) ;  /* 0x00000000000c5947 */ /* 0x000fea0003800000 */
[----:B------:R-:W2:Y:S02]  /*1f560*/  LDG.E.U8 R16, desc[UR36][R14.64+0x170] ;  /* 0x000170240e107981 */ /* 0x000ea4000c1e1100 */
[----:B--2---:R-:W-:-:S05]  /*1f570*/  PRMT R3, R16, 0x8880, RZ ;  /* 0x0000888010037816 */ /* 0x004fca00000000ff */
[----:B------:R-:W-:-:S07]  /*1f580*/  IMAD R2, R3, R18, RZ ;  /* 0x0000001203027224 */ /* 0x000fce00078e02ff */
.L_x_789:
[----:B------:R-:W-:Y:S05]  /*1f590*/  BSYNC B1 ;  /* 0x0000000000017941 */ /* 0x000fea0003800000 */
.L_x_788:
[----:B--2---:R-:W-:Y:S01]  /*1f5a0*/  @!P5 IMAD R3, R112, R17, R2 ;  /* 0x000000117003d224 */ /* 0x004fe200078e0202 */
[----:B------:R-:W-:Y:S04]  /*1f5b0*/  BSSY B1, `(.L_x_790) ;  /* 0x0000006000017945 */ /* 0x000fe80003800000 */
[----:B------:R2:W-:Y:S01]  /*1f5c0*/  @!P5 STG.E.U8 desc[UR36][R6.64+0x170], R3 ;  /* 0x000170030600d986 */ /* 0x0005e2000c101124 */
[----:B------:R-:W-:Y:S05]  /*1f5d0*/  @P0 BRA `(.L_x_791) ;  /* 0x00000000000c0947 */ /* 0x000fea0003800000 */
[----:B------:R-:W2:Y:S02]  /*1f5e0*/  LDG.E.U8 R16, desc[UR36][R14.64+0x171] ;  /* 0x000171240e107981 */ /* 0x000ea4000c1e1100 */
[----:B--2---:R-:W-:-:S05]  /*1f5f0*/  PRMT R3, R16, 0x8880, RZ ;  /* 0x0000888010037816 */ /* 0x004fca00000000ff */
[----:B------:R-:W-:-:S07]  /*1f600*/  IMAD R2, R3, R18, RZ ;  /* 0x0000001203027224 */ /* 0x000fce00078e02ff */
.L_x_791:
[----:B------:R-:W-:Y:S05]  /*1f610*/  BSYNC B1 ;  /* 0x0000000000017941 */ /* 0x000fea0003800000 */
.L_x_790:
[C---:B------:R-:W-:Y:S01]  /*1f620*/  ISETP.LT.OR P4, PT, R0.reuse, 0x171, !P2 ;  /* 0x000001710000780c */ /* 0x040fe20005781670 */
[----:B------:R-:W-:Y:S01]  /*1f630*/  @!P0 IMAD R113, R113, R17, R2 ;  /* 0x0000001171718224 */ /* 0x000fe200078e0202 */
[----:B------:R-:W-:Y:S01]  /*1f640*/  BSSY B1, `(.L_x_792) ;  /* 0x000000a000017945 */ /* 0x000fe20003800000 */
[C---:B------:R-:W-:Y:S02]  /*1f650*/  ISETP.LT.OR P3, PT, R0.reuse, 0x172, !P2 ;  /* 0x000001720000780c */ /* 0x040fe40005761670 */
[C---:B------:R-:W-:Y:S01]  /*1f660*/  ISETP.LT.OR P5, PT, R0.reuse, 0x179, !P2 ;  /* 0x000001790000780c */ /* 0x040fe200057a1670 */
[----:B------:R0:W-:Y:S01]  /*1f670*/  @!P0 STG.E.U8 desc[UR36][R6.64+0x171], R113 ;  /* 0x0001717106008986 */ /* 0x0001e2000c101124 */
[C---:B------:R-:W-:Y:S02]  /*1f680*/  ISETP.LT.OR P0, PT, R0.reuse, 0x179, !P1 ;  /* 0x000001790000780c */ /* 0x040fe40004f01670 */
[----:B------:R-:W-:-:S04]  /*1f690*/  ISETP.LT.OR P1, PT, R0, 0x17a, !P1 ;  /* 0x0000017a0000780c */ /* 0x000fc80004f21670 */
[----:B------:R-:W-:Y:S09]  /*1f6a0*/  @P4 BRA `(.L_x_793) ;  /* 0x00000000000c4947 */ /* 0x000ff20003800000 */
[----:B------:R-:W2:Y:S02]  /*1f6b0*/  LDG.E.U8 R16, desc[UR36][R12.64+0x170] ;  /* 0x000170240c107981 */ /* 0x000ea4000c1e1100 */
[----:B--2---:R-:W-:-:S05]  /*1f6c0*/  PRMT R3, R16, 0x8880, RZ ;  /* 0x0000888010037816 */ /* 0x004fca00000000ff */
[----:B------:R-:W-:-:S07]  /*1f6d0*/  IMAD R2, R3, R18, RZ ;  /* 0x0000001203027224 */ /* 0x000fce00078e02ff */
.L_x_793:
[----:B------:R-:W-:Y:S05]  /*1f6e0*/  BSYNC B1 ;  /* 0x0000000000017941 */ /* 0x000fea0003800000 */
.L_x_792:
[----:B--2---:R-:W-:Y:S01]  /*1f6f0*/  @!P4 IMAD R3, R114, R17, R2 ;  /* 0x000000117203c224 */ /* 0x004fe200078e0202 */
[----:B------:R-:W-:Y:S04]  /*1f700*/  BSSY B1, `(.L_x_794) ;  /* 0x0000006000017945 */ /* 0x000fe80003800000 */
[----:B------:R2:W-:Y:S01]  /*1f710*/  @!P4 STG.E.U8 desc[UR36][R8.64+0x170], R3 ;  /* 0x000170030800c986 */ /* 0x0005e2000c101124 */
[----:B------:R-:W-:Y:S05]  /*1f720*/  @P3 BRA `(.L_x_795) ;  /* 0x00000000000c3947 */ /* 0x000fea0003800000 */
[----:B------:R-:W2:Y:S02]  /*1f730*/  LDG.E.U8 R16, desc[UR36][R12.64+0x171] ;  /* 0x000171240c107981 */ /* 0x000ea4000c1e1100 */
[----:B--2---:R-:W-:-:S05]  /*1f740*/  PRMT R3, R16, 0x8880, RZ ;  /* 0x0000888010037816 */ /* 0x004fca00000000ff */
[----:B------:R-:W-:-:S07]  /*1f750*/  IMAD R2, R3, R18, RZ ;  /* 0x0000001203027224 */ /* 0x000fce00078e02ff */
.L_x_795:
[----:B------:R-:W-:Y:S05]  /*1f760*/  BSYNC B1 ;  /* 0x0000000000017941 */ /* 0x000fea0003800000 */
.L_x_794:
[----:B------:R-:W-:Y:S01]  /*1f770*/  @!P3 IMAD R115, R115, R17, R2 ;  /* 0x000000117373b224 */ /* 0x000fe200078e0202 */
[----:B------:R-:W-:Y:S04]  /*1f780*/  BSSY B1, `(.L_x_796) ;  /* 0x0000006000017945 */ /* 0x000fe80003800000 */
[----:B------:R0:W-:Y:S01]  /*1f790*/  @!P3 STG.E.U8 desc[UR36][R8.64+0x171], R115 ;  /* 0x000171730800b986 */ /* 0x0001e2000c101124 */
[----:B------:R-:W-:Y:S05]  /*1f7a0*/  @P0 BRA `(.L_x_797) ;  /* 0x00000000000c0947 */ /* 0x000fea0003800000 */
[----:B------:R-:W2:Y:S02]  /*1f7b0*/  LDG.E.U8 R16, desc[UR36][R14.64+0x178] ;  /* 0x000178240e107981 */ /* 0x000ea4000c1e1100 */
[----:B--2---:R-:W-:-:S05]  /*1f7c0*/  PRMT R3, R16, 0x8880, RZ ;  /* 0x0000888010037816 */ /* 0x004fca00000000ff */
[----:B------:R-:W-:-:S07]  /*1f7d0*/  IMAD R2, R3, R18, RZ ;  /* 0x0000001203027224 */ /* 0x000fce00078e02ff */
.L_x_797:
[----:B------:R-:W-:Y:S05]  /*1f7e0*/  BSYNC B1 ;  /* 0x0000000000017941 */ /* 0x000fea0003800000 */
.L_x_796:
[----:B--2---:R-:W-:Y:S01]  /*1f7f0*/  @!P0 IMAD R3, R116, R17, R2 ;  /* 0x0000001174038224 */ /* 0x004fe200078e0202 */
[----:B------:R-:W-:Y:S04]  /*1f800*/  BSSY B1, `(.L_x_798) ;  /* 0x0000006000017945 */ /* 0x000fe80003800000 */
[----:B------:R2:W-:Y:S01]  /*1f810*/  @!P0 STG.E.U8 desc[UR36][R6.64+0x178], R3 ;  /* 0x0001780306008986 */ /* 0x0005e2000c101124 */
[----:B------:R-:W-:Y:S05]  /*1f820*/  @P1 BRA `(.L_x_799) ;  /* 0x00000000000c1947 */ /* 0x000fea0003800000 */
[----:B------:R-:W2:Y:S02]  /*1f830*/  LDG.E.U8 R16, desc[UR36][R14.64+0x179] ;  /* 0x000179240e107981 */ /* 0x000ea4000c1e1100 */
[----:B--2---:R-:W-:-:S05]  /*1f840*/  PRMT R3, R16, 0x8880, RZ ;  /* 0x0000888010037816 */ /* 0x004fca00000000ff */
[----:B------:R-:W-:-:S07]  /*1f850*/  IMAD R2, R3, R18, RZ ;  /* 0x0000001203027224 */ /* 0x000fce00078e02ff */
.L_x_799:
[----:B------:R-:W-:Y:S05]  /*1f860*/  BSYNC B1 ;  /* 0x0000000000017941 */ /* 0x000fea0003800000 */
.L_x_798:
[----:B------:R-:W-:Y:S01]  /*1f870*/  @!P1 IMAD R117, R117, R17, R2 ;  /* 0x0000001175759224 */ /* 0x000fe200078e0202 */
[----:B------:R-:W-:Y:S04]  /*1f880*/  BSSY B1, `(.L_x_800) ;  /* 0x0000006000017945 */ /* 0x000fe80003800000 */
[----:B------:R0:W-:Y:S01]  /*1f890*/  @!P1 STG.E.U8 desc[UR36][R6.64+0x179], R117 ;  /* 0x0001797506009986 */ /* 0x0001e2000c101124 */
[----:B------:R-:W-:Y:S05]  /*1f8a0*/  @P5 BRA `(.L_x_801) ;  /* 0x00000000000c5947 */ /* 0x000fea0003800000 */
[----:B------:R-:W2:Y:S02]  /*1f8b0*/  LDG.E.U8 R16, desc[UR36][R12.64+0x178] ;  /* 0x000178240c107981 */ /* 0x000ea4000c1e1100 */
[----:B--2---:R-:W-:-:S05]  /*1f8c0*/  PRMT R3, R16, 0x8880, RZ ;  /* 0x0000888010037816 */ /* 0x004fca00000000ff */
[----:B------:R-:W-:-:S07]  /*1f8d0*/  IMAD R2, R3, R18, RZ ;  /* 0x0000001203027224 */ /* 0x000fce00078e02ff */
.L_x_801:
[----:B------:R-:W-:Y:S05]  /*1f8e0*/  BSYNC B1 ;  /* 0x0000000000017941 */ /* 0x000fea0003800000 */
.L_x_800:
[----:B--2---:R-:W-:Y:S01]  /*1f8f0*/  @!P5 IMAD R3, R118, R17, R2 ;  /* 0x000000117603d224 */ /* 0x004fe200078e0202 */
[----:B------:R-:W-:Y:S01]  /*1f900*/  ISETP.LT.OR P2, PT, R0, 0x17a, !P2 ;  /* 0x0000017a0000780c */ /* 0x000fe20005741670 */
[----:B------:R-:W-:Y:S03]  /*1f910*/  BSSY B1, `(.L_x_802) ;  /* 0x0000006000017945 */ /* 0x000fe60003800000 */
[----:B------:R2:W-:Y:S09]  /*1f920*/  @!P5 STG.E.U8 desc[UR36][R8.64+0x178], R3 ;  /* 0x000178030800d986 */ /* 0x0005f2000c101124 */
[----:B------:R-:W-:Y:S05]  /*1f930*/  @P2 BRA `(.L_x_803) ;  /* 0x00000000000c2947 */ /* 0x000fea0003800000 */
[----:B------:R-:W2:Y:S02]  /*1f940*/  LDG.E.U8 R16, desc[UR36][R12.64+0x179] ;  /* 0x000179240c107981 */ /* 0x000ea4000c1e1100 */
[----:B--2---:R-:W-:-:S05]  /*1f950*/  PRMT R3, R16, 0x8880, RZ ;  /* 0x0000888010037816 */ /* 0x004fca00000000ff */
[----:B------:R-:W-:-:S07]  /*1f960*/  IMAD R2, R3, R18, RZ ;  /* 0x0000001203027224 */ /* 0x000fce00078e02ff */
.L_x_803:
[----:B------:R-:W-:Y:S05]  /*1f970*/  BSYNC B1 ;  /* 0x0000000000017941 */ /* 0x000fea0003800000 */
.L_x_802:
[----:B------:R-:W-:Y:S01]  /*1f980*/  IMAD R119, R119, R17, R2 ;  /* 0x0000001177777224 */ /* 0x000fe200078e0202 */
[----:B------:R-:W-:Y:S06]  /*1f990*/  @P2 BRA `(.L_x_804) ;  /* 0x0000005400182947 */ /* 0x000fec0003800000 */
[----:B------:R0:W-:Y:S01]  /*1f9a0*/  STG.E.U8 desc[UR36][R8.64+0x179], R119 ;  /* 0x0001797708007986 */ /* 0x0001e2000c101124 */
[----:B------:R-:W-:Y:S05]  /*1f9b0*/  BRA `(.L_x_804) ;  /* 0x0000005400107947 */ /* 0x000fea0003800000 */
.L_x_35:
[----:B------:R-:W2:Y:S04]  /*1f9c0*/  LDL.LU R2, [R1+0x180] ;  /* 0x0001800001027983 */ /* 0x000ea80000300800 */
[----:B------:R-:W3:Y:S01]  /*1f9d0*/  LDL.LU R12, [R1+0x188] ;  /* 0x00018800010c7983 */ /* 0x000ee20000300800 */
[----:B------:R-:W-:-:S03]  /*1f9e0*/  ISETP.GE.AND P2, PT, R224, 0x1, PT ;  /* 0x00000001e000780c */ /* 0x000fc60003f46270 */
[----:B------:R-:W4:Y:S04]  /*1f9f0*/  LDL.LU R3, [R1+0x18c] ;  /* 0x00018c0001037983 */ /* 0x000f280000300800 */
[----:B------:R-:W5:Y:S04]  /*1fa00*/  LDL.LU R235, [R1+0x29c] ;  /* 0x00029c0001eb7983 */ /* 0x000f680000300800 */
[----:B------:R-:W5:Y:S04]  /*1fa10*/  LDL.LU R234, [R1+0x2a0] ;  /* 0x0002a00001ea7983 */ /* 0x000f680000300800 */
[----:B------:R-:W5:Y:S01]  /*1fa20*/  LDL.LU R233, [R1+0x2a4] ;  /* 0x0002a40001e97983 */ /* 0x000f620000300800 */
[----:B------:R-:W-:-:S03]  /*1fa30*/  ISETP.LT.OR P0, PT, R0, 0x1, !P2 ;  /* 0x000000010000780c */ /* 0x000fc60005701670 */
[----:B------:R-:W5:Y:S04]  /*1fa40*/  LDL.LU R232, [R1+0x2a8] ;  /* 0x0002a80001e87983 */ /* 0x000f680000300800 */
        /* <DEDUP_REMOVED lines=20> */
[----:B------:R-:W5:Y:S01]  /*1fb90*/  LDL.LU R13, [R1+0x2fc] ;  /* 0x0002fc00010d7983 */ /* 0x000f620000300800 */
[----:B--2---:R-:W-:-:S05]  /*1fba0*/  @!P0 IMAD R2, R2, R17, RZ ;  /* 0x0000001102028224 */ /* 0x004fca00078e02ff */
[----:B------:R0:W-:Y:S04]  /*1fbb0*/  @!P0 STG.E.U8 desc[UR36][R4.64], R2 ;  /* 0x0000000204008986 */ /* 0x0001e8000c101124 */
[----:B0-----:R-:W2:Y:S01]  /*1fbc0*/  LDL.LU R2, [R1+0x184] ;  /* 0x0001840001027983 */ /* 0x001ea20000300800 */
[----:B------:R-:W-:Y:S02]  /*1fbd0*/  ISETP.LT.OR P5, PT, R0, 0x2, !P2 ;  /* 0x000000020000780c */ /* 0x000fe400057a1670 */
[----:B------:R-:W-:Y:S02]  /*1fbe0*/  ISETP.GE.AND P3, PT, R224, 0x9, PT ;  /* 0x00000009e000780c */ /* 0x000fe40003f66270 */
[C---:B------:R-:W-:Y:S02]  /*1fbf0*/  ISETP.LT.OR P4, PT, R0.reuse, 0x9, !P2 ;  /* 0x000000090000780c */ /* 0x040fe40005781670 */
[----:B------:R-:W-:-:S02]  /*1fc00*/  ISETP.LT.OR P0, PT, R0, 0x1, !P3 ;  /* 0x000000010000780c */ /* 0x000fc40005f01670 */
[----:B------:R-:W-:-:S05]  /*1fc10*/  ISETP.LT.OR P1, PT, R0, 0x2, !P3 ;  /* 0x000000020000780c */ /* 0x000fca0005f21670 */
[----:B--2---:R-:W-:-:S05]  /*1fc20*/  @!P5 IMAD R2, R2, R17, RZ ;  /* 0x000000110202d224 */ /* 0x004fca00078e02ff */
[----:B------:R0:W-:Y:S04]  /*1fc30*/  @!P5 STG.E.U8 desc[UR36][R4.64+0x1], R2 ;  /* 0x000001020400d986 */ /* 0x0001e8000c101124 */
[----:B0-----:R-:W2:Y:S01]  /*1fc40*/  LDL.LU R2, [R1+0x190] ;  /* 0x0001900001027983 */ /* 0x001ea20000300800 */
[-C--:B---3--:R-:W-:Y:S01]  /*1fc50*/  @!P0 IMAD R12, R12, R17.reuse, RZ ;  /* 0x000000110c0c8224 */ /* 0x088fe200078e02ff */
[----:B------:R-:W-:Y:S01]  /*1fc60*/  ISETP.LT.OR P5, PT, R0, 0xa, !P2 ;  /* 0x0000000a0000780c */ /* 0x000fe200057a1670 */
[----:B----4-:R-:W-:-:S03]  /*1fc70*/  @!P1 IMAD R3, R3, R17, RZ ;  /* 0x0000001103039224 */ /* 0x010fc600078e02ff */
[----:B------:R0:W-:Y:S04]  /*1fc80*/  @!P0 STG.E.U8 desc[UR36][R10.64], R12 ;  /* 0x0000000c0a008986 */ /* 0x0001e8000c101124 */
[----:B------:R1:W-:Y:S04]  /*1fc90*/  @!P1 STG.E.U8 desc[UR36][R10.64+0x1], R3 ;  /* 0x000001030a009986 */ /* 0x0003e8000c101124 */
[----:B0-----:R-:W3:Y:S04]  /*1fca0*/  LDL.LU R12, [R1+0x198] ;  /* 0x00019800010c7983 */ /* 0x001ee80000300800 */
[----:B-1----:R-:W4:Y:S01]  /*1fcb0*/  LDL.LU R3, [R1+0x19c] ;  /* 0x00019c0001037983 */ /* 0x002f220000300800 */
[----:B--2---:R-:W-:-:S05]  /*1fcc0*/  @!P4 IMAD R2, R2, R17, RZ ;  /* 0x000000110202c224 */ /* 0x004fca00078e02ff */
[----:B------:R0:W-:Y:S04]  /*1fcd0*/  @!P4 STG.E.U8 desc[UR36][R4.64+0x8], R2 ;  /* 0x000008020400c986 */ /* 0x0001e8000c101124 */
[----:B0-----:R-:W2:Y:S01]  /*1fce0*/  LDL.LU R2, [R1+0x194] ;  /* 0x0001940001027983 */ /* 0x001ea20000300800 */
[C---:B------:R-:W-:Y:S02]  /*1fcf0*/  ISETP.LT.OR P0, PT, R0.reuse, 0x9, !P3 ;  /* 0x000000090000780c */ /* 0x040fe40005f01670 */
[C---:B------:R-:W-:Y:S02]  /*1fd00*/  ISETP.LT.OR P1, PT, R0.reuse, 0xa, !P3 ;  /* 0x0000000a0000780c */ /* 0x040fe40005f21670 */
[----:B------:R-:W-:Y:S01]  /*1fd10*/  ISETP.LT.OR P4, PT, R0, 0x11, !P2 ;  /* 0x000000110000780c */ /* 0x000fe20005781670 */
[----:B--2---:R-:W-:-:S05]  /*1fd20*/  @!P5 IMAD R2, R2, R17, RZ ;  /* 0x000000110202d224 */ /* 0x004fca00078e02ff */
[----:B------:R0:W-:Y:S04]  /*1fd30*/  @!P5 STG.E.U8 desc[UR36][R4.64+0x9], R2 ;  /* 0x000009020400d986 */ /* 0x0001e8000c101124 */
[----:B0-----:R-:W2:Y:S01]  /*1fd40*/  LDL.LU R2, [R1+0x1a0] ;  /* 0x0001a00001027983 */ /* 0x001ea20000300800 */
[-C--:B---3--:R-:W-:Y:S02]  /*1fd50*/  @!P0 IMAD R12, R12, R17.reuse, RZ ;  /* 0x000000110c0c8224 */ /* 0x088fe400078e02ff */
        /* <DEDUP_REMOVED lines=10> */
[C---:B------:R-:W-:Y:S02]  /*1fe00*/  ISETP.LT.OR P1, PT, R0.reuse, 0x12, !P3 ;  /* 0x000000120000780c */ /* 0x040fe40005f21670 */
[----:B------:R-:W-:-:S07]  /*1fe10*/  ISETP.LT.OR P4, PT, R0, 0x19, !P2 ;  /* 0x000000190000780c */ /* 0x000fce0005781670 */
        /* <DEDUP_REMOVED lines=62> */
[----:B------:R-:W-:-:S09]  /*20200*/  ISETP.LT.OR P4, PT, R0, 0x32, !P3 ;  /* 0x000000320000780c */ /* 0x000fd20005f81670 */
[----:B--2---:R-:W-:-:S05]  /*20210*/  @!P5 IMAD R2, R2, R17, RZ ;  /* 0x000000110202d224 */ /* 0x004fca00078e02ff */
[----:B------:R0:W-:Y:S04]  /*20220*/  @!P5 STG.E.U8 desc[UR36][R4.64+0x31], R2 ;  /* 0x000031020400d986 */ /* 0x0001e8000c101124 */
[----:B0-----:R-:W2:Y:S01]  /*20230*/  LDL.LU R2, [R1+0x1ec] ;  /* 0x0001ec0001027983 */ /* 0x001ea20000300800 */
[----:B----4-:R-:W-:-:S05]  /*20240*/  @!P0 IMAD R3, R3, R17, RZ ;  /* 0x0000001103038224 */ /* 0x010fca00078e02ff */
[----:B------:R0:W-:Y:S04]  /*20250*/  @!P0 STG.E.U8 desc[UR36][R10.64+0x30], R3 ;  /* 0x000030030a008986 */ /* 0x0001e8000c101124 */
[----:B0-----:R-:W4:Y:S01]  /*20260*/  LDL.LU R3, [R1+0x1f0] ;  /* 0x0001f00001037983 */ /* 0x001f220000300800 */
[----:B------:R-:W-:Y:S01]  /*20270*/  ISETP.LT.OR P1, PT, R0, 0x39, !P2 ;  /* 0x000000390000780c */ /* 0x000fe20005721670 */
[----:B--2---:R-:W-:-:S05]  /*20280*/  @!P4 IMAD R2, R2, R17, RZ ;  /* 0x000000110202c224 */ /* 0x004fca00078e02ff */
[----:B------:R0:W-:Y:S04]  /*20290*/  @!P4 STG.E.U8 desc[UR36][R10.64+0x31], R2 ;  /* 0x000031020a00c986 */ /* 0x0001e8000c101124 */
[----:B0-----:R-:W2:Y:S01]  /*202a0*/  LDL.LU R2, [R1+0x1f4] ;  /* 0x0001f40001027983 */ /* 0x001ea20000300800 */
[----:B------:R-:W-:Y:S02]  /*202b0*/  ISETP.LT.OR P5, PT, R0, 0x3a, !P2 ;  /* 0x0000003a0000780c */ /* 0x000fe400057a1670 */
[----:B----4-:R-:W-:-:S05]  /*202c0*/  @!P1 IMAD R3, R3, R17, RZ ;  /* 0x0000001103039224 */ /* 0x010fca00078e02ff */
[----:B------:R0:W-:Y:S04]  /*202d0*/  @!P1 STG.E.U8 desc[UR36][R4.64+0x38], R3 ;  /* 0x0000380304009986 */ /* 0x0001e8000c101124 */
[----:B0-----:R-:W4:Y:S02]  /*202e0*/  LDL.LU R3, [R1+0x1f8] ;  /* 0x0001f80001037983 */ /* 0x001f240000300800 */
[----:B--2---:R-:W-:-:S05]  /*202f0*/  @!P5 IMAD R2, R2, R17, RZ ;  /* 0x000000110202d224 */ /* 0x004fca00078e02ff */
[----:B------:R0:W-:Y:S04]  /*20300*/  @!P5 STG.E.U8 desc[UR36][R4.64+0x39], R2 ;  /* 0x000039020400d986 */ /* 0x0001e8000c101124 */
[----:B0-----:R-:W2:Y:S01]  /*20310*/  LDL.LU R2, [R1+0x1fc] ;  /* 0x0001fc0001027983 */ /* 0x001ea20000300800 */
[C---:B------:R-:W-:Y:S02]  /*20320*/  ISETP.LT.OR P0, PT, R0.reuse, 0x39, !P3 ;  /* 0x000000390000780c */ /* 0x040fe40005f01670 */
[----:B------:R-:W-:-:S11]  /*20330*/  ISETP.LT.OR P4, PT, R0, 0x3a, !P3 ;  /* 0x0000003a0000780c */ /* 0x000fd60005f81670 */
[----:B----4-:R-:W-:-:S05]  /*20340*/  @!P0 IMAD R3, R3, R17, RZ ;  /* 0x0000001103038224 */ /* 0x010fca00078e02ff */
[----:B------:R0:W-:Y:S04]  /*20350*/  @!P0 STG.E.U8 desc[UR36][R10.64+0x38], R3 ;  /* 0x000038030a008986 */ /* 0x0001e8000c101124 */
[----:B0-----:R-:W4:Y:S01]  /*20360*/  LDL.LU R3, [R1+0x200] ;  /* 0x0002000001037983 */ /* 0x001f220000300800 */
        /* <DEDUP_REMOVED lines=148> */
[C---:B------:R-:W-:Y:S02]  /*20cb0*/  ISETP.LT.OR P5, PT, R0.reuse, 0x8a, !P2 ;  /* 0x0000008a0000780c */ /* 0x040fe400057a1670 */
[C---:B------:R-:W-:Y:S02]  /*20cc0*/  ISETP.LT.OR P0, PT, R0.reuse, 0x89, !P3 ;  /* 0x000000890000780c */ /* 0x040fe40005f01670 */
[----:B------:R-:W-:-:S07]  /*20cd0*/  ISETP.LT.OR P4, PT, R0, 0x8a, !P3 ;  /* 0x0000008a0000780c */ /* 0x000fce0005f81670 */
[----:B----4-:R-:W-:-:S05]  /*20ce0*/  @!P1 IMAD R3, R3, R17, RZ ;  /* 0x0000001103039224 */ /* 0x010fca00078e02ff */
[----:B------:R3:W-:Y:S01]  /*20cf0*/  @!P1 STG.E.U8 desc[UR36][R4.64+0x88], R3 ;  /* 0x0000880304009986 */ /* 0x0007e2000c101124 */
[----:B------:R-:W-:Y:S01]  /*20d00*/  ISETP.LT.OR P1, PT, R0, 0x91, !P2 ;  /* 0x000000910000780c */ /* 0x000fe20005721670 */
[-C--:B---3--:R-:W-:Y:S02]  /*20d10*/  @!P0 IMAD R3, R12, R17.reuse, RZ ;  /* 0x000000110c038224 */ /* 0x088fe400078e02ff */
[----:B--2---:R-:W-:-:S05]  /*20d20*/  @!P5 IMAD R2, R2, R17, RZ ;  /* 0x000000110202d224 */ /* 0x004fca00078e02ff */
[----:B------:R5:W-:Y:S01]  /*20d30*/  @!P5 STG.E.U8 desc[UR36][R4.64+0x89], R2 ;  /* 0x000089020400d986 */ /* 0x000be2000c101124 */
[----:B------:R-:W-:-:S03]  /*20d40*/  ISETP.LT.OR P5, PT, R0, 0x92, !P2 ;  /* 0x000000920000780c */ /* 0x000fc600057a1670 */
[----:B------:R0:W-:Y:S01]  /*20d50*/  @!P0 STG.E.U8 desc[UR36][R10.64+0x88], R3 ;  /* 0x000088030a008986 */ /* 0x0001e2000c101124 */
[----:B------:R-:W-:Y:S01]  /*20d60*/  ISETP.LT.OR P0, PT, R0, 0x91, !P3 ;  /* 0x000000910000780c */ /* 0x000fe20005f01670 */
[-C--:B-----5:R-:W-:Y:S02]  /*20d70*/  @!P4 IMAD R2, R235, R17.reuse, RZ ;  /* 0x00000011eb02c224 */ /* 0x0a0fe400078e02ff */
[----:B0-----:R-:W-:-:S03]  /*20d80*/  @!P1 IMAD R3, R234, R17, RZ ;  /* 0x00000011ea039224 */ /* 0x001fc600078e02ff */
[----:B------:R0:W-:Y:S01]  /*20d90*/  @!P4 STG.E.U8 desc[UR36][R10.64+0x89], R2 ;  /* 0x000089020a00c986 */ /* 0x0001e2000c101124 */
[----:B------:R-:W-:-:S03]  /*20da0*/  ISETP.LT.OR P4, PT, R0, 0x92, !P3 ;  /* 0x000000920000780c */ /* 0x000fc60005f81670 */
[----:B------:R1:W-:Y:S01]  /*20db0*/  @!P1 STG.E.U8 desc[UR36][R4.64+0x90], R3 ;  /* 0x0000900304009986 */ /* 0x0003e2000c101124 */
[----:B------:R-:W-:Y:S01]  /*20dc0*/  ISETP.LT.OR P1, PT, R0, 0x99, !P2 ;  /* 0x000000990000780c */ /* 0x000fe20005721670 */
[-C--:B0-----:R-:W-:Y:S02]  /*20dd0*/  @!P5 IMAD R2, R233, R17.reuse, RZ ;  /* 0x00000011e902d224 */ /* 0x081fe400078e02ff */
[----:B-1----:R-:W-:-:S03]  /*20de0*/  @!P0 IMAD R3, R232, R17, RZ ;  /* 0x00000011e8038224 */ /* 0x002fc600078e02ff */
        /* <DEDUP_REMOVED lines=46> */
[----:B0-----:R-:W-:-:S08]  /*210d0*/  @!P5 IMAD R2, R23, R17, RZ ;  /* 0x000000111702d224 */ /* 0x001fd000078e02ff */
[-C--:B------:R-:W-:Y:S01]  /*210e0*/  @!P4 IMAD R12, R22, R17.reuse, RZ ;  /* 0x00000011160cc224 */ /* 0x080fe200078e02ff */
[----:B------:R0:W-:Y:S03]  /*210f0*/  @!P5 STG.E.U8 desc[UR36][R4.64+0xb1], R2 ;  /* 0x0000b1020400d986 */ /* 0x0001e6000c101124 */
[-C--:B-1----:R-:W-:Y:S01]  /*21100*/  @!P1 IMAD R3, R20, R17.reuse, RZ ;  /* 0x0000001114039224 */ /* 0x082fe200078e02ff */
[----:B------:R1:W-:Y:S01]  /*21110*/  @!P4 STG.E.U8 desc[UR36][R10.64+0xb0], R12 ;  /* 0x0000b00c0a00c986 */ /* 0x0003e2000c101124 */
[----:B0-----:R-:W-:Y:S01]  /*21120*/  @!P0 IMAD R2, R21, R17, RZ ;  /* 0x0000001115028224 */ /* 0x001fe200078e02ff */
[C---:B------:R-:W-:Y:S02]  /*21130*/  ISETP.LT.OR P5, PT, R0.reuse, 0xba, !P2 ;  /* 0x000000ba0000780c */ /* 0x040fe400057a1670 */
[----:B-1----:R-:W2:Y:S04]  /*21140*/  LDL.LU R12, [R1+0x118] ;  /* 0x00011800010c7983 */ /* 0x002ea80000300800 */
[----:B------:R0:W-:Y:S04]  /*21150*/  @!P0 STG.E.U8 desc[UR36][R10.64+0xb1], R2 ;  /* 0x0000b1020a008986 */ /* 0x0001e8000c101124 */
[----:B------:R1:W-:Y:S01]  /*21160*/  @!P1 STG.E.U8 desc[UR36][R4.64+0xb8], R3 ;  /* 0x0000b80304009986 */ /* 0x0003e2000c101124 */
[----:B------:R-:W-:-:S03]  /*21170*/  ISETP.LT.OR P1, PT, R0, 0xba, !P3 ;  /* 0x000000ba0000780c */ /* 0x000fc60005f21670 */
[----:B------:R-:W3:Y:S01]  /*21180*/  LDL.LU R235, [R1+0x11c] ;  /* 0x00011c0001eb7983 */ /* 0x000ee20000300800 */
[----:B0-----:R-:W-:-:S09]  /*21190*/  @!P5 IMAD R2, R15, R17, RZ ;  /* 0x000000110f02d224 */ /* 0x001fd200078e02ff */
[----:B-1----:R-:W-:Y:S02]  /*211a0*/  @!P1 IMAD R3, R13, R17, RZ ;  /* 0x000000110d039224 */ /* 0x002fe400078e02ff */
[----:B------:R-:W4:Y:S04]  /*211b0*/  LDL.LU R13, [R1+0x120] ;  /* 0x00012000010d7983 */ /* 0x000f280000300800 */
        /* <DEDUP_REMOVED lines=17> */
[----:B------:R0:W-:Y:S04]  /*212d0*/  @!P5 STG.E.U8 desc[UR36][R4.64+0xb9], R2 ;  /* 0x0000b9020400d986 */ /* 0x0001e8000c101124 */
[----:B------:R-:W5:Y:S04]  /*212e0*/  LDL.LU R218, [R1+0x164] ;  /* 0x0001640001da7983 */ /* 0x000f680000300800 */
[----:B------:R-:W5:Y:S01]  /*212f0*/  LDL.LU R217, [R1+0x168] ;  /* 0x0001680001d97983 */ /* 0x000f620000300800 */
[----:B0-----:R-:W-:-:S03]  /*21300*/  @!P4 IMAD R2, R14, R17, RZ ;  /* 0x000000110e02c224 */ /* 0x001fc600078e02ff */
[----:B------:R-:W5:Y:S04]  /*21310*/  LDL.LU R216, [R1+0x16c] ;  /* 0x00016c0001d87983 */ /* 0x000f680000300800 */
[----:B------:R-:W5:Y:S04]  /*21320*/  LDL.LU R23, [R1+0x170] ;  /* 0x0001700001177983 */ /* 0x000f680000300800 */
[----:B------:R-:W5:Y:S04]  /*21330*/  LDL.LU R22, [R1+0x174] ;  /* 0x0001740001167983 */ /* 0x000f680000300800 */
[----:B------:R-:W5:Y:S04]  /*21340*/  LDL.LU R20, [R1+0x178] ;  /* 0x0001780001147983 */ /* 0x000f680000300800 */
[----:B------:R-:W5:Y:S04]  /*21350*/  LDL.LU R14, [R1+0x17c] ;  /* 0x00017c00010e7983 */ /* 0x000f680000300800 */
[----:B------:R0:W-:Y:S04]  /*21360*/  @!P4 STG.E.U8 desc[UR36][R10.64+0xb8], R2 ;  /* 0x0000b8020a00c986 */ /* 0x0001e8000c101124 */
[----:B0-----:R-:W2:Y:S01]  /*21370*/  LDL.LU R2, [R1] ;  /* 0x0000000001027983 */ /* 0x001ea20000300800 */
[----:B------:R-:W-:-:S04]  /*21380*/  ISETP.GE.AND P0, PT, R224, 0x81, PT ;  /* 0x00000081e000780c */ /* 0x000fc80003f06270 */
[----:B------:R-:W-:Y:S01]  /*21390*/  ISETP.LT.OR P5, PT, R0, 0x1, !P0 ;  /* 0x000000010000780c */ /* 0x000fe200047a1670 */
[----:B------:R0:W-:Y:S01]  /*213a0*/  @!P1 STG.E.U8 desc[UR36][R10.64+0xb9], R3 ;  /* 0x0000b9030a009986 */ /* 0x0001e2000c101124 */
[----:B------:R-:W-:-:S03]  /*213b0*/  ISETP.GE.AND P1, PT, R224, 0x89, PT ;  /* 0x00000089e000780c */ /* 0x000fc60003f26270 */
[----:B0-----:R-:W3:Y:S04]  /*213c0*/  LDL.LU R3, [R1+0x114] ;  /* 0x0001140001037983 */ /* 0x001ee80000300800 */
[----:B------:R-:W4:Y:S04]  /*213d0*/  LDL.LU R224, [R1+0x110] ;  /* 0x0001100001e07983 */ /* 0x000f280000300800 */
[----:B--2---:R-:W-:-:S05]  /*213e0*/  @!P5 IMAD R2, R2, R17, RZ ;  /* 0x000000110202d224 */ /* 0x004fca00078e02ff */
[----:B------:R0:W-:Y:S04]  /*213f0*/  @!P5 STG.E.U8 desc[UR36][R6.64], R2 ;  /* 0x000000020600d986 */ /* 0x0001e8000c101124 */
[----:B0-----:R-:W2:Y:S01]  /*21400*/  LDL.LU R2, [R1+0x4] ;  /* 0x0000040001027983 */ /* 0x001ea20000300800 */
[C---:B------:R-:W-:Y:S02]  /*21410*/  ISETP.LT.OR P4, PT, R0.reuse, 0x2, !P0 ;  /* 0x000000020000780c */ /* 0x040fe40004781670 */
[----:B------:R-:W-:-:S11]  /*21420*/  ISETP.LT.OR P5, PT, R0, 0x1, !P1 ;  /* 0x000000010000780c */ /* 0x000fd60004fa1670 */
[----:B--2---:R-:W-:-:S05]  /*21430*/  @!P4 IMAD R2, R2, R17, RZ ;  /* 0x000000110202c224 */ /* 0x004fca00078e02ff */
[----:B------:R0:W-:Y:S04]  /*21440*/  @!P4 STG.E.U8 desc[UR36][R6.64+0x1], R2 ;  /* 0x000001020600c986 */ /* 0x0001e8000c101124 */
[----:B0-----:R-:W2:Y:S01]  /*21450*/  LDL.LU R2, [R1+0x8] ;  /* 0x0000080001027983 */ /* 0x001ea20000300800 */
[----:B------:R-:W-:Y:S01]  /*21460*/  ISETP.LT.OR P4, PT, R0, 0x2, !P1 ;  /* 0x000000020000780c */ /* 0x000fe20004f81670 */
[----:B--2---:R-:W-:-:S05]  /*21470*/  @!P5 IMAD R2, R2, R17, RZ ;  /* 0x000000110202d224 */ /* 0x004fca00078e02ff */
[----:B------:R0:W-:Y:S04]  /*21480*/  @!P5 STG.E.U8 desc[UR36][R8.64], R2 ;  /* 0x000000020800d986 */ /* 0x0001e8000c101124 */
[----:B0-----:R-:W2:Y:S01]  /*21490*/  LDL.LU R2, [R1+0xc] ;  /* 0x00000c0001027983 */ /* 0x001ea20000300800 */
[----:B------:R-:W-:Y:S02]  /*214a0*/  ISETP.LT.OR P5, PT, R0, 0x9, !P0 ;  /* 0x000000090000780c */ /* 0x000fe400047a1670 */
        /* <DEDUP_REMOVED lines=257> */
[----:B------:R4:W-:Y:S01]  /*224c0*/  @!P4 STG.E.U8 desc[UR36][R8.64+0x81], R2 ;  /* 0x000081020800c986 */ /* 0x0009e2000c101124 */
[----:B------:R-:W-:-:S05]  /*224d0*/  ISETP.LT.OR P4, PT, R0, 0x8a, !P0 ;  /* 0x0000008a0000780c */ /* 0x000fca0004781670 */
[----:B----4-:R-:W-:-:S05]  /*224e0*/  @!P5 IMAD R2, R224, R17, RZ ;  /* 0x00000011e002d224 */ /* 0x010fca00078e02ff */
[----:B------:R3:W-:Y:S01]  /*224f0*/  @!P5 STG.E.U8 desc[UR36][R6.64+0x88], R2 ;  /* 0x000088020600d986 */ /* 0x0007e2000c101124 */
[----:B------:R-:W-:Y:S02]  /*22500*/  ISETP.LT.OR P5, PT, R0, 0x89, !P1 ;  /* 0x000000890000780c */ /* 0x000fe40004fa1670 */
[----:B---3--:R-:W-:-:S05]  /*22510*/  @!P4 IMAD R2, R3, R17, RZ ;  /* 0x000000110302c224 */ /* 0x008fca00078e02ff */
[----:B------:R0:W-:Y:S01]  /*22520*/  @!P4 STG.E.U8 desc[UR36][R6.64+0x89], R2 ;  /* 0x000089020600c986 */ /* 0x0001e2000c101124 */
[----:B------:R-:W-:-:S05]  /*22530*/  ISETP.LT.OR P4, PT, R0, 0x8a, !P1 ;  /* 0x0000008a0000780c */ /* 0x000fca0004f81670 */
[----:B0-----:R-:W-:-:S05]  /*22540*/  @!P5 IMAD R2, R12, R17, RZ ;  /* 0x000000110c02d224 */ /* 0x001fca00078e02ff */
[----:B------:R-:W-:Y:S01]  /*22550*/  @!P5 STG.E.U8 desc[UR36][R8.64+0x88], R2 ;  /* 0x000088020800d986 */ /* 0x000fe2000c101124 */
[----:B------:R-:W-:Y:S02]  /*22560*/  ISETP.LT.OR P5, PT, R0, 0x91, !P0 ;  /* 0x000000910000780c */ /* 0x000fe400047a1670 */
[----:B------:R-:W-:-:S05]  /*22570*/  @!P4 IMAD R3, R235, R17, RZ ;  /* 0x00000011eb03c224 */ /* 0x000fca00078e02ff */
[----:B------:R0:W-:Y:S01]  /*22580*/  @!P4 STG.E.U8 desc[UR36][R8.64+0x89], R3 ;  /* 0x000089030800c986 */ /* 0x0001e2000c101124 */
[----:B------:R-:W-:-:S05]  /*22590*/  ISETP.LT.OR P4, PT, R0, 0x92, !P0 ;  /* 0x000000920000780c */ /* 0x000fca0004781670 */
[----:B------:R-:W-:-:S05]  /*225a0*/  @!P5 IMAD R13, R13, R17, RZ ;  /* 0x000000110d0dd224 */ /* 0x000fca00078e02ff */
[----:B------:R1:W-:Y:S01]  /*225b0*/  @!P5 STG.E.U8 desc[UR36][R6.64+0x90], R13 ;  /* 0x0000900d0600d986 */ /* 0x0003e2000c101124 */
[----:B------:R-:W-:Y:S02]  /*225c0*/  ISETP.LT.OR P5, PT, R0, 0x91, !P1 ;  /* 0x000000910000780c */ /* 0x000fe40004fa1670 */
[----:B-----5:R-:W-:-:S05]  /*225d0*/  @!P4 IMAD R15, R15, R17, RZ ;  /* 0x000000110f0fc224 */ /* 0x020fca00078e02ff */
[----:B------:R2:W-:Y:S01]  /*225e0*/  @!P4 STG.E.U8 desc[UR36][R6.64+0x91], R15 ;  /* 0x0000910f0600c986 */ /* 0x0005e2000c101124 */
[----:B------:R-:W-:-:S05]  /*225f0*/  ISETP.LT.OR P4, PT, R0, 0x92, !P1 ;  /* 0x000000920000780c */ /* 0x000fca0004f81670 */
[----:B------:R-:W-:-:S05]  /*22600*/  @!P5 IMAD R21, R21, R17, RZ ;  /* 0x000000111515d224 */ /* 0x000fca00078e02ff */
[----:B------:R3:W-:Y:S01]  /*22610*/  @!P5 STG.E.U8 desc[UR36][R8.64+0x90], R21 ;  /* 0x000090150800d986 */ /* 0x0007e2000c101124 */
[----:B------:R-:W-:Y:S02]  /*22620*/  ISETP.LT.OR P5, PT, R0, 0x99, !P0 ;  /* 0x000000990000780c */ /* 0x000fe400047a1670 */
[----:B0-----:R-:W-:-:S05]  /*22630*/  @!P4 IMAD R3, R234, R17, RZ ;  /* 0x00000011ea03c224 */ /* 0x001fca00078e02ff */
[----:B------:R0:W-:Y:S01]  /*22640*/  @!P4 STG.E.U8 desc[UR36][R8.64+0x91], R3 ;  /* 0x000091030800c986 */ /* 0x0001e2000c101124 */
[----:B------:R-:W-:-:S05]  /*22650*/  ISETP.LT.OR P4, PT, R0, 0x9a, !P0 ;  /* 0x0000009a0000780c */ /* 0x000fca0004781670 */
[----:B-1----:R-:W-:-:S05]  /*22660*/  @!P5 IMAD R13, R233, R17, RZ ;  /* 0x00000011e90dd224 */ /* 0x002fca00078e02ff */
[----:B------:R1:W-:Y:S01]  /*22670*/  @!P5 STG.E.U8 desc[UR36][R6.64+0x98], R13 ;  /* 0x0000980d0600d986 */ /* 0x0003e2000c101124 */
[----:B------:R-:W-:Y:S02]  /*22680*/  ISETP.LT.OR P5, PT, R0, 0x99, !P1 ;  /* 0x000000990000780c */ /* 0x000fe40004fa1670 */
[----:B--2---:R-:W-:-:S05]  /*22690*/  @!P4 IMAD R15, R232, R17, RZ ;  /* 0x00000011e80fc224 */ /* 0x004fca00078e02ff */
[----:B------:R2:W-:Y:S01]  /*226a0*/  @!P4 STG.E.U8 desc[UR36][R6.64+0x99], R15 ;  /* 0x0000990f0600c986 */ /* 0x0005e2000c101124 */
[----:B------:R-:W-:-:S05]  /*226b0*/  ISETP.LT.OR P4, PT, R0, 0x9a, !P1 ;  /* 0x0000009a0000780c */ /* 0x000fca0004f81670 */
[----:B---3--:R-:W-:-:S05]  /*226c0*/  @!P5 IMAD R21, R231, R17, RZ ;  /* 0x00000011e715d224 */ /* 0x008fca00078e02ff */
        /* <DEDUP_REMOVED lines=48> */
[----:B------:R-:W-:Y:S01]  /*229d0*/  @!P5 STG.E.U8 desc[UR36][R8.64+0xb8], R21 ;  /* 0x0000b8150800d986 */ /* 0x000fe2000c101124 */
[----:B------:R-:W-:Y:S02]  /*229e0*/  ISETP.LT.OR P5, PT, R0, 0xc1, !P2 ;  /* 0x000000c10000780c */ /* 0x000fe400057a1670 */
[----:B0-----:R-:W-:-:S05]  /*229f0*/  @!P4 IMAD R3, R14, R17, RZ ;  /* 0x000000110e03c224 */ /* 0x001fca00078e02ff */
[----:B------:R0:W-:Y:S01]  /*22a00*/  @!P4 STG.E.U8 desc[UR36][R8.64+0xb9], R3 ;  /* 0x0000b9030800c986 */ /* 0x0001e2000c101124 */
[----:B------:R-:W-:-:S05]  /*22a10*/  ISETP.LT.OR P4, PT, R0, 0xc2, !P2 ;  /* 0x000000c20000780c */ /* 0x000fca0005781670 */
[----:B-1----:R-:W-:-:S05]  /*22a20*/  @!P5 IMAD R13, R120, R17, RZ ;  /* 0x00000011780dd224 */ /* 0x002fca00078e02ff */
[----:B------:R1:W-:Y:S01]  /*22a30*/  @!P5 STG.E.U8 desc[UR36][R4.64+0xc0], R13 ;  /* 0x0000c00d0400d986 */ /* 0x0003e2000c101124 */
[----:B------:R-:W-:Y:S02]  /*22a40*/  ISETP.LT.OR P5, PT, R0, 0xc1, !P3 ;  /* 0x000000c10000780c */ /* 0x000fe40005fa1670 */
[----:B------:R-:W-:-:S05]  /*22a50*/  @!P4 IMAD R121, R121, R17, RZ ;  /* 0x000000117979c224 */ /* 0x000fca00078e02ff */
[----:B------:R-:W-:Y:S01]  /*22a60*/  @!P4 STG.E.U8 desc[UR36][R4.64+0xc1], R121 ;  /* 0x0000c1790400c986 */ /* 0x000fe2000c101124 */
[----:B------:R-:W-:-:S05]  /*22a70*/  ISETP.LT.OR P4, PT, R0, 0xc2, !P3 ;  /* 0x000000c20000780c */ /* 0x000fca0005f81670 */
[----:B--2---:R-:W-:-:S05]  /*22a80*/  @!P5 IMAD R15, R122, R17, RZ ;  /* 0x000000117a0fd224 */ /* 0x004fca00078e02ff */
[----:B------:R-:W-:Y:S01]  /*22a90*/  @!P5 STG.E.U8 desc[UR36][R10.64+0xc0], R15 ;  /* 0x0000c00f0a00d986 */ /* 0x000fe2000c101124 */
[----:B------:R-:W-:Y:S02]  /*22aa0*/  ISETP.LT.OR P5, PT, R0, 0xc9, !P2 ;  /* 0x000000c90000780c */ /* 0x000fe400057a1670 */
[----:B------:R-:W-:-:S05]  /*22ab0*/  @!P4 IMAD R123, R123, R17, RZ ;  /* 0x000000117b7bc224 */ /* 0x000fca00078e02ff */
[----:B------:R-:W-:Y:S01]  /*22ac0*/  @!P4 STG.E.U8 desc[UR36][R10.64+0xc1], R123 ;  /* 0x0000c17b0a00c986 */ /* 0x000fe2000c101124 */
[----:B------:R-:W-:-:S05]  /*22ad0*/  ISETP.LT.OR P4, PT, R0, 0xca, !P2 ;  /* 0x000000ca0000780c */ /* 0x000fca0005781670 */
[----:B0-----:R-:W-:-:S05]  /*22ae0*/  @!P5 IMAD R3, R124, R17, RZ ;  /* 0x000000117c03d224 */ /* 0x001fca00078e02ff */
[----:B------:R0:W-:Y:S01]  /*22af0*/  @!P5 STG.E.U8 desc[UR36][R4.64+0xc8], R3 ;  /* 0x0000c8030400d986 */ /* 0x0001e2000c101124 */
[----:B------:R-:W-:Y:S02]  /*22b00*/  ISETP.LT.OR P5, PT, R0, 0xc9, !P3 ;  /* 0x000000c90000780c */ /* 0x000fe40005fa1670 */
[----:B------:R-:W-:-:S05]  /*22b10*/  @!P4 IMAD R125, R125, R17, RZ ;  /* 0x000000117d7dc224 */ /* 0x000fca00078e02ff */
[----:B------:R-:W-:Y:S01]  /*22b20*/  @!P4 STG.E.U8 desc[UR36][R4.64+0xc9], R125 ;  /* 0x0000c97d0400c986 */ /* 0x000fe2000c101124 */
[----:B------:R-:W-:-:S05]  /*22b30*/  ISETP.LT.OR P4, PT, R0, 0xca, !P3 ;  /* 0x000000ca0000780c */ /* 0x000fca0005f81670 */
[----:B-1----:R-:W-:-:S05]  /*22b40*/  @!P5 IMAD R13, R126, R17, RZ ;  /* 0x000000117e0dd224 */ /* 0x002fca00078e02ff */
[----:B------:R1:W-:Y:S01]  /*22b50*/  @!P5 STG.E.U8 desc[UR36][R10.64+0xc8], R13 ;  /* 0x0000c80d0a00d986 */ /* 0x0003e2000c101124 */
        /* <DEDUP_REMOVED lines=252> */
[C---:B------:R-:W-:Y:S02]  /*23b20*/  ISETP.LT.OR P5, PT, R0.reuse, 0x179, !P2 ;  /* 0x000001790000780c */ /* 0x040fe400057a1670 */
[----:B------:R-:W-:Y:S01]  /*23b30*/  ISETP.LT.OR P2, PT, R0, 0x17a, !P2 ;  /* 0x0000017a0000780c */ /* 0x000fe20005741670 */
[----:B------:R-:W-:-:S05]  /*23b40*/  @!P4 IMAD R211, R211, R17, RZ ;  /* 0x00000011d3d3c224 */ /* 0x000fca00078e02ff */
[----:B------:R-:W-:Y:S01]  /*23b50*/  @!P4 STG.E.U8 desc[UR36][R10.64+0x171], R211 ;  /* 0x000171d30a00c986 */ /* 0x000fe2000c101124 */
[----:B------:R-:W-:-:S04]  /*23b60*/  ISETP.LT.OR P4, PT, R0, 0x179, !P3 ;  /* 0x000001790000780c */ /* 0x000fc80005f81670 */
[-C--:B0-----:R-:W-:Y:S02]  /*23b70*/  @!P5 IMAD R3, R212, R17.reuse, RZ ;  /* 0x00000011d403d224 */ /* 0x081fe400078e02ff */
[----:B------:R-:W-:Y:S01]  /*23b80*/  @!P2 IMAD R213, R213, R17, RZ ;  /* 0x00000011d5d5a224 */ /* 0x000fe200078e02ff */
[C---:B------:R-:W-:Y:S02]  /*23b90*/  ISETP.LT.OR P3, PT, R0.reuse, 0x17a, !P3 ;  /* 0x0000017a0000780c */ /* 0x040fe40005f61670 */
[----:B------:R0:W-:Y:S01]  /*23ba0*/  @!P5 STG.E.U8 desc[UR36][R4.64+0x178], R3 ;  /* 0x000178030400d986 */ /* 0x0001e2000c101124 */
[----:B------:R-:W-:-:S03]  /*23bb0*/  ISETP.LT.OR P5, PT, R0, 0xc1, !P0 ;  /* 0x000000c10000780c */ /* 0x000fc600047a1670 */
[----:B------:R2:W-:Y:S01]  /*23bc0*/  @!P2 STG.E.U8 desc[UR36][R4.64+0x179], R213 ;  /* 0x000179d50400a986 */ /* 0x0005e2000c101124 */
[----:B------:R-:W-:Y:S01]  /*23bd0*/  ISETP.LT.OR P2, PT, R0, 0xc2, !P0 ;  /* 0x000000c20000780c */ /* 0x000fe20004741670 */
[----:B-1----:R-:W-:-:S05]  /*23be0*/  @!P4 IMAD R13, R214, R17, RZ ;  /* 0x00000011d60dc224 */ /* 0x002fca00078e02ff */
[----:B------:R-:W-:-:S03]  /*23bf0*/  @!P3 IMAD R215, R215, R17, RZ ;  /* 0x00000011d7d7b224 */ /* 0x000fc600078e02ff */
[----:B------:R-:W-:-:S04]  /*23c00*/  @!P5 IMAD R15, R24, R17, RZ ;  /* 0x00000011180fd224 */ /* 0x000fc800078e02ff */
[----:B------:R-:W-:Y:S01]  /*23c10*/  @!P2 IMAD R25, R25, R17, RZ ;  /* 0x000000111919a224 */ /* 0x000fe200078e02ff */
[----:B------:R-:W-:Y:S01]  /*23c20*/  @!P4 STG.E.U8 desc[UR36][R10.64+0x178], R13 ;  /* 0x0001780d0a00c986 */ /* 0x000fe2000c101124 */
[----:B------:R-:W-:-:S03]  /*23c30*/  ISETP.LT.OR P4, PT, R0, 0xc1, !P1 ;  /* 0x000000c10000780c */ /* 0x000fc60004f81670 */
[----:B------:R-:W-:Y:S01]  /*23c40*/  @!P3 STG.E.U8 desc[UR36][R10.64+0x179], R215 ;  /* 0x000179d70a00b986 */ /* 0x000fe2000c101124 */
[----:B------:R-:W-:-:S03]  /*23c50*/  ISETP.LT.OR P3, PT, R0, 0xc2, !P1 ;  /* 0x000000c20000780c */ /* 0x000fc60004f61670 */
[----:B------:R-:W-:Y:S01]  /*23c60*/  @!P2 STG.E.U8 desc[UR36][R6.64+0xc1], R25 ;  /* 0x0000c1190600a986 */ /* 0x000fe2000c101124 */
[----:B------:R-:W-:-:S03]  /*23c70*/  ISETP.LT.OR P2, PT, R0, 0xca, !P0 ;  /* 0x000000ca0000780c */ /* 0x000fc60004741670 */
[----:B------:R-:W-:Y:S01]  /*23c80*/  @!P5 STG.E.U8 desc[UR36][R6.64+0xc0], R15 ;  /* 0x0000c00f0600d986 */ /* 0x000fe2000c101124 */
[----:B------:R-:W-:Y:S01]  /*23c90*/  ISETP.LT.OR P5, PT, R0, 0xc9, !P0 ;  /* 0x000000c90000780c */ /* 0x000fe200047a1670 */
[----:B0-----:R-:W-:-:S04]  /*23ca0*/  @!P4 IMAD R3, R26, R17, RZ ;  /* 0x000000111a03c224 */ /* 0x001fc800078e02ff */
[----:B------:R-:W-:-:S04]  /*23cb0*/  @!P3 IMAD R27, R27, R17, RZ ;  /* 0x000000111b1bb224 */ /* 0x000fc800078e02ff */
[-C--:B------:R-:W-:Y:S01]  /*23cc0*/  @!P2 IMAD R29, R29, R17.reuse, RZ ;  /* 0x000000111d1da224 */ /* 0x080fe200078e02ff */
[----:B------:R0:W-:Y:S03]  /*23cd0*/  @!P4 STG.E.U8 desc[UR36][R8.64+0xc0], R3 ;  /* 0x0000c0030800c986 */ /* 0x0001e6000c101124 */
[----:B--2---:R-:W-:Y:S01]  /*23ce0*/  @!P5 IMAD R5, R28, R17, RZ ;  /* 0x000000111c05d224 */ /* 0x004fe200078e02ff */
[----:B------:R-:W-:Y:S01]  /*23cf0*/  @!P3 STG.E.U8 desc[UR36][R8.64+0xc1], R27 ;  /* 0x0000c11b0800b986 */ /* 0x000fe2000c101124 */
[C---:B------:R-:W-:Y:S02]  /*23d00*/  ISETP.LT.OR P4, PT, R0.reuse, 0xc9, !P1 ;  /* 0x000000c90000780c */ /* 0x040fe40004f81670 */
[C---:B------:R-:W-:Y:S01]  /*23d10*/  ISETP.LT.OR P3, PT, R0.reuse, 0xca, !P1 ;  /* 0x000000ca0000780c */ /* 0x040fe20004f61670 */
[----:B------:R-:W-:Y:S01]  /*23d20*/  @!P2 STG.E.U8 desc[UR36][R6.64+0xc9], R29 ;  /* 0x0000c91d0600a986 */ /* 0x000fe2000c101124 */
[----:B------:R-:W-:-:S03]  /*23d30*/  ISETP.LT.OR P2, PT, R0, 0xd2, !P0 ;  /* 0x000000d20000780c */ /* 0x000fc60004741670 */
[----:B------:R-:W-:Y:S01]  /*23d40*/  @!P5 STG.E.U8 desc[UR36][R6.64+0xc8], R5 ;  /* 0x0000c8050600d986 */ /* 0x000fe2000c101124 */
[----:B------:R-:W-:-:S05]  /*23d50*/  ISETP.LT.OR P5, PT, R0, 0xd1, !P0 ;  /* 0x000000d10000780c */ /* 0x000fca00047a1670 */
[-C--:B0-----:R-:W-:Y:S02]  /*23d60*/  @!P4 IMAD R3, R30, R17.reuse, RZ ;  /* 0x000000111e03c224 */ /* 0x081fe400078e02ff */
[-C--:B------:R-:W-:Y:S02]  /*23d70*/  @!P3 IMAD R31, R31, R17.reuse, RZ ;  /* 0x000000111f1fb224 */ /* 0x080fe400078e02ff */
[-C--:B------:R-:W-:Y:S01]  /*23d80*/  @!P2 IMAD R33, R33, R17.reuse, RZ ;  /* 0x000000112121a224 */ /* 0x080fe200078e02ff */
[----:B------:R0:W-:Y:S03]  /*23d90*/  @!P4 STG.E.U8 desc[UR36][R8.64+0xc8], R3 ;  /* 0x0000c8030800c986 */ /* 0x0001e6000c101124 */
[----:B------:R-:W-:Y:S01]  /*23da0*/  @!P5 IMAD R11, R32, R17, RZ ;  /* 0x00000011200bd224 */ /* 0x000fe200078e02ff */
[----:B------:R-:W-:Y:S01]  /*23db0*/  @!P3 STG.E.U8 desc[UR36][R8.64+0xc9], R31 ;  /* 0x0000c91f0800b986 */ /* 0x000fe2000c101124 */
[----:B------:R-:W-:-:S02]  /*23dc0*/  ISETP.LT.OR P4, PT, R0, 0xd1, !P1 ;  /* 0x000000d10000780c */ /* 0x000fc40004f81670 */
        /* <DEDUP_REMOVED lines=207> */
[----:B------:R1:W-:Y:S01]  /*24ac0*/  @!P5 STG.E.U8 desc[UR36][R6.64+0x158], R5 ;  /* 0x000158050600d986 */ /* 0x0003e2000c101124 */
        /* <DEDUP_REMOVED lines=13> */
[-C--:B-1----:R-:W-:Y:S02]  /*24ba0*/  @!P4 IMAD R5, R106, R17.reuse, RZ ;  /* 0x000000116a05c224 */ /* 0x082fe400078e02ff */
[-C--:B------:R-:W-:Y:S02]  /*24bb0*/  @!P3 IMAD R107, R107, R17.reuse, RZ ;  /* 0x000000116b6bb224 */ /* 0x080fe400078e02ff */
[-C--:B------:R-:W-:Y:S01]  /*24bc0*/  @!P2 IMAD R109, R109, R17.reuse, RZ ;  /* 0x000000116d6da224 */ /* 0x080fe200078e02ff */
[----:B------:R1:W-:Y:S03]  /*24bd0*/  @!P4 STG.E.U8 desc[UR36][R8.64+0x160], R5 ;  /* 0x000160050800c986 */ /* 0x0003e6000c101124 */
[----:B0-----:R-:W-:Y:S01]  /*24be0*/  @!P5 IMAD R3, R108, R17, RZ ;  /* 0x000000116c03d224 */ /* 0x001fe200078e02ff */
[----:B------:R-:W-:Y:S01]  /*24bf0*/  @!P3 STG.E.U8 desc[UR36][R8.64+0x161], R107 ;  /* 0x0001616b0800b986 */ /* 0x000fe2000c101124 */
[----:B------:R-:W-:-:S02]  /*24c00*/  ISETP.LT.OR P3, PT, R0, 0x169, !P1 ;  /* 0x000001690000780c */ /* 0x000fc40004f61670 */
[C---:B------:R-:W-:Y:S01]  /*24c10*/  ISETP.LT.OR P4, PT, R0.reuse, 0x16a, !P1 ;  /* 0x0000016a0000780c */ /* 0x040fe20004f81670 */
[----:B------:R-:W-:Y:S01]  /*24c20*/  @!P2 STG.E.U8 desc[UR36][R6.64+0x169], R109 ;  /* 0x0001696d0600a986 */ /* 0x000fe2000c101124 */
[----:B------:R-:W-:-:S03]  /*24c30*/  ISETP.LT.OR P2, PT, R0, 0x172, !P0 ;  /* 0x000001720000780c */ /* 0x000fc60004741670 */
[----:B------:R0:W-:Y:S01]  /*24c40*/  @!P5 STG.E.U8 desc[UR36][R6.64+0x168], R3 ;  /* 0x000168030600d986 */ /* 0x0001e2000c101124 */
[----:B------:R-:W-:-:S05]  /*24c50*/  ISETP.LT.OR P5, PT, R0, 0x171, !P0 ;  /* 0x000001710000780c */ /* 0x000fca00047a1670 */
[-C--:B--2---:R-:W-:Y:S02]  /*24c60*/  @!P3 IMAD R11, R110, R17.reuse, RZ ;  /* 0x000000116e0bb224 */ /* 0x084fe400078e02ff */
[-C--:B------:R-:W-:Y:S02]  /*24c70*/  @!P4 IMAD R111, R111, R17.reuse, RZ ;  /* 0x000000116f6fc224 */ /* 0x080fe400078e02ff */
[-C--:B------:R-:W-:Y:S01]  /*24c80*/  @!P2 IMAD R113, R113, R17.reuse, RZ ;  /* 0x000000117171a224 */ /* 0x080fe200078e02ff */
[----:B------:R2:W-:Y:S03]  /*24c90*/  @!P3 STG.E.U8 desc[UR36][R8.64+0x168], R11 ;  /* 0x0001680b0800b986 */ /* 0x0005e6000c101124 */
[----:B-1----:R-:W-:Y:S01]  /*24ca0*/  @!P5 IMAD R5, R112, R17, RZ ;  /* 0x000000117005d224 */ /* 0x002fe200078e02ff */
[----:B------:R-:W-:Y:S01]  /*24cb0*/  @!P4 STG.E.U8 desc[UR36][R8.64+0x169], R111 ;  /* 0x0001696f0800c986 */ /* 0x000fe2000c101124 */
[----:B------:R-:W-:-:S02]  /*24cc0*/  ISETP.LT.OR P3, PT, R0, 0x17a, !P0 ;  /* 0x0000017a0000780c */ /* 0x000fc40004761670 */
[C---:B------:R-:W-:Y:S01]  /*24cd0*/  ISETP.LT.OR P4, PT, R0.reuse, 0x172, !P1 ;  /* 0x000001720000780c */ /* 0x040fe20004f81670 */
[----:B------:R-:W-:Y:S01]  /*24ce0*/  @!P2 STG.E.U8 desc[UR36][R6.64+0x171], R113 ;  /* 0x000171710600a986 */ /* 0x000fe2000c101124 */
[C---:B------:R-:W-:Y:S02]  /*24cf0*/  ISETP.LT.OR P2, PT, R0.reuse, 0x171, !P1 ;  /* 0x000001710000780c */ /* 0x040fe40004f41670 */
[C---:B------:R-:W-:Y:S01]  /*24d00*/  ISETP.LT.OR P0, PT, R0.reuse, 0x179, !P0 ;  /* 0x000001790000780c */ /* 0x040fe20004701670 */
[----:B------:R1:W-:Y:S01]  /*24d10*/  @!P5 STG.E.U8 desc[UR36][R6.64+0x170], R5 ;  /* 0x000170050600d986 */ /* 0x0003e2000c101124 */
[C---:B------:R-:W-:Y:S02]  /*24d20*/  ISETP.LT.OR P5, PT, R0.reuse, 0x17a, !P1 ;  /* 0x0000017a0000780c */ /* 0x040fe40004fa1670 */
[----:B------:R-:W-:-:S03]  /*24d30*/  ISETP.LT.OR P1, PT, R0, 0x179, !P1 ;  /* 0x000001790000780c */ /* 0x000fc60004f21670 */
[-C--:B------:R-:W-:Y:S02]  /*24d40*/  @!P3 IMAD R117, R117, R17.reuse, RZ ;  /* 0x000000117575b224 */ /* 0x080fe400078e02ff */
[-C--:B------:R-:W-:Y:S02]  /*24d50*/  @!P4 IMAD R115, R115, R17.reuse, RZ ;  /* 0x000000117373c224 */ /* 0x080fe400078e02ff */
[-C--:B0-----:R-:W-:Y:S02]  /*24d60*/  @!P2 IMAD R3, R114, R17.reuse, RZ ;  /* 0x000000117203a224 */ /* 0x081fe400078e02ff */
[-C--:B--2---:R-:W-:Y:S02]  /*24d70*/  @!P0 IMAD R11, R116, R17.reuse, RZ ;  /* 0x00000011740b8224 */ /* 0x084fe400078e02ff */
[-C--:B------:R-:W-:Y:S02]  /*24d80*/  @!P5 IMAD R119, R119, R17.reuse, RZ ;  /* 0x000000117777d224 */ /* 0x080fe400078e02ff */
[----:B-1----:R-:W-:Y:S01]  /*24d90*/  @!P1 IMAD R5, R118, R17, RZ ;  /* 0x0000001176059224 */ /* 0x002fe200078e02ff */
[----:B------:R0:W-:Y:S04]  /*24da0*/  @!P2 STG.E.U8 desc[UR36][R8.64+0x170], R3 ;  /* 0x000170030800a986 */ /* 0x0001e8000c101124 */
[----:B------:R0:W-:Y:S04]  /*24db0*/  @!P4 STG.E.U8 desc[UR36][R8.64+0x171], R115 ;  /* 0x000171730800c986 */ /* 0x0001e8000c101124 */
[----:B------:R0:W-:Y:S04]  /*24dc0*/  @!P0 STG.E.U8 desc[UR36][R6.64+0x178], R11 ;  /* 0x0001780b06008986 */ /* 0x0001e8000c101124 */
[----:B------:R0:W-:Y:S04]  /*24dd0*/  @!P3 STG.E.U8 desc[UR36][R6.64+0x179], R117 ;  /* 0x000179750600b986 */ /* 0x0001e8000c101124 */
[----:B------:R0:W-:Y:S04]  /*24de0*/  @!P5 STG.E.U8 desc[UR36][R8.64+0x179], R119 ;  /* 0x000179770800d986 */ /* 0x0001e8000c101124 */
[----:B------:R0:W-:Y:S02]  /*24df0*/  @!P1 STG.E.U8 desc[UR36][R8.64+0x178], R5 ;  /* 0x0001780508009986 */ /* 0x0001e4000c101124 */
.L_x_804:
[----:B------:R-:W-:Y:S05]  /*24e00*/  BSYNC B0 ;  /* 0x0000000000007941 */ /* 0x000fea0003800000 */
.L_x_34:
[----:B0-2---:R-:W2:Y:S04]  /*24e10*/  LDL.LU R3, [R1+0x308] ;  /* 0x0003080001037983 */ /* 0x005ea80000300800 */
[----:B------:R-:W2:Y:S01]  /*24e20*/  LDL.LU R2, [R1+0x30c] ;  /* 0x00030c0001027983 */ /* 0x000ea20000300800 */
[----:B------:R-:W-:Y:S01]  /*24e30*/  ULDC UR4, c[0x0][0xc] ;  /* 0x0000030000047ab9 */ /* 0x000fe20000000800 */
[----:B------:R-:W-:Y:S01]  /*24e40*/  ULDC UR5, c[0x0][0x10] ;  /* 0x0000040000057ab9 */ /* 0x000fe20000000800 */
[----:B---3--:R-:W2:Y:S01]  /*24e50*/  LDC R5, c[0x0][0x14] ;  /* 0x00000500ff057b82 */ /* 0x008ea20000000800 */
[----:B------:R-:W-:Y:S01]  /*24e60*/  UIMAD.WIDE.U32 UR4, UR4, UR5, URZ ;  /* 0x00000005040472a5 */ /* 0x000fe2000f8e003f */
[----:B------:R-:W-:Y:S01]  /*24e70*/  PRMT R0, RZ, 0x7610, R0 ;  /* 0x00007610ff007816 */ /* 0x000fe20000000000 */
[----:B------:R-:W-:-:S04]  /*24e80*/  IMAD.MOV.U32 R22, RZ, RZ, -0x1 ;  /* 0xffffffffff167424 */ /* 0x000fc800078e00ff */
[----:B--2---:R-:W-:-:S04]  /*24e90*/  IMAD.WIDE.U32 R2, R5, UR4, R2 ;  /* 0x0000000405027c25 */ /* 0x004fc8000f8e0002 */
[----:B------:R-:W-:Y:S01]  /*24ea0*/  IMAD R5, R5, UR5, RZ ;  /* 0x0000000505057c24 */ /* 0x000fe2000f8e02ff */
[----:B------:R-:W-:Y:S01]  /*24eb0*/  ULDC.64 UR4, c[0x0][0x650] ;  /* 0x0001940000047ab9 */ /* 0x000fe20000000a00 */
[----:B------:R-:W-:Y:S01]  /*24ec0*/  IMAD.MOV.U32 R23, RZ, RZ, R2 ;  /* 0x000000ffff177224 */ /* 0x000fe200078e0002 */
[----:B------:R-:W-:Y:S02]  /*24ed0*/  ISETP.GE.U32.AND P0, PT, R2, UR4, PT ;  /* 0x0000000402007c0c */ /* 0x000fe4000bf06070 */
[----:B------:R-:W-:Y:S02]  /*24ee0*/  IADD3 R25, R3, R5, RZ ;  /* 0x0000000503197210 */ /* 0x000fe40007ffe0ff */
[----:B------:R-:W-:Y:S02]  /*24ef0*/  MOV R2, 0xffffffff ;  /* 0xffffffff00027802 */ /* 0x000fe40000000f00 */
[----:B------:R-:W-:Y:S01]  /*24f00*/  ISETP.GE.U32.AND.EX P0, PT, R25, UR5, PT, P0 ;  /* 0x0000000519007c0c */ /* 0x000fe2000bf06100 */
[----:B------:R0:W-:Y:S04]  /*24f10*/  STL [R1+0x308], R25 ;  /* 0x0003081901007387 */ /* 0x0001e80000100800 */
[----:B------:R0:W-:Y:S04]  /*24f20*/  STL [R1+0x30c], R23 ;  /* 0x00030c1701007387 */ /* 0x0001e80000100800 */
[----:B------:R0:W-:Y:S04]  /*24f30*/  STL [R1+0x310], R2 ;  /* 0x0003100201007387 */ /* 0x0001e80000100800 */
[----:B------:R-:W-:Y:S05]  /*24f40*/  @P0 BRA `(.L_x_805) ;  /* 0x0000000400740947 */ /* 0x000fea0003800000 */
[----:B------:R-:W2:Y:S01]  /*24f50*/  S2R R14, SR_CTAID.X ;  /* 0x00000000000e7919 */ /* 0x000ea20000002500 */
[----:B------:R-:W3:Y:S01]  /*24f60*/  LDC.64 R8, c[0x0][0x628] ;  /* 0x00018a00ff087b82 */ /* 0x000ee20000000a00 */
[----:B------:R-:W-:Y:S01]  /*24f70*/  ULDC UR4, c[0x0][0x150] ;  /* 0x0000540000047ab9 */ /* 0x000fe20000000800 */
[----:B------:R-:W-:Y:S01]  /*24f80*/  MOV R6, R23 ;  /* 0x0000001700067202 */ /* 0x000fe20000000f00 */
[----:B------:R-:W0:Y:S01]  /*24f90*/  S2R R20, SR_CTAID.Y ;  /* 0x0000000000147919 */ /* 0x000e220000002600 */
[----:B------:R-:W-:-:S04]  /*24fa0*/  IMAD.MOV.U32 R7, RZ, RZ, R25 ;  /* 0x000000ffff077224 */ /* 0x000fc800078e0019 */
[----:B------:R-:W0:Y:S08]  /*24fb0*/  LDC R21, c[0x0][0x144] ;  /* 0x00005100ff157b82 */ /* 0x000e300000000800 */
[----:B-1--4-:R-:W1:Y:S08]  /*24fc0*/  LDC R10, c[0x0][0x630] ;  /* 0x00018c00ff0a7b82 */ /* 0x012e700000000800 */
[----:B------:R-:W4:Y:S01]  /*24fd0*/  LDC.64 R12, c[0x0][0x620] ;  /* 0x00018800ff0c7b82 */ /* 0x000f220000000a00 */
[----:B---3--:R-:W-:-:S04]  /*24fe0*/  ISETP.NE.U32.AND P0, PT, R8, RZ, PT ;  /* 0x000000ff0800720c */ /* 0x008fc80003f05070 */
[----:B------:R-:W-:Y:S02]  /*24ff0*/  ISETP.NE.AND.EX P0, PT, R9, RZ, PT, P0 ;  /* 0x000000ff0900720c */ /* 0x000fe40003f05300 */
[----:B--2---:R-:W-:-:S05]  /*25000*/  I2FP.F32.U32 R0, R14 ;  /* 0x0000000e00007245 */ /* 0x004fca0000201000 */
[----:B------:R-:W-:-:S04]  /*25010*/  FMUL R0, R0, UR4 ;  /* 0x0000000400007c20 */ /* 0x000fc80008400000 */
[----:B------:R2:W3:Y:S02]  /*25020*/  F2I.U32.TRUNC.NTZ R15, R0 ;  /* 0x00000000000f7305 */ /* 0x0004e4000020f000 */
[----:B01----:R-:W-:Y:S05]  /*25030*/  @!P0 BRA `(.L_x_806) ;  /* 0x0000000000288947 */ /* 0x003fea0003800000 */
[----:B--2---:R-:W0:Y:S02]  /*25040*/  LDC R0, c[0x0][0x634] ;  /* 0x00018d00ff007b82 */ /* 0x004e240000000800 */
[----:B0-----:R-:W-:-:S04]  /*25050*/  IADD3 R7, P0, R23, R0, RZ ;  /* 0x0000000017077210 */ /* 0x001fc80007f1e0ff */
[----:B------:R-:W-:-:S05]  /*25060*/  IADD3.X R11, RZ, R25, RZ, P0, !PT ;  /* 0x00000019ff0b7210 */ /* 0x000fca00007fe4ff */
[----:B------:R-:W-:-:S04]  /*25070*/  IMAD.WIDE.U32 R2, R11, R8, RZ ;  /* 0x000000080b027225 */ /* 0x000fc800078e00ff */
[----:B------:R-:W-:-:S04]  /*25080*/  IMAD.WIDE.U32 R4, P0, R7, R9, R2 ;  /* 0x0000000907047225 */ /* 0x000fc80007800002 */
[----:B------:R-:W-:Y:S01]  /*25090*/  IMAD.WIDE.U32 R2, R7, R8, RZ ;  /* 0x0000000807027225 */ /* 0x000fe200078e00ff */
[----:B------:R-:W-:-:S03]  /*250a0*/  MOV R6, R5 ;  /* 0x0000000500067202 */ /* 0x000fc60000000f00 */
[----:B------:R-:W-:Y:S01]  /*250b0*/  IMAD.X R7, RZ, RZ, RZ, P0 ;  /* 0x000000ffff077224 */ /* 0x000fe200000e06ff */
[----:B------:R-:W-:-:S05]  /*250c0*/  IADD3 RZ, P0, R3, R4, RZ ;  /* 0x0000000403ff7210 */ /* 0x000fca0007f1e0ff */
[----:B------:R-:W-:-:S08]  /*250d0*/  IMAD.WIDE.U32.X R6, R11, R9, R6, P0 ;  /* 0x000000090b067225 */ /* 0x000fd000000e0406 */
.L_x_806:
[-CC-:B------:R-:W-:Y:S01]  /*250e0*/  SHF.R.U64 R22, R6, R10.reuse, R7.reuse ;  /* 0x0000000a06167219 */ /* 0x180fe20000001207 */
[----:B------:R-:W0:Y:S01]  /*250f0*/  LDC.64 R26, c[0x0][0x640] ;  /* 0x00019000ff1a7b82 */ /* 0x000e220000000a00 */
[----:B--2---:R-:W-:Y:S01]  /*25100*/  SHF.R.U32.HI R0, RZ, R10, R7 ;  /* 0x0000000aff007219 */ /* 0x004fe20000011607 */
[----:B------:R-:W-:Y:S01]  /*25110*/  IMAD.MOV.U32 R2, RZ, RZ, R23 ;  /* 0x000000ffff027224 */ /* 0x000fe200078e0017 */
[----:B------:R-:W-:Y:S01]  /*25120*/  IADD3 R5, P0, RZ, -R22, RZ ;  /* 0x80000016ff057210 */ /* 0x000fe20007f1e0ff */
[----:B------:R-:W-:Y:S01]  /*25130*/  ULDC UR4, c[0x0][0x154] ;  /* 0x0000550000047ab9 */ /* 0x000fe20000000800 */
[----:B---3--:R-:W-:Y:S01]  /*25140*/  IADD3 R15, -R15, RZ, RZ ;  /* 0x000000ff0f0f7210 */ /* 0x008fe20007ffe1ff */
[----:B------:R-:W-:Y:S02]  /*25150*/  IMAD.MOV.U32 R7, RZ, RZ, 0x1 ;  /* 0x00000001ff077424 */ /* 0x000fe400078e00ff */
[----:B------:R-:W1:Y:S01]  /*25160*/  LDC R4, c[0x0][0x618] ;  /* 0x00018600ff047b82 */ /* 0x000e620000000800 */
[----:B------:R-:W-:-:S02]  /*25170*/  IMAD.X R3, RZ, RZ, ~R0, P0 ;  /* 0x000000ffff037224 */ /* 0x000fc400000e0e00 */
[----:B------:R-:W-:Y:S02]  /*25180*/  IMAD R15, R21, R15, R14 ;  /* 0x0000000f150f7224 */ /* 0x000fe400078e020e */
[-C--:B----4-:R-:W-:Y:S01]  /*25190*/  IMAD R0, R3, R12.reuse, RZ ;  /* 0x0000000c03007224 */ /* 0x090fe200078e02ff */
[----:B------:R-:W-:Y:S02]  /*251a0*/  MOV R3, R25 ;  /* 0x0000001900037202 */ /* 0x000fe40000000f00 */
[----:B------:R-:W2:Y:S01]  /*251b0*/  LDC R6, c[0x0][0x608] ;  /* 0x00018200ff067b82 */ /* 0x000ea20000000800 */
[----:B------:R-:W-:-:S04]  /*251c0*/  IMAD.WIDE.U32 R2, R5, R12, R2 ;  /* 0x0000000c05027225 */ /* 0x000fc800078e0002 */
[----:B------:R-:W-:-:S03]  /*251d0*/  IMAD R5, R5, R13, R0 ;  /* 0x0000000d05057224 */ /* 0x000fc600078e0200 */
[----:B------:R-:W3:Y:S01]  /*251e0*/  LDC R24, c[0x0][0x658] ;  /* 0x00019600ff187b82 */ /* 0x000ee20000000800 */
[----:B------:R-:W-:Y:S01]  /*251f0*/  I2FP.F32.U32 R0, R20 ;  /* 0x0000001400007245 */ /* 0x000fe20000201000 */
[----:B------:R-:W-:Y:S01]  /*25200*/  IMAD.IADD R3, R3, 0x1, R5 ;  /* 0x0000000103037824 */ /* 0x000fe200078e0205 */
[----:B0-----:R-:W-:-:S03]  /*25210*/  ISETP.NE.U32.AND P0, PT, R26, RZ, PT ;  /* 0x000000ff1a00720c */ /* 0x001fc60003f05070 */
[----:B------:R-:W-:Y:S01]  /*25220*/  FMUL R0, R0, UR4 ;  /* 0x0000000400007c20 */ /* 0x000fe20008400000 */
[----:B------:R-:W-:Y:S01]  /*25230*/  MOV R5, 0xffffffff ;  /* 0xffffffff00057802 */ /* 0x000fe20000000f00 */
[----:B------:R-:W0:Y:S01]  /*25240*/  LDC R13, c[0x0][0x148] ;  /* 0x00005200ff0d7b82 */ /* 0x000e220000000800 */
[----:B------:R-:W-:Y:S01]  /*25250*/  ISETP.NE.AND.EX P0, PT, R27, RZ, PT, P0 ;  /* 0x000000ff1b00720c */ /* 0x000fe20003f05300 */
[----:B------:R4:W0:Y:S01]  /*25260*/  F2I.U32.TRUNC.NTZ R12, R0 ;  /* 0x00000000000c7305 */ /* 0x000822000020f000 */
[-CC-:B-1----:R-:W-:Y:S02]  /*25270*/  SHF.R.U64 R10, R2, R4.reuse, R3.reuse ;  /* 0x00000004020a7219 */ /* 0x182fe40000001203 */
[----:B------:R-:W-:-:S03]  /*25280*/  SHF.R.U32.HI R3, RZ, R4, R3 ;  /* 0x00000004ff037219 */ /* 0x000fc60000011603 */
[----:B------:R-:W1:Y:S01]  /*25290*/  LDC R14, c[0x0][0x600] ;  /* 0x00018000ff0e7b82 */ /* 0x000e620000000800 */
[-CC-:B--2---:R-:W-:Y:S02]  /*252a0*/  SHF.R.U64 R8, R10, R6.reuse, R3.reuse ;  /* 0x000000060a087219 */ /* 0x184fe40000001203 */
[----:B------:R-:W-:-:S05]  /*252b0*/  SHF.R.U32.HI R3, RZ, R6, R3 ;  /* 0x00000006ff037219 */ /* 0x000fca0000011603 */
[----:B------:R-:W2:Y:S01]  /*252c0*/  LDC R23, c[0x0][0x648] ;  /* 0x00019200ff177b82 */ /* 0x000ea20000000800 */
[-C--:B---3--:R-:W-:Y:S02]  /*252d0*/  SHF.L.U32 R5, R5, R24.reuse, RZ ;  /* 0x0000001805057219 */ /* 0x088fe400000006ff */
[-CC-:B------:R-:W-:Y:S02]  /*252e0*/  SHF.R.U64 R11, R8, R24.reuse, R3.reuse ;  /* 0x00000018080b7219 */ /* 0x180fe40000001203 */
[-C--:B------:R-:W-:Y:S02]  /*252f0*/  SHF.R.U32.HI R3, RZ, R24.reuse, R3 ;  /* 0x00000018ff037219 */ /* 0x080fe40000011603 */
[----:B------:R-:W-:Y:S01]  /*25300*/  SHF.L.U32 R230, R7, R24, RZ ;  /* 0x0000001807e67219 */ /* 0x000fe200000006ff */
[----:B------:R-:W3:Y:S01]  /*25310*/  LDC R25, c[0x0][0x638] ;  /* 0x00018e00ff197b82 */ /* 0x000ee20000000800 */
[----:B------:R-:W-:Y:S02]  /*25320*/  LOP3.LUT R21, RZ, R5, RZ, 0x33, !PT ;  /* 0x00000005ff157212 */ /* 0x000fe400078e33ff */
[----:B------:R-:W-:-:S05]  /*25330*/  MOV R2, R11 ;  /* 0x0000000b00027202 */ /* 0x000fca0000000f00 */
[----:B------:R-:W0:Y:S01]  /*25340*/  LDC R28, c[0x0][0x610] ;  /* 0x00018400ff1c7b82 */ /* 0x000e220000000800 */
[----:B----4-:R-:W-:Y:S05]  /*25350*/  @!P0 BRA `(.L_x_807) ;  /* 0x0000000000288947 */ /* 0x010fea0003800000 */
[----:B------:R-:W4:Y:S02]  /*25360*/  LDC R0, c[0x0][0x64c] ;  /* 0x00019300ff007b82 */ /* 0x000f240000000800 */
[----:B----4-:R-:W-:-:S05]  /*25370*/  IADD3 R7, P0, R11, R0, RZ ;  /* 0x000000000b077210 */ /* 0x010fca0007f1e0ff */
        /* <DEDUP_REMOVED lines=8> */
.L_x_807:
[----:B------:R-:W4:Y:S01]  /*25400*/  LDC R4, c[0x0][0x65c] ;  /* 0x00019700ff047b82 */ /* 0x000f220000000800 */
[----:B--2---:R-:W-:Y:S01]  /*25410*/  SHF.R.U64 R0, R2, R23, R3 ;  /* 0x0000001702007219 */ /* 0x004fe20000001203 */
[----:B-1----:R-:W-:Y:S01]  /*25420*/  VIADD R5, R14, 0xffffffff ;  /* 0xffffffff0e057836 */ /* 0x002fe20000000000 */
[----:B------:R-:W-:Y:S02]  /*25430*/  LOP3.LUT R3, R8, R21, RZ, 0xc0, !PT ;  /* 0x0000001508037212 */ /* 0x000fe400078ec0ff */
[----:B0-----:R-:W-:Y:S02]  /*25440*/  IADD3 R12, -R12, RZ, RZ ;  /* 0x000000ff0c0c7210 */ /* 0x001fe40007ffe1ff */
[----:B------:R-:W-:Y:S01]  /*25450*/  IADD3 R2, -R0, RZ, RZ ;  /* 0x000000ff00027210 */ /* 0x000fe20007ffe1ff */
[----:B------:R-:W-:Y:S01]  /*25460*/  IMAD R230, R230, R0, R3 ;  /* 0x00000000e6e67224 */ /* 0x000fe200078e0203 */
[----:B------:R-:W-:-:S03]  /*25470*/  LOP3.LUT R3, R10, R5, RZ, 0xc0, !PT ;  /* 0x000000050a037212 */ /* 0x000fc600078ec0ff */
[----:B---3--:R-:W-:Y:S02]  /*25480*/  IMAD R0, R2, R25, R11 ;  /* 0x0000001902007224 */ /* 0x008fe400078e020b */
[----:B------:R-:W-:Y:S02]  /*25490*/  IMAD.MOV.U32 R2, RZ, RZ, 0x1 ;  /* 0x00000001ff027424 */ /* 0x000fe400078e00ff */
[----:B------:R-:W-:-:S03]  /*254a0*/  IMAD R3, R0, R14, R3 ;  /* 0x0000000e00037224 */ /* 0x000fc600078e0203 */
[----:B------:R-:W-:Y:S02]  /*254b0*/  PRMT R0, R2, 0x7610, R0 ;  /* 0x0000761002007816 */ /* 0x000fe40000000000 */
[----:B----4-:R-:W-:-:S13]  /*254c0*/  ISETP.NE.AND P0, PT, R4, 0x1, PT ;  /* 0x000000010400780c */ /* 0x010fda0003f05270 */
[----:B------:R-:W-:-:S04]  /*254d0*/  @P0 IMAD R15, R13, R12, R20 ;  /* 0x0000000c0d0f0224 */ /* 0x000fc800078e0214 */
[----:B------:R-:W-:-:S05]  /*254e0*/  IMAD R230, R230, R28, R15 ;  /* 0x0000001ce6e67224 */ /* 0x000fca00078e020f */
[----:B------:R-:W-:Y:S02]  /*254f0*/  SEL R2, R3, R230, !P0 ;  /* 0x000000e603027207 */ /* 0x000fe40004000000 */
[----:B------:R-:W-:-:S03]  /*25500*/  SEL R230, R230, R3, !P0 ;  /* 0x00000003e6e67207 */ /* 0x000fc60004000000 */
[----:B------:R2:W-:Y:S04]  /*25510*/  STL [R1+0x310], R2 ;  /* 0x0003100201007387 */ /* 0x0005e80000100800 */
.L_x_805:
[----:B------:R-:W-:Y:S02]  /*25520*/  LOP3.LUT P0, RZ, R0, 0xff, RZ, 0xc0, !PT ;  /* 0x000000ff00ff7812 */ /* 0x000fe4000780c0ff */
[----:B0-----:R-:W-:-:S11]  /*25530*/  MOV R23, R230 ;  /* 0x000000e600177202 */ /* 0x001fd60000000f00 */
[----:B------:R-:W-:Y:S05]  /*25540*/  @P0 BRA `(.L_x_808) ;  /* 0xfffffdbc00440947 */ /* 0x000fea000383ffff */
[----:B------:R-:W-:Y:S05]  /*25550*/  EXIT ;  /* 0x000000000000794d */ /* 0x000fea0003800000 */
.L_x_7:
[----:B------:R-:W2:Y:S01]  /*25560*/  LDL R20, [R1+0x30c] ;  /* 0x00030c0001147983 */ /* 0x000ea20000100800 */
[----:B------:R-:W-:-:S03]  /*25570*/  ULDC.64 UR4, c[0x0][0x650] ;  /* 0x0001940000047ab9 */ /* 0x000fc60000000a00 */
[----:B------:R-:W3:Y:S01]  /*25580*/  LDL R163, [R1+0x308] ;  /* 0x0003080001a37983 */ /* 0x000ee20000100800 */
[----:B------:R-:W-:Y:S01]  /*25590*/  PRMT R8, RZ, 0x7610, R8 ;  /* 0x00007610ff087816 */ /* 0x000fe20000000008 */
[----:B------:R-:W-:Y:S01]  /*255a0*/  IMAD.MOV.U32 R2, RZ, RZ, -0x1 ;  /* 0xffffffffff027424 */ /* 0x000fe200078e00ff */
[----:B0-----:R-:W-:Y:S01]  /*255b0*/  MOV R4, 0xffffffff ;  /* 0xffffffff00047802 */ /* 0x001fe20000000f00 */
[----:B------:R-:W-:Y:S01]  /*255c0*/  IMAD.MOV.U32 R10, RZ, RZ, -0x1 ;  /* 0xffffffffff0a7424 */ /* 0x000fe200078e00ff */
[----:B--2---:R-:W-:-:S04]  /*255d0*/  ISETP.GE.U32.AND P0, PT, R20, UR4, PT ;  /* 0x0000000414007c0c */ /* 0x004fc8000bf06070 */
[----:B---3--:R-:W-:-:S13]  /*255e0*/  ISETP.GE.U32.AND.EX P0, PT, R163, UR5, PT, P0 ;  /* 0x00000005a3007c0c */ /* 0x008fda000bf06100 */
[----:B------:R-:W-:Y:S05]  /*255f0*/  @P0 BRA `(.L_x_809) ;  /* 0x0000000400340947 */ /* 0x000fea0003800000 */
[----:B------:R-:W0:Y:S01]  /*25600*/  LDC.64 R16, c[0x0][0x628] ;  /* 0x00018a00ff107b82 */ /* 0x000e220000000a00 */
[----:B------:R-:W-:Y:S01]  /*25610*/  MOV R12, R20 ;  /* 0x00000014000c7202 */ /* 0x000fe20000000f00 */
[----:B------:R-:W-:-:S06]  /*25620*/  IMAD.MOV.U32 R13, RZ, RZ, R163 ;  /* 0x000000ffff0d7224 */ /* 0x000fcc00078e00a3 */
[----:B------:R-:W1:Y:S08]  /*25630*/  LDC R4, c[0x0][0x630] ;  /* 0x00018c00ff047b82 */ /* 0x000e700000000800 */
[----:B------:R-:W2:Y:S01]  /*25640*/  LDC.64 R18, c[0x0][0x620] ;  /* 0x00018800ff127b82 */ /* 0x000ea20000000a00 */
[----:B0-----:R-:W-:-:S04]  /*25650*/  ISETP.NE.U32.AND P0, PT, R16, RZ, PT ;  /* 0x000000ff1000720c */ /* 0x001fc80003f05070 */
[----:B------:R-:W-:-:S13]  /*25660*/  ISETP.NE.AND.EX P0, PT, R17, RZ, PT, P0 ;  /* 0x000000ff1100720c */ /* 0x000fda0003f05300 */
[----:B-12---:R-:W-:Y:S05]  /*25670*/  @!P0 BRA `(.L_x_810) ;  /* 0x0000000000288947 */ /* 0x006fea0003800000 */
[----:B------:R-:W0:Y:S02]  /*25680*/  LDC R2, c[0x0][0x634] ;  /* 0x00018d00ff027b82 */ /* 0x000e240000000800 */
        /* <DEDUP_REMOVED lines=9> */
.L_x_810:
[----:B------:R-:W0:Y:S01]  /*25720*/  LDC.64 R22, c[0x0][0x640] ;  /* 0x00019000ff167b82 */ /* 0x000e220000000a00 */
[-CC-:B------:R-:W-:Y:S02]  /*25730*/  SHF.R.U64 R16, R12, R4.reuse, R13.reuse ;  /* 0x000000040c107219 */ /* 0x180fe4000000120d */
[----:B------:R-:W-:Y:S02]  /*25740*/  SHF.R.U32.HI R2, RZ, R4, R13 ;  /* 0x00000004ff027219 */ /* 0x000fe4000001160d */
[----:B------:R-:W-:Y:S02]  /*25750*/  IADD3 R11, P0, RZ, -R16, RZ ;  /* 0x80000010ff0b7210 */ /* 0x000fe40007f1e0ff */
[----:B------:R-:W-:Y:S01]  /*25760*/  MOV R8, R20 ;  /* 0x0000001400087202 */ /* 0x000fe20000000f00 */
[----:B------:R-:W1:Y:S01]  /*25770*/  LDC R10, c[0x0][0x618] ;  /* 0x00018600ff0a7b82 */ /* 0x000e620000000800 */
[----:B------:R-:W-:Y:S01]  /*25780*/  MOV R26, 0x1 ;  /* 0x00000001001a7802 */ /* 0x000fe20000000f00 */
[----:B------:R-:W-:-:S04]  /*25790*/  IMAD.X R9, RZ, RZ, ~R2, P0 ;  /* 0x000000ffff097224 */ /* 0x000fc800000e0e02 */
[-C--:B------:R-:W-:Y:S02]  /*257a0*/  IMAD R2, R9, R18.reuse, RZ ;  /* 0x0000001209027224 */ /* 0x080fe400078e02ff */
[----:B------:R-:W2:Y:S01]  /*257b0*/  LDC R12, c[0x0][0x608] ;  /* 0x00018200ff0c7b82 */ /* 0x000ea20000000800 */
[----:B------:R-:W-:Y:S02]  /*257c0*/  IMAD.MOV.U32 R9, RZ, RZ, R163 ;  /* 0x000000ffff097224 */ /* 0x000fe400078e00a3 */
[----:B------:R-:W-:-:S05]  /*257d0*/  IMAD.WIDE.U32 R8, R11, R18, R8 ;  /* 0x000000120b087225 */ /* 0x000fca00078e0008 */
[----:B------:R-:W3:Y:S01]  /*257e0*/  LDC R21, c[0x0][0x658] ;  /* 0x00019600ff157b82 */ /* 0x000ee20000000800 */
[----:B------:R-:W-:Y:S01]  /*257f0*/  IMAD R11, R11, R19, R2 ;  /* 0x000000130b0b7224 */ /* 0x000fe200078e0202 */
[----:B0-----:R-:W-:-:S04]  /*25800*/  ISETP.NE.U32.AND P0, PT, R22, RZ, PT ;  /* 0x000000ff1600720c */ /* 0x001fc80003f05070 */
[----:B------:R-:W-:Y:S02]  /*25810*/  IADD3 R9, R9, R11, RZ ;  /* 0x0000000b09097210 */ /* 0x000fe40007ffe0ff */
[----:B------:R-:W0:Y:S01]  /*25820*/  LDC R18, c[0x0][0x600] ;  /* 0x00018000ff127b82 */ /* 0x000e220000000800 */
[----:B------:R-:W-:Y:S02]  /*25830*/  ISETP.NE.AND.EX P0, PT, R23, RZ, PT, P0 ;  /* 0x000000ff1700720c */ /* 0x000fe40003f05300 */
[-CC-:B-1----:R-:W-:Y:S01]  /*25840*/  SHF.R.U64 R4, R8, R10.reuse, R9.reuse ;  /* 0x0000000a08047219 */ /* 0x182fe20000001209 */
[----:B------:R-:W-:Y:S01]  /*25850*/  IMAD.MOV.U32 R8, RZ, RZ, -0x1 ;  /* 0xffffffffff087424 */ /* 0x000fe200078e00ff */
[----:B------:R-:W-:-:S03]  /*25860*/  SHF.R.U32.HI R9, RZ, R10, R9 ;  /* 0x0000000aff097219 */ /* 0x000fc60000011609 */
[----:B------:R-:W1:Y:S01]  /*25870*/  LDC R20, c[0x0][0x648] ;  /* 0x00019200ff147b82 */ /* 0x000e620000000800 */
[-CC-:B--2---:R-:W-:Y:S02]  /*25880*/  SHF.R.U64 R17, R4, R12.reuse, R9.reuse ;  /* 0x0000000c04117219 */ /* 0x184fe40000001209 */
[----:B------:R-:W-:-:S05]  /*25890*/  SHF.R.U32.HI R2, RZ, R12, R9 ;  /* 0x0000000cff027219 */ /* 0x000fca0000011609 */
[----:B------:R-:W2:Y:S01]  /*258a0*/  LDC R24, c[0x0][0x638] ;  /* 0x00018e00ff187b82 */ /* 0x000ea20000000800 */
[-C--:B---3--:R-:W-:Y:S02]  /*258b0*/  SHF.L.U32 R8, R8, R21.reuse, RZ ;  /* 0x0000001508087219 */ /* 0x088fe400000006ff */
[-CC-:B------:R-:W-:Y:S02]  /*258c0*/  SHF.R.U64 R19, R17, R21.reuse, R2.reuse ;  /* 0x0000001511137219 */ /* 0x180fe40000001202 */
[----:B------:R-:W-:Y:S02]  /*258d0*/  LOP3.LUT R28, RZ, R8, RZ, 0x33, !PT ;  /* 0x00000008ff1c7212 */ /* 0x000fe400078e33ff */
[----:B------:R-:W-:Y:S01]  /*258e0*/  SHF.R.U32.HI R9, RZ, R21, R2 ;  /* 0x00000015ff097219 */ /* 0x000fe20000011602 */
[----:B------:R-:W3:Y:S01]  /*258f0*/  LDC R25, c[0x0][0x610] ;  /* 0x00018400ff197b82 */ /* 0x000ee20000000800 */
[----:B------:R-:W-:Y:S01]  /*25900*/  IMAD.MOV.U32 R8, RZ, RZ, R19 ;  /* 0x000000ffff087224 */ /* 0x000fe200078e0013 */
[----:B------:R-:W-:Y:S06]  /*25910*/  @!P0 BRA `(.L_x_811) ;  /* 0x0000000000288947 */ /* 0x000fec0003800000 */
[----:B------:R-:W4:Y:S02]  /*25920*/  LDC R2, c[0x0][0x64c] ;  /* 0x00019300ff027b82 */ /* 0x000f240000000800 */
[----:B----4-:R-:W-:-:S04]  /*25930*/  IADD3 R13, P0, R19, R2, RZ ;  /* 0x00000002130d7210 */ /* 0x010fc80007f1e0ff */
        /* <DEDUP_REMOVED lines=8> */
.L_x_811:
[----:B------:R-:W4:Y:S01]  /*259c0*/  LDC R2, c[0x0][0x65c] ;  /* 0x00019700ff027b82 */ /* 0x000f220000000800 */
[----:B-1----:R-:W-:Y:S01]  /*259d0*/  SHF.R.U64 R7, R8, R20, R9 ;  /* 0x0000001408077219 */ /* 0x002fe20000001209 */
[----:B0-----:R-:W-:Y:S01]  /*259e0*/  VIADD R9, R18, 0xffffffff ;  /* 0xffffffff12097836 */ /* 0x001fe20000000000 */
[----:B------:R-:W-:Y:S02]  /*259f0*/  SHF.L.U32 R26, R26, R21, RZ ;  /* 0x000000151a1a7219 */ /* 0x000fe400000006ff */
[----:B------:R-:W-:Y:S02]  /*25a00*/  IADD3 R8, -R7, RZ, RZ ;  /* 0x000000ff07087210 */ /* 0x000fe40007ffe1ff */
[----:B------:R-:W-:Y:S02]  /*25a10*/  MOV R10, R16 ;  /* 0x00000010000a7202 */ /* 0x000fe40000000f00 */
[----:B----4-:R-:W-:Y:S02]  /*25a20*/  ISETP.NE.AND P0, PT, R2, 0x1, PT ;  /* 0x000000010200780c */ /* 0x010fe40003f05270 */
[----:B------:R-:W-:-:S05]  /*25a30*/  LOP3.LUT R2, R17, R28, RZ, 0xc0, !PT ;  /* 0x0000001c11027212 */ /* 0x000fca00078ec0ff */
[----:B------:R-:W-:-:S06]  /*25a40*/  IMAD R2, R26, R7, R2 ;  /* 0x000000071a027224 */ /* 0x000fcc00078e0202 */
[----:B------:R-:W-:Y:S01]  /*25a50*/  @P0 IMAD R3, R5, R14, R6 ;  /* 0x0000000e05030224 */ /* 0x000fe200078e0206 */
[----:B------:R-:W-:Y:S01]  /*25a60*/  LOP3.LUT R5, R4, R9, RZ, 0xc0, !PT ;  /* 0x0000000904057212 */ /* 0x000fe200078ec0ff */
[----:B--2---:R-:W-:Y:S02]  /*25a70*/  IMAD R4, R8, R24, R19 ;  /* 0x0000001808047224 */ /* 0x004fe400078e0213 */
[----:B---3--:R-:W-:Y:S02]  /*25a80*/  IMAD R2, R2, R25, R3 ;  /* 0x0000001902027224 */ /* 0x008fe400078e0203 */
[----:B------:R-:W-:Y:S02]  /*25a90*/  IMAD R3, R4, R18, R5 ;  /* 0x0000001204037224 */ /* 0x000fe400078e0205 */
[----:B------:R-:W-:-:S03]  /*25aa0*/  IMAD.MOV.U32 R8, RZ, RZ, 0x1 ;  /* 0x00000001ff087424 */ /* 0x000fc600078e00ff */
[----:B------:R-:W-:Y:S02]  /*25ab0*/  SEL R4, R3, R2, !P0 ;  /* 0x0000000203047207 */ /* 0x000fe40004000000 */
[----:B------:R-:W-:-:S07]  /*25ac0*/  SEL R2, R2, R3, !P0 ;  /* 0x0000000302027207 */ /* 0x000fce0004000000 */
.L_x_809:
[----:B------:R-:W-:-:S08]  /*25ad0*/  NOP ;  /* 0x0000000000007918 */ /* 0x000fd00000000000 */
[----:B------:R-:W0:-:S00]  /*25ae0*/  USETMAXREG.DEALLOC.CTAPOOL 0x18 ;  /* 0x00000018000079c8 */ /* 0x000e0000080e0500 */
[----:B0-----:R-:W-:-:S13]  /*25af0*/  ISETP.NE.AND P0, PT, R0, RZ, PT ;  /* 0x000000ff0000720c */ /* 0x001fda0003f05270 */
[----:B------:R-:W-:Y:S05]  /*25b00*/  @P0 EXIT ;  /* 0x000000000000094d */ /* 0x000fea0003800000 */
[----:B------:R-:W-:Y:S01]  /*25b10*/  LOP3.LUT P0, RZ, R8, 0xff, RZ, 0xc0, !PT ;  /* 0x000000ff08ff7812 */ /* 0x000fe2000780c0ff */
[----:B------:R-:W-:Y:S01]  /*25b20*/  IMAD.MOV.U32 R0, RZ, RZ, 0x1 ;  /* 0x00000001ff007424 */ /* 0x000fe200078e00ff */
[----:B------:R-:W-:-:S11]  /*25b30*/  MOV R6, RZ ;  /* 0x000000ff00067202 */ /* 0x000fd60000000f00 */
[----:B------:R-:W-:Y:S05]  /*25b40*/  @!P0 BRA `(.L_x_812) ;  /* 0x0000000c005c8947 */ /* 0x000fea0003800000 */
[----:B------:R-:W2:Y:S01]  /*25b50*/  LDL R5, [R1+0x304] ;  /* 0x0003040001057983 */ /* 0x000ea20000100800 */
[----:B------:R-:W0:Y:S01]  /*25b60*/  LDC R0, c[0x0][0x28c] ;  /* 0x0000a300ff007b82 */ /* 0x000e220000000800 */
[----:B------:R-:W-:Y:S01]  /*25b70*/  ULDC UR5, c[0x0][0x658] ;  /* 0x0001960000057ab9 */ /* 0x000fe20000000800 */
[----:B------:R-:W-:Y:S01]  /*25b80*/  UMOV UR7, 0xffffffff ;  /* 0xffffffff00077882 */ /* 0x000fe20000000000 */
[----:B------:R-:W1:Y:S01]  /*25b90*/  S2R R11, SR_CgaCtaId ;  /* 0x00000000000b7919 */ /* 0x000e620000008800 */
[----:B------:R-:W-:Y:S01]  /*25ba0*/  ULDC UR6, c[0x0][0xc] ;  /* 0x0000030000067ab9 */ /* 0x000fe20000000800 */
[----:B------:R-:W-:Y:S01]  /*25bb0*/  USHF.L.U32 UR8, UR7, UR5, URZ ;  /* 0x0000000507087299 */ /* 0x000fe2000800063f */
[----:B------:R-:W-:Y:S01]  /*25bc0*/  BSSY B0, `(.L_x_812) ;  /* 0x00000cf000007945 */ /* 0x000fe20003800000 */
[----:B------:R-:W-:Y:S01]  /*25bd0*/  UMOV UR9, 0x1 ;  /* 0x0000000100097882 */ /* 0x000fe20000000000 */
[----:B------:R-:W-:Y:S01]  /*25be0*/  ULDC UR7, c[0x0][0x10] ;  /* 0x0000040000077ab9 */ /* 0x000fe20000000800 */
[----:B------:R-:W-:Y:S01]  /*25bf0*/  USHF.L.U32 UR18, UR9, UR5, URZ ;  /* 0x0000000509127299 */ /* 0x000fe2000800063f */
[----:B------:R-:W-:Y:S01]  /*25c00*/  MOV R16, 0x1 ;  /* 0x0000000100107802 */ /* 0x000fe20000000f00 */
[----:B------:R-:W-:Y:S01]  /*25c10*/  UIMAD.WIDE.U32 UR6, UR6, UR7, URZ ;  /* 0x00000007060672a5 */ /* 0x000fe2000f8e003f */
[----:B------:R-:W-:Y:S01]  /*25c20*/  IMAD.MOV.U32 R6, RZ, RZ, RZ ;  /* 0x000000ffff067224 */ /* 0x000fe200078e00ff */
[----:B------:R-:W-:Y:S01]  /*25c30*/  ULDC UR5, c[0x0][0x14] ;  /* 0x0000050000057ab9 */ /* 0x000fe20000000800 */
[----:B------:R-:W-:Y:S01]  /*25c40*/  ULDC UR4, c[0x0][0x600] ;  /* 0x0001800000047ab9 */ /* 0x000fe20000000800 */
[----:B------:R-:W-:-:S02]  /*25c50*/  UIMAD.WIDE.U32 UR22, UR6, UR5, URZ ;  /* 0x00000005061672a5 */ /* 0x000fc4000f8e003f */
[----:B------:R-:W-:Y:S02]  /*25c60*/  UIMAD UR13, UR7, UR5, URZ ;  /* 0x00000005070d72a4 */ /* 0x000fe4000f8e023f */
[----:B------:R-:W-:Y:S02]  /*25c70*/  UIADD3 UR4, UR4, -0x1, URZ ;  /* 0xffffffff04047890 */ /* 0x000fe4000fffe03f */
[----:B------:R-:W-:Y:S02]  /*25c80*/  ULOP3.LUT UR17, URZ, UR8, URZ, 0x33, !UPT ;  /* 0x000000083f117292 */ /* 0x000fe4000f8e333f */
[----:B------:R-:W-:Y:S01]  /*25c90*/  UIADD3 UR13, UR23, UR13, URZ ;  /* 0x0000000d170d7290 */ /* 0x000fe2000fffe03f */
[----:B0-----:R-:W-:Y:S01]  /*25ca0*/  VIADD R0, R0, 0x7f ;  /* 0x0000007f00007836 */ /* 0x001fe20000000000 */
[----:B------:R-:W-:-:S04]  /*25cb0*/  ULDC.64 UR24, c[0x0][0x198] ;  /* 0x0000660000187ab9 */ /* 0x000fc80000000a00 */
[----:B------:R-:W-:-:S04]  /*25cc0*/  SHF.R.S32.HI R3, RZ, 0x1f, R0 ;  /* 0x0000001fff037819 */ /* 0x000fc80000011400 */
[----:B------:R-:W-:Y:S01]  /*25cd0*/  LEA.HI R3, R3, R0, RZ, 0x7 ;  /* 0x0000000003037211 */ /* 0x000fe200078f38ff */
[----:B------:R-:W-:Y:S01]  /*25ce0*/  IMAD.MOV.U32 R0, RZ, RZ, 0x6000 ;  /* 0x00006000ff007424 */ /* 0x000fe200078e00ff */
[----:B-1----:R-:W-:Y:S02]  /*25cf0*/  LOP3.LUT R11, R11, 0x1, RZ, 0xc0, !PT ;  /* 0x000000010b0b7812 */ /* 0x002fe400078ec0ff */
[----:B------:R-:W-:-:S03]  /*25d00*/  SHF.R.S32.HI R7, RZ, 0x7, R3 ;  /* 0x00000007ff077819 */ /* 0x000fc60000011403 */
[----:B------:R-:W-:Y:S01]  /*25d10*/  IMAD R17, R11, R0, 0x12100 ;  /* 0x000121000b117424 */ /* 0x000fe200078e0200 */
[----:B------:R-:W-:Y:S02]  /*25d20*/  MOV R0, 0x1 ;  /* 0x0000000100007802 */ /* 0x000fe40000000f00 */
[----:B------:R-:W-:Y:S02]  /*25d30*/  IADD3 R18, R7, 0x1, RZ ;  /* 0x0000000107127810 */ /* 0x000fe40007ffe0ff */
[----:B--2---:R-:W-:-:S07]  /*25d40*/  LOP3.LUT R8, R5, 0x2, RZ, 0xfc, !PT ;  /* 0x0000000205087812 */ /* 0x004fce00078efcff */
.L_x_823:
[----:B------:R-:W-:-:S03]  /*25d50*/  UMOV UR5, 0xffffffff ;  /* 0xffffffff00057882 */ /* 0x000fc60000000000 */
[----:B------:R-:W-:Y:S05]  /*25d60*/  BRA.DIV UR5, `(.L_x_813) ;  /* 0x0000000e059c7947 */ /* 0x000fea000b800000 */
[----:B------:R-:W-:-:S13]  /*25d70*/  ELECT P6, URZ, PT ;  /* 0x00000000003f782f */ /* 0x000fda00038c0000 */
.L_x_833:
[----:B------:R-:W0:Y:S01]  /*25d80*/  LDC R3, c[0x0][0x28c] ;  /* 0x0000a300ff037b82 */ /* 0x000e220000000800 */
[----:B------:R-:W-:Y:S01]  /*25d90*/  BSSY B1, `(.L_x_814) ;  /* 0x000003a000017945 */ /* 0x000fe20003800000 */
[----:B0-----:R-:W-:-:S13]  /*25da0*/  ISETP.LT.OR P6, PT, R3, 0x1, !P6 ;  /* 0x000000010300780c */ /* 0x001fda00077c1670 */
[----:B------:R-:W-:Y:S05]  /*25db0*/  @P6 BRA `(.L_x_815) ;  /* 0x0000000000dc6947 */ /* 0x000fea0003800000 */
[----:B------:R-:W-:Y:S01]  /*25dc0*/  IMAD R3, R4, 0x2, R11 ;  /* 0x0000000204037824 */ /* 0x000fe200078e020b */
[----:B------:R-:W-:Y:S01]  /*25dd0*/  MOV R4, RZ ;  /* 0x000000ff00047202 */ /* 0x000fe20000000f00 */
[----:B------:R-:W-:Y:S01]  /*25de0*/  IMAD R2, R2, 0xc0, RZ ;  /* 0x000000c002027824 */ /* 0x000fe200078e02ff */
[----:B------:R-:W-:Y:S01]  /*25df0*/  MOV R9, R0 ;  /* 0x0000000000097202 */ /* 0x000fe20000000f00 */
[----:B------:R-:W-:Y:S02]  /*25e00*/  IMAD R3, R3, 0xc0, RZ ;  /* 0x000000c003037824 */ /* 0x000fe400078e02ff */
[----:B------:R-:W-:Y:S02]  /*25e10*/  IMAD.MOV.U32 R5, RZ, RZ, R18 ;  /* 0x000000ffff057224 */ /* 0x000fe400078e0012 */
[----:B------:R-:W-:-:S07]  /*25e20*/  IMAD.MOV.U32 R12, RZ, RZ, R6 ;  /* 0x000000ffff0c7224 */ /* 0x000fce00078e0006 */
.L_x_818:
[----:B------:R-:W0:Y:S01]  /*25e30*/  S2R R13, SR_CgaCtaId ;  /* 0x00000000000d7919 */ /* 0x000e220000008800 */
[----:B------:R-:W-:Y:S02]  /*25e40*/  MOV R14, 0x400 ;  /* 0x00000400000e7802 */ /* 0x000fe40000000f00 */
[----:B------:R-:W-:Y:S02]  /*25e50*/  SHF.L.U32 R15, R9, 0x1f, RZ ;  /* 0x0000001f090f7819 */ /* 0x000fe400000006ff */
[----:B0-----:R-:W-:-:S04]  /*25e60*/  LEA R13, R13, R14, 0x18 ;  /* 0x0000000e0d0d7211 */ /* 0x001fc800078ec0ff */
[----:B------:R-:W-:-:S04]  /*25e70*/  LEA R14, R12, R13, 0x3 ;  /* 0x0000000d0c0e7211 */ /* 0x000fc800078e18ff */
[----:B------:R-:W0:Y:S02]  /*25e80*/  SYNCS.PHASECHK.TRANS64.TRYWAIT P0, [R14+URZ+0x18], R15 ;  /* 0x0000180f0e0075a7 */ /* 0x000e24000800017f */
[----:B0-----:R-:W-:Y:S05]  /*25e90*/  @!P0 BRA `(.L_x_816) ;  /* 0x0000000c00708947 */ /* 0x001fea0003800000 */
.L_x_834:
[----:B------:R-:W1:Y:S02]  /*25ea0*/  S2R R19, SR_TID.X ;  /* 0x0000000000137919 */ /* 0x000e640000002100 */
[----:B-1----:R-:W-:-:S13]  /*25eb0*/  LOP3.LUT P0, RZ, R19, 0x7f, RZ, 0xc0, !PT ;  /* 0x0000007f13ff7812 */ /* 0x002fda000780c0ff */
[----:B0-----:R-:W0:Y:S02]  /*25ec0*/  @!P0 LDC R15, c[0x0][0x500] ;  /* 0x00014000ff0f8b82 */ /* 0x001e240000000800 */
[----:B0-----:R0:W-:Y:S02]  /*25ed0*/  @!P0 SYNCS.ARRIVE.TRANS64 RZ, [R14+URZ], R15 ;  /* 0x0000000f0eff89a7 */ /* 0x0011e4000800003f */
[----:B0-----:R-:W-:-:S04]  /*25ee0*/  PRMT R15, R8, 0x9910, RZ ;  /* 0x00009910080f7816 */ /* 0x001fc800000000ff */
[----:B------:R-:W-:-:S13]  /*25ef0*/  ISETP.NE.AND P0, PT, R15, 0x2, PT ;  /* 0x000000020f00780c */ /* 0x000fda0003f05270 */
[----:B------:R-:W-:Y:S05]  /*25f00*/  @P0 BRA `(.L_x_817) ;  /* 0x0000000000040947 */ /* 0x000fea0003800000 */
[----:B------:R-:W-:Y:S01]  /*25f10*/  BPT.TRAP 0x1 ;  /* 0x000000040000795c */ /* 0x000fe20000300000 */
.L_x_817:
[----:B------:R-:W-:Y:S01]  /*25f20*/  R2UR UR9, R14 ;  /* 0x000000000e0972ca */ /* 0x000fe200000e0000 */
[C---:B------:R-:W-:Y:S01]  /*25f30*/  IMAD R14, R12.reuse, 0x6000, R13 ;  /* 0x000060000c0e7824 */ /* 0x040fe200078e020d */
[----:B------:R-:W-:Y:S01]  /*25f40*/  R2UR UR19, R13 ;  /* 0x000000000d1372ca */ /* 0x000fe200000e0000 */
[----:B------:R-:W-:Y:S01]  /*25f50*/  IMAD R13, R12, 0xc000, R17 ;  /* 0x0000c0000c0d7824 */ /* 0x000fe200078e0211 */
[----:B------:R-:W-:Y:S01]  /*25f60*/  UIADD3 UR6, UP0, UR24, 0xf0, URZ ;  /* 0x000000f018067890 */ /* 0x000fe2000ff1e03f */
[----:B------:R-:W-:Y:S01]  /*25f70*/  R2UR UR11, R2 ;  /* 0x00000000020b72ca */ /* 0x000fe200000e0000 */
[----:B------:R-:W-:Y:S01]  /*25f80*/  UIADD3 UR26, UP1, UR24, 0x1f0, URZ ;  /* 0x000001f0181a7890 */ /* 0x000fe2000ff3e03f */
[----:B------:R-:W-:Y:S01]  /*25f90*/  R2UR UR5, R14 ;  /* 0x000000000e0572ca */ /* 0x000fe200000e0000 */
[----:B------:R-:W-:Y:S01]  /*25fa0*/  UIADD3.X UR7, URZ, UR25, URZ, UP0, !UPT ;  /* 0x000000193f077290 */ /* 0x000fe200087fe43f */
[----:B------:R-:W-:Y:S01]  /*25fb0*/  R2UR UR8, R13 ;  /* 0x000000000d0872ca */ /* 0x000fe200000e0000 */
[----:B------:R-:W-:Y:S01]  /*25fc0*/  VIADD R12, R12, 0x1 ;  /* 0x000000010c0c7836 */ /* 0x000fe20000000000 */
[----:B------:R-:W-:Y:S01]  /*25fd0*/  R2UR UR10, R4 ;  /* 0x00000000040a72ca */ /* 0x000fe200000e0000 */
[----:B------:R-:W-:Y:S01]  /*25fe0*/  UIADD3.X UR27, URZ, UR25, URZ, UP1, !UPT ;  /* 0x000000193f1b7290 */ /* 0x000fe20008ffe43f */
[----:B------:R-:W-:Y:S01]  /*25ff0*/  R2UR UR12, R10 ;  /* 0x000000000a0c72ca */ /* 0x000fe200000e0000 */
[----:B------:R-:W-:Y:S01]  /*26000*/  UMOV UR14, 0x0 ;  /* 0x00000000000e7882 */ /* 0x000fe20000000000 */
[----:B------:R-:W-:Y:S01]  /*26010*/  IADD3 R5, R5, -0x1, RZ ;  /* 0xffffffff05057810 */ /* 0x000fe20007ffe0ff */
[----:B------:R-:W-:Y:S01]  /*26020*/  UMOV UR15, 0x10000000 ;  /* 0x10000000000f7882 */ /* 0x000fe20000000000 */
[----:B------:R-:W-:Y:S01]  /*26030*/  R2UR UR20, R3 ;  /* 0x00000000031472ca */ /* 0x000fe200000e0000 */
[----:B------:R-:W-:Y:S01]  /*26040*/  UMOV UR21, 0x30000 ;  /* 0x0003000000157882 */ /* 0x000fe20000000000 */
[----:B------:R-:W-:Y:S01]  /*26050*/  ISETP.GT.AND P1, PT, R5, 0x1, PT ;  /* 0x000000010500780c */ /* 0x000fe20003f24270 */
[----:B------:R-:W-:Y:S01]  /*26060*/  UIADD3 UR16, UR5, 0x100, URZ ;  /* 0x0000010005107890 */ /* 0x000fe2000fffe03f */
[----:B------:R-:W-:Y:S01]  /*26070*/  ISETP.NE.AND P0, PT, R12, 0x3, PT ;  /* 0x000000030c00780c */ /* 0x000fe20003f05270 */
[----:B------:R-:W-:Y:S01]  /*26080*/  UIADD3 UR5, UR19, UR8, URZ ;  /* 0x0000000813057290 */ /* 0x000fe2000fffe03f */
[----:B------:R-:W-:-:S02]  /*26090*/  VIADD R4, R4, 0x80 ;  /* 0x0000008004047836 */ /* 0x000fc40000000000 */
[----:B------:R-:W-:Y:S02]  /*260a0*/  SEL R14, RZ, 0x1, P0 ;  /* 0x00000001ff0e7807 */ /* 0x000fe40000000000 */
[----:B------:R-:W-:Y:S01]  /*260b0*/  UMOV UR8, UR16 ;  /* 0x0000001000087c82 */ /* 0x000fe20008000000 */
[----:B------:R-:W-:Y:S01]  /*260c0*/  SEL R12, R12, RZ, P0 ;  /* 0x000000ff0c0c7207 */ /* 0x000fe20000000000 */
[----:B------:R0:W-:Y:S01]  /*260d0*/  UTMALDG.3D [UR8], [UR6], desc[UR14] ;  /* 0x00000e08060075b4 */ /* 0x0001e20008011000 */
[----:B------:R-:W-:Y:S01]  /*260e0*/  LOP3.LUT R9, R9, R14, RZ, 0x3c, !PT ;  /* 0x0000000e09097212 */ /* 0x000fe200078e3cff */
[----:B0-----:R-:W-:Y:S01]  /*260f0*/  UMOV UR11, UR20 ;  /* 0x00000014000b7c82 */ /* 0x001fe20008000000 */
[----:B------:R-:W-:Y:S02]  /*26100*/  UMOV UR8, UR5 ;  /* 0x0000000500087c82 */ /* 0x000fe40008000000 */
[----:B------:R0:W-:Y:S02]  /*26110*/  UTMALDG.3D.MULTICAST [UR8], [UR26], UR21, desc[UR14] ;  /* 0x00000e081a0073b4 */ /* 0x0001e40008011815 */
[----:B0-----:R-:W-:Y:S05]  /*26120*/  @P1 BRA `(.L_x_818) ;  /* 0xfffffffc00401947 */ /* 0x001fea000383ffff */
.L_x_815:
[----:B------:R-:W-:Y:S05]  /*26130*/  BSYNC B1 ;  /* 0x0000000000017941 */ /* 0x000fea0003800000 */
.L_x_814:
[----:B------:R-:W2:Y:S01]  /*26140*/  LDL.LU R15, [R1+0x308] ;  /* 0x00030800010f7983 */ /* 0x000ea20000300800 */
[----:B------:R-:W-:Y:S01]  /*26150*/  LOP3.LUT P0, RZ, R16, 0xff, RZ, 0xc0, !PT ;  /* 0x000000ff10ff7812 */ /* 0x000fe2000780c0ff */
[----:B------:R-:W-:Y:S02]  /*26160*/  ULDC.64 UR6, c[0x0][0x650] ;  /* 0x0001940000067ab9 */ /* 0x000fe40000000a00 */
[----:B------:R-:W3:Y:S01]  /*26170*/  LDL.LU R14, [R1+0x30c] ;  /* 0x00030c00010e7983 */ /* 0x000ee20000300800 */
[C---:B------:R-:W-:Y:S01]  /*26180*/  IADD3 R6, R7.reuse, R6, RZ ;  /* 0x0000000607067210 */ /* 0x040fe20007ffe0ff */
[----:B------:R-:W-:Y:S01]  /*26190*/  BSSY B1, `(.L_x_819) ;  /* 0x000006f000017945 */ /* 0x000fe20003800000 */
[----:B------:R-:W-:Y:S01]  /*261a0*/  ISETP.GE.U32.AND P1, PT, R7, 0x3, PT ;  /* 0x000000030700780c */ /* 0x000fe20003f26070 */
[----:B------:R-:W-:Y:S01]  /*261b0*/  IMAD.MOV.U32 R10, RZ, RZ, -0x1 ;  /* 0xffffffffff0a7424 */ /* 0x000fe200078e00ff */
[----:B------:R-:W-:Y:S02]  /*261c0*/  MOV R4, 0xffffffff ;  /* 0xffffffff00047802 */ /* 0x000fe40000000f00 */
[----:B------:R-:W-:-:S03]  /*261d0*/  PRMT R16, RZ, 0x7610, R16 ;  /* 0x00007610ff107816 */ /* 0x000fc60000000010 */
[----:B------:R-:W0:Y:S01]  /*261e0*/  @P0 S2R R3, SR_CgaCtaId ;  /* 0x0000000000030919 */ /* 0x000e220000008800 */
[----:B------:R-:W-:-:S04]  /*261f0*/  @P0 MOV R2, 0x400 ;  /* 0x0000040000020802 */ /* 0x000fc80000000f00 */
[----:B0-----:R-:W-:-:S04]  /*26200*/  @P0 LEA R2, R3, R2, 0x18 ;  /* 0x0000000203020211 */ /* 0x001fc800078ec0ff */
[----:B------:R0:W-:Y:S01]  /*26210*/  @P0 SYNCS.ARRIVE.TRANS64.A1T0 RZ, [R2+URZ+0x48], RZ ;  /* 0x000048ff02ff09a7 */ /* 0x0001e2000810003f */
[----:B------:R-:W-:-:S04]  /*26220*/  ISETP.GT.U32.AND P0, PT, R6, 0x2, PT ;  /* 0x000000020600780c */ /* 0x000fc80003f04070 */
[----:B------:R-:W-:Y:S01]  /*26230*/  ISETP.LT.U32.AND P0, PT, R7, 0x3, P0 ;  /* 0x000000030700780c */ /* 0x000fe20000701070 */
[----:B0-----:R-:W-:-:S04]  /*26240*/  IMAD.WIDE.U32 R2, R6, -0x55555555, RZ ;  /* 0xaaaaaaab06027825 */ /* 0x001fc800078e00ff */
[----:B------:R-:W-:Y:S01]  /*26250*/  IMAD.MOV.U32 R2, RZ, RZ, -0x1 ;  /* 0xffffffffff027424 */ /* 0x000fe200078e00ff */
[----:B------:R-:W-:Y:S02]  /*26260*/  SHF.R.U32.HI R5, RZ, 0x1, R3 ;  /* 0x00000001ff057819 */ /* 0x000fe40000011603 */
[----:B------:R-:W-:-:S03]  /*26270*/  SEL R3, RZ, 0x1, !P0 ;  /* 0x00000001ff037807 */ /* 0x000fc60004000000 */
[----:B------:R-:W-:Y:S01]  /*26280*/  IMAD R6, R5, -0x3, R6 ;  /* 0xfffffffd05067824 */ /* 0x000fe200078e0206 */
[----:B------:R-:W-:Y:S02]  /*26290*/  LOP3.LUT R0, R0, R3, RZ, 0x3c, !PT ;  /* 0x0000000300007212 */ /* 0x000fe400078e3cff */
[----:B------:R-:W-:Y:S02]  /*262a0*/  PRMT R3, RZ, 0x7610, R3 ;  /* 0x00007610ff037816 */ /* 0x000fe40000000003 */
[----:B------:R-:W-:Y:S02]  /*262b0*/  @P1 LOP3.LUT R0, R0, 0x1, R5, 0x78, !PT ;  /* 0x0000000100001812 */ /* 0x000fe400078e7805 */
[----:B---3--:R-:W-:-:S04]  /*262c0*/  IADD3 R14, P0, R14, UR22, RZ ;  /* 0x000000160e0e7c10 */ /* 0x008fc8000ff1e0ff */
[----:B--2---:R-:W-:Y:S01]  /*262d0*/  IADD3.X R15, R15, UR13, RZ, P0, !PT ;  /* 0x0000000d0f0f7c10 */ /* 0x004fe200087fe4ff */
[----:B------:R0:W-:Y:S01]  /*262e0*/  STL [R1+0x30c], R14 ;  /* 0x00030c0e01007387 */ /* 0x0001e20000100800 */
[----:B------:R-:W-:-:S03]  /*262f0*/  ISETP.GE.U32.AND P0, PT, R14, UR6, PT ;  /* 0x000000060e007c0c */ /* 0x000fc6000bf06070 */
[----:B------:R0:W-:Y:S01]  /*26300*/  STL [R1+0x308], R15 ;  /* 0x0003080f01007387 */ /* 0x0001e20000100800 */
[----:B------:R-:W-:-:S13]  /*26310*/  ISETP.GE.U32.AND.EX P0, PT, R15, UR7, PT, P0 ;  /* 0x000000070f007c0c */ /* 0x000fda000bf06100 */
[----:B0-----:R-:W-:Y:S05]  /*26320*/  @P0 BRA `(.L_x_820) ;  /* 0x0000000400540947 */ /* 0x001fea0003800000 */
[----:B------:R-:W0:Y:S01]  /*26330*/  S2R R9, SR_CTAID.X ;  /* 0x0000000000097919 */ /* 0x000e220000002500 */
[----:B------:R-:W1:Y:S01]  /*26340*/  LDC R13, c[0x0][0x65c] ;  /* 0x00019700ff0d7b82 */ /* 0x000e620000000800 */
[----:B------:R-:W-:Y:S01]  /*26350*/  ULDC UR5, c[0x0][0x150] ;  /* 0x0000540000057ab9 */ /* 0x000fe20000000800 */
[----:B------:R-:W-:Y:S01]  /*26360*/  ULDC.64 UR6, c[0x0][0x628] ;  /* 0x00018a0000067ab9 */ /* 0x000fe20000000a00 */
[----:B------:R-:W2:Y:S01]  /*26370*/  S2R R2, SR_CTAID.Y ;  /* 0x0000000000027919 */ /* 0x000ea20000002600 */
[----:B------:R-:W-:Y:S01]  /*26380*/  ISETP.NE.U32.AND P0, PT, RZ, UR6, PT ;  /* 0x00000006ff007c0c */ /* 0x000fe2000bf05070 */
[----:B------:R-:W-:-:S03]  /*26390*/  ULDC UR8, c[0x0][0x630] ;  /* 0x00018c0000087ab9 */ /* 0x000fc60000000800 */
[----:B------:R-:W3:Y:S01]  /*263a0*/  LDC R4, c[0x0][0x144] ;  /* 0x00005100ff047b82 */ /* 0x000ee20000000800 */
[----:B------:R-:W-:Y:S02]  /*263b0*/  ISETP.NE.AND.EX P0, PT, RZ, UR7, PT, P0 ;  /* 0x00000007ff007c0c */ /* 0x000fe4000bf05300 */
[----:B-1----:R-:W-:Y:S02]  /*263c0*/  ISETP.NE.AND P2, PT, R13, 0x1, PT ;  /* 0x000000010d00780c */ /* 0x002fe40003f45270 */
[----:B0-----:R-:W-:-:S05]  /*263d0*/  I2FP.F32.U32 R3, R9 ;  /* 0x0000000900037245 */ /* 0x001fca0000201000 */
[----:B------:R-:W-:Y:S01]  /*263e0*/  FMUL R5, R3, UR5 ;  /* 0x0000000503057c20 */ /* 0x000fe20008400000 */
[----:B--2---:R-:W-:Y:S01]  /*263f0*/  I2FP.F32.U32 R3, R2 ;  /* 0x0000000200037245 */ /* 0x004fe20000201000 */
[----:B------:R-:W-:-:S04]  /*26400*/  ULDC UR5, c[0x0][0x154] ;  /* 0x0000550000057ab9 */ /* 0x000fc80000000800 */
[----:B------:R-:W0:Y:S01]  /*26410*/  F2I.U32.TRUNC.NTZ R5, R5 ;  /* 0x0000000500057305 */ /* 0x000e22000020f000 */
[----:B------:R-:W-:Y:S02]  /*26420*/  FMUL R12, R3, UR5 ;  /* 0x00000005030c7c20 */ /* 0x000fe40008400000 */
[----:B------:R-:W1:Y:S05]  /*26430*/  LDC R3, c[0x0][0x148] ;  /* 0x00005200ff037b82 */ /* 0x000e6a0000000800 */
[----:B------:R-:W2:Y:S01]  /*26440*/  F2I.U32.TRUNC.NTZ R12, R12 ;  /* 0x0000000c000c7305 */ /* 0x000ea2000020f000 */
[----:B0-----:R-:W-:-:S05]  /*26450*/  IADD3 R10, -R5, RZ, RZ ;  /* 0x000000ff050a7210 */ /* 0x001fca0007ffe1ff */
[----:B---3--:R-:W-:Y:S02]  /*26460*/  IMAD R9, R4, R10, R9 ;  /* 0x0000000a04097224 */ /* 0x008fe400078e0209 */
[----:B--2---:R-:W-:-:S04]  /*26470*/  IMAD.MOV R4, RZ, RZ, -R12 ;  /* 0x000000ffff047224 */ /* 0x004fc800078e0a0c */
[----:B-1----:R-:W-:Y:S01]  /*26480*/  @P2 IMAD R9, R3, R4, R2 ;  /* 0x0000000403092224 */ /* 0x002fe200078e0202 */
[----:B------:R-:W-:Y:S01]  /*26490*/  MOV R2, R14 ;  /* 0x0000000e00027202 */ /* 0x000fe20000000f00 */
[----:B------:R-:W-:Y:S01]  /*264a0*/  IMAD.MOV.U32 R3, RZ, RZ, R15 ;  /* 0x000000ffff037224 */ /* 0x000fe200078e000f */
[----:B------:R-:W-:Y:S06]  /*264b0*/  @!P0 BRA `(.L_x_821) ;  /* 0x0000000000288947 */ /* 0x000fec0003800000 */
[----:B------:R-:W-:Y:S02]  /*264c0*/  ULDC UR5, c[0x0][0x634] ;  /* 0x00018d0000057ab9 */ /* 0x000fe40000000800 */
[----:B------:R-:W-:-:S04]  /*264d0*/  IADD3 R3, P0, R14, UR5, RZ ;  /* 0x000000050e037c10 */ /* 0x000fc8000ff1e0ff */
[----:B------:R-:W-:-:S05]  /*264e0*/  IADD3.X R10, RZ, R15, RZ, P0, !PT ;  /* 0x0000000fff0a7210 */ /* 0x000fca00007fe4ff */
[----:B------:R-:W-:-:S04]  /*264f0*/  IMAD.WIDE.U32 R4, R10, UR6, RZ ;  /* 0x000000060a047c25 */ /* 0x000fc8000f8e00ff */
[----:B------:R-:W-:-:S04]  /*26500*/  IMAD.WIDE.U32 R4, P0, R3, UR7, R4 ;  /* 0x0000000703047c25 */ /* 0x000fc8000f800004 */
[----:B------:R-:W-:Y:S01]  /*26510*/  IMAD.WIDE.U32 R2, R3, UR6, RZ ;  /* 0x0000000603027c25 */ /* 0x000fe2000f8e00ff */
[----:B------:R-:W-:-:S04]  /*26520*/  MOV R2, R5 ;  /* 0x0000000500027202 */ /* 0x000fc80000000f00 */
[----:B------:R-:W-:Y:S01]  /*26530*/  IADD3 RZ, P1, R3, R4, RZ ;  /* 0x0000000403ff7210 */ /* 0x000fe20007f3e0ff */
[----:B------:R-:W-:-:S04]  /*26540*/  IMAD.X R3, RZ, RZ, RZ, P0 ;  /* 0x000000ffff037224 */ /* 0x000fc800000e06ff */
[----:B------:R-:W-:-:S08]  /*26550*/  IMAD.WIDE.U32.X R2, R10, UR7, R2, P1 ;  /* 0x000000070a027c25 */ /* 0x000fd000088e0402 */
.L_x_821:
[--C-:B------:R-:W-:Y:S01]  /*26560*/  SHF.R.U64 R10, R2, UR8, R3.reuse ;  /* 0x00000008020a7c19 */ /* 0x100fe20008001203 */
[----:B------:R-:W-:Y:S01]  /*26570*/  ULDC.64 UR6, c[0x0][0x620] ;  /* 0x0001880000067ab9 */ /* 0x000fe20000000a00 */
[----:B------:R-:W-:Y:S01]  /*26580*/  SHF.R.U32.HI R2, RZ, UR8, R3 ;  /* 0x00000008ff027c19 */ /* 0x000fe20008011603 */
[----:B------:R-:W-:Y:S01]  /*26590*/  IMAD.MOV.U32 R3, RZ, RZ, R15 ;  /* 0x000000ffff037224 */ /* 0x000fe200078e000f */
[----:B------:R-:W-:Y:S01]  /*265a0*/  IADD3 R5, P0, RZ, -R10, RZ ;  /* 0x8000000aff057210 */ /* 0x000fe20007f1e0ff */
[----:B------:R-:W-:-:S04]  /*265b0*/  ULDC UR5, c[0x0][0x618] ;  /* 0x0001860000057ab9 */ /* 0x000fc80000000800 */
[----:B------:R-:W-:-:S04]  /*265c0*/  IMAD.X R2, RZ, RZ, ~R2, P0 ;  /* 0x000000ffff027224 */ /* 0x000fc800000e0e02 */
[----:B------:R-:W-:-:S04]  /*265d0*/  IMAD R2, R2, UR6, RZ ;  /* 0x0000000602027c24 */ /* 0x000fc8000f8e02ff */
[----:B------:R-:W-:Y:S01]  /*265e0*/  IMAD R13, R5, UR7, R2 ;  /* 0x00000007050d7c24 */ /* 0x000fe2000f8e0202 */
[----:B------:R-:W-:-:S05]  /*265f0*/  MOV R2, R14 ;  /* 0x0000000e00027202 */ /* 0x000fca0000000f00 */
[----:B------:R-:W-:Y:S01]  /*26600*/  IMAD.WIDE.U32 R2, R5, UR6, R2 ;  /* 0x0000000605027c25 */ /* 0x000fe2000f8e0002 */
[----:B------:R-:W-:Y:S02]  /*26610*/  ULDC.64 UR6, c[0x0][0x640] ;  /* 0x0001900000067ab9 */ /* 0x000fe40000000a00 */
[----:B------:R-:W-:Y:S02]  /*26620*/  ISETP.NE.U32.AND P0, PT, RZ, UR6, PT ;  /* 0x00000006ff007c0c */ /* 0x000fe4000bf05070 */
[----:B------:R-:W-:Y:S02]  /*26630*/  IADD3 R3, R3, R13, RZ ;  /* 0x0000000d03037210 */ /* 0x000fe40007ffe0ff */
[----:B------:R-:W-:Y:S02]  /*26640*/  ISETP.NE.AND.EX P0, PT, RZ, UR7, PT, P0 ;  /* 0x00000007ff007c0c */ /* 0x000fe4000bf05300 */
[--C-:B------:R-:W-:Y:S02]  /*26650*/  SHF.R.U64 R12, R2, UR5, R3.reuse ;  /* 0x00000005020c7c19 */ /* 0x100fe40008001203 */
[----:B------:R-:W-:Y:S01]  /*26660*/  SHF.R.U32.HI R3, RZ, UR5, R3 ;  /* 0x00000005ff037c19 */ /* 0x000fe20008011603 */
[----:B------:R-:W-:-:S03]  /*26670*/  ULDC UR5, c[0x0][0x608] ;  /* 0x0001820000057ab9 */ /* 0x000fc60000000800 */
[--C-:B------:R-:W-:Y:S02]  /*26680*/  SHF.R.U64 R13, R12, UR5, R3.reuse ;  /* 0x000000050c0d7c19 */ /* 0x100fe40008001203 */
[----:B------:R-:W-:Y:S01]  /*26690*/  SHF.R.U32.HI R2, RZ, UR5, R3 ;  /* 0x00000005ff027c19 */ /* 0x000fe20008011603 */
[----:B------:R-:W-:-:S03]  /*266a0*/  ULDC UR5, c[0x0][0x658] ;  /* 0x0001960000057ab9 */ /* 0x000fc60000000800 */
[--C-:B------:R-:W-:Y:S02]  /*266b0*/  SHF.R.U64 R14, R13, UR5, R2.reuse ;  /* 0x000000050d0e7c19 */ /* 0x100fe40008001202 */
[----:B------:R-:W-:-:S03]  /*266c0*/  SHF.R.U32.HI R3, RZ, UR5, R2 ;  /* 0x00000005ff037c19 */ /* 0x000fc60008011602 */
        /* <DEDUP_REMOVED lines=12> */
.L_x_822:
[----:B------:R-:W-:Y:S01]  /*26790*/  ULDC UR5, c[0x0][0x648] ;  /* 0x0001920000057ab9 */ /* 0x000fe20000000800 */
[----:B------:R-:W-:Y:S02]  /*267a0*/  LOP3.LUT R13, R13, UR17, RZ, 0xc0, !PT ;  /* 0x000000110d0d7c12 */ /* 0x000fe4000f8ec0ff */
[----:B------:R-:W-:Y:S01]  /*267b0*/  SHF.R.U64 R2, R2, UR5, R3 ;  /* 0x0000000502027c19 */ /* 0x000fe20008001203 */
[----:B------:R-:W-:-:S04]  /*267c0*/  ULDC UR5, c[0x0][0x638] ;  /* 0x00018e0000057ab9 */ /* 0x000fc80000000800 */
[----:B------:R-:W-:Y:S02]  /*267d0*/  IMAD.MOV R3, RZ, RZ, -R2 ;  /* 0x000000ffff037224 */ /* 0x000fe400078e0a02 */
[----:B------:R-:W-:Y:S02]  /*267e0*/  IMAD R4, R2, UR18, R13 ;  /* 0x0000001202047c24 */ /* 0x000fe4000f8e020d */
[----:B------:R-:W-:Y:S01]  /*267f0*/  IMAD R14, R3, UR5, R14 ;  /* 0x00000005030e7c24 */ /* 0x000fe2000f8e020e */
[----:B------:R-:W-:Y:S01]  /*26800*/  ULDC UR5, c[0x0][0x610] ;  /* 0x0001840000057ab9 */ /* 0x000fe20000000800 */
[----:B------:R-:W-:Y:S01]  /*26810*/  LOP3.LUT R3, R12, UR4, RZ, 0xc0, !PT ;  /* 0x000000040c037c12 */ /* 0x000fe2000f8ec0ff */
[----:B------:R-:W-:Y:S01]  /*26820*/  IMAD R9, R4, UR5, R9 ;  /* 0x0000000504097c24 */ /* 0x000fe2000f8e0209 */
[----:B------:R-:W-:-:S03]  /*26830*/  ULDC UR5, c[0x0][0x600] ;  /* 0x0001800000057ab9 */ /* 0x000fc60000000800 */
[----:B------:R-:W-:Y:S01]  /*26840*/  IMAD R14, R14, UR5, R3 ;  /* 0x000000050e0e7c24 */ /* 0x000fe2000f8e0203 */
[----:B------:R-:W-:-:S04]  /*26850*/  MOV R3, 0x1 ;  /* 0x0000000100037802 */ /* 0x000fc80000000f00 */
[----:B------:R-:W-:Y:S02]  /*26860*/  SEL R4, R14, R9, !P2 ;  /* 0x000000090e047207 */ /* 0x000fe40005000000 */
[----:B------:R-:W-:-:S07]  /*26870*/  SEL R2, R9, R14, !P2 ;  /* 0x0000000e09027207 */ /* 0x000fce0005000000 */
.L_x_820:
[----:B------:R-:W-:Y:S05]  /*26880*/  BSYNC B1 ;  /* 0x0000000000017941 */ /* 0x000fea0003800000 */
.L_x_819:
[----:B------:R-:W-:-:S13]  /*26890*/  LOP3.LUT P0, RZ, R3, 0xff, RZ, 0xc0, !PT ;  /* 0x000000ff03ff7812 */ /* 0x000fda000780c0ff */
[----:B------:R-:W-:Y:S05]  /*268a0*/  @P0 BRA `(.L_x_823) ;  /* 0xfffffff400280947 */ /* 0x000fea000383ffff */
[----:B------:R-:W-:Y:S05]  /*268b0*/  BSYNC B0 ;  /* 0x0000000000007941 */ /* 0x000fea0003800000 */
.L_x_812:
[----:B------:R-:W-:-:S03]  /*268c0*/  UMOV UR5, 0xffffffff ;  /* 0xffffffff00057882 */ /* 0x000fc60000000000 */
[----:B------:R-:W-:Y:S05]  /*268d0*/  BRA.DIV UR5, `(.L_x_824) ;  /* 0x0000000205f47947 */ /* 0x000fea000b800000 */
[----:B------:R-:W-:-:S13]  /*268e0*/  ELECT P6, URZ, PT ;  /* 0x00000000003f782f */ /* 0x000fda00038c0000 */
.L_x_837:
[----:B------:R-:W-:Y:S04]  /*268f0*/  BSSY B0, `(.L_x_825) ;  /* 0x0000023000007945 */ /* 0x000fe80003800000 */
[----:B------:R-:W-:Y:S05]  /*26900*/  @!P6 BRA `(.L_x_826) ;  /* 0x000000000084e947 */ /* 0x000fea0003800000 */
[----:B------:R-:W2:Y:S02]  /*26910*/  LDL.LU R2, [R1+0x304] ;  /* 0x0003040001027983 */ /* 0x000ea40000300800 */
[----:B--2---:R-:W-:-:S04]  /*26920*/  LOP3.LUT R2, R2, 0x2, RZ, 0xfc, !PT ;  /* 0x0000000202027812 */ /* 0x004fc800078efcff */
[----:B------:R-:W-:-:S13]  /*26930*/  ISETP.NE.AND P0, PT, R2, 0x3, PT ;  /* 0x000000030200780c */ /* 0x000fda0003f05270 */
[----:B------:R-:W-:Y:S05]  /*26940*/  @!P0 BRA `(.L_x_827) ;  /* 0x0000000000048947 */ /* 0x000fea0003800000 */
[----:B------:R-:W-:Y:S01]  /*26950*/  BPT.TRAP 0x1 ;  /* 0x000000040000795c */ /* 0x000fe20000300000 */
.L_x_827:
[----:B------:R-:W0:Y:S01]  /*26960*/  S2R R3, SR_CgaCtaId ;  /* 0x0000000000037919 */ /* 0x000e220000008800 */
[----:B------:R-:W-:-:S04]  /*26970*/  MOV R2, 0x400 ;  /* 0x0000040000027802 */ /* 0x000fc80000000f00 */
[----:B0-----:R-:W-:Y:S02]  /*26980*/  LEA R3, R3, R2, 0x18 ;  /* 0x0000000203037211 */ /* 0x001fe400078ec0ff */
[----:B------:R-:W-:-:S03]  /*26990*/  SHF.L.U32 R2, R0, 0x1f, RZ ;  /* 0x0000001f00027819 */ /* 0x000fc600000006ff */
[----:B------:R-:W-:-:S05]  /*269a0*/  VIADD R3, R3, 0x18 ;  /* 0x0000001803037836 */ /* 0x000fca0000000000 */
[----:B------:R-:W-:-:S04]  /*269b0*/  LEA R5, R6, R3, 0x3 ;  /* 0x0000000306057211 */ /* 0x000fc800078e18ff */
[----:B------:R-:W0:Y:S02]  /*269c0*/  SYNCS.PHASECHK.TRANS64.TRYWAIT P0, [R5+URZ], R2 ;  /* 0x00000002050075a7 */ /* 0x000e24000800017f */
[----:B0-----:R-:W-:Y:S05]  /*269d0*/  @!P0 BRA `(.L_x_828) ;  /* 0x0000000000d48947 */ /* 0x001fea0003800000 */
.L_x_838:
[----:B------:R-:W-:-:S05]  /*269e0*/  VIADD R6, R6, 0x1 ;  /* 0x0000000106067836 */ /* 0x000fca0000000000 */
[----:B------:R-:W-:-:S04]  /*269f0*/  ISETP.NE.AND P0, PT, R6, 0x3, PT ;  /* 0x000000030600780c */ /* 0x000fc80003f05270 */
[----:B0-----:R-:W-:Y:S02]  /*26a00*/  SEL R5, RZ, 0x1, P0 ;  /* 0x00000001ff057807 */ /* 0x001fe40000000000 */
[----:B------:R-:W-:Y:S02]  /*26a10*/  SEL R6, R6, RZ, P0 ;  /* 0x000000ff06067207 */ /* 0x000fe40000000000 */
[----:B------:R-:W-:Y:S02]  /*26a20*/  LOP3.LUT R5, R0, R5, RZ, 0x3c, !PT ;  /* 0x0000000500057212 */ /* 0x000fe400078e3cff */
[----:B------:R-:W-:Y:S02]  /*26a30*/  LEA R7, R6, R3, 0x3 ;  /* 0x0000000306077211 */ /* 0x000fe400078e18ff */
[----:B------:R-:W-:-:S04]  /*26a40*/  SHF.L.U32 R0, R5, 0x1f, RZ ;  /* 0x0000001f05007819 */ /* 0x000fc800000006ff */
[----:B------:R-:W0:Y:S02]  /*26a50*/  SYNCS.PHASECHK.TRANS64.TRYWAIT P0, [R7+URZ], R0 ;  /* 0x00000000070075a7 */ /* 0x000e24000800017f */
[----:B0-----:R-:W-:Y:S05]  /*26a60*/  @!P0 BRA `(.L_x_829) ;  /* 0x0000000000c48947 */ /* 0x001fea0003800000 */
.L_x_839:
[----:B0-----:R-:W-:-:S05]  /*26a70*/  VIADD R0, R6, 0x1 ;  /* 0x0000000106007836 */ /* 0x001fca0000000000 */
[----:B------:R-:W-:-:S04]  /*26a80*/  ISETP.NE.AND P0, PT, R0, 0x3, PT ;  /* 0x000000030000780c */ /* 0x000fc80003f05270 */
[----:B------:R-:W-:Y:S02]  /*26a90*/  SEL R2, RZ, 0x1, P0 ;  /* 0x00000001ff027807 */ /* 0x000fe40000000000 */
[----:B------:R-:W-:Y:S02]  /*26aa0*/  SEL R0, R0, RZ, P0 ;  /* 0x000000ff00007207 */ /* 0x000fe40000000000 */
[----:B------:R-:W-:Y:S02]  /*26ab0*/  LOP3.LUT R2, R5, R2, RZ, 0x3c, !PT ;  /* 0x0000000205027212 */ /* 0x000fe400078e3cff */
[----:B------:R-:W-:Y:S02]  /*26ac0*/  LEA R3, R0, R3, 0x3 ;  /* 0x0000000300037211 */ /* 0x000fe400078e18ff */
[----:B------:R-:W-:-:S07]  /*26ad0*/  SHF.L.U32 R0, R2, 0x1f, RZ ;  /* 0x0000001f02007819 */ /* 0x000fce00000006ff */
.L_x_830:
[----:B0-----:R0:W1:Y:S02]  /*26ae0*/  SYNCS.PHASECHK.TRANS64.TRYWAIT P0, [R3+URZ], R0 ;  /* 0x00000000030075a7 */ /* 0x001064000800017f */
[----:B-1----:R-:W-:Y:S05]  /*26af0*/  @!P0 NANOSLEEP.SYNCS 0x989680 ;  /* 0x009896800000895d */ /* 0x002fea0003900000 */
[----:B------:R-:W1:Y:S02]  /*26b00*/  @!P0 SYNCS.PHASECHK.TRANS64 P0, [R3+URZ], R0 ;  /* 0x00000000030085a7 */ /* 0x000e64000800007f */
[----:B-1----:R-:W-:Y:S05]  /*26b10*/  @!P0 BRA `(.L_x_830) ;  /* 0xfffffffc00f08947 */ /* 0x002fea000383ffff */
.L_x_826:
[----:B------:R-:W-:Y:S05]  /*26b20*/  BSYNC B0 ;  /* 0x0000000000007941 */ /* 0x000fea0003800000 */
.L_x_825:
[----:B------:R-:W-:Y:S05]  /*26b30*/  EXIT ;  /* 0x000000000000794d */ /* 0x000fea0003800000 */
.L_x_21:
[----:B--2---:R2:W3:Y:S02]  /*26b40*/  SYNCS.PHASECHK.TRANS64.TRYWAIT P1, [R3+URZ], R2 ;  /* 0x00000002030075a7 */ /* 0x0044e4000802017f */
[----:B---3--:R-:W-:Y:S05]  /*26b50*/  @!P1 NANOSLEEP.SYNCS 0x989680 ;  /* 0x009896800000995d */ /* 0x008fea0003900000 */
[----:B------:R-:W3:Y:S02]  /*26b60*/  @!P1 SYNCS.PHASECHK.TRANS64 P1, [R3+URZ], R2 ;  /* 0x00000002030095a7 */ /* 0x000ee4000802007f */
[----:B---3--:R-:W-:Y:S05]  /*26b70*/  @!P1 BRA `(.L_x_21) ;  /* 0xfffffffc00f09947 */ /* 0x008fea000383ffff */
[----:B------:R-:W-:Y:S05]  /*26b80*/  BRA `(.L_x_20) ;  /* 0xfffffda8008c7947 */ /* 0x000fea000383ffff */
.L_x_26:
[----:B--2---:R2:W3:Y:S02]  /*26b90*/  SYNCS.PHASECHK.TRANS64.TRYWAIT P1, [R5+URZ], R6 ;  /* 0x00000006050075a7 */ /* 0x0044e4000802017f */
[----:B---3--:R-:W-:Y:S05]  /*26ba0*/  @!P1 NANOSLEEP.SYNCS 0x989680 ;  /* 0x009896800000995d */ /* 0x008fea0003900000 */
[----:B------:R-:W3:Y:S02]  /*26bb0*/  @!P1 SYNCS.PHASECHK.TRANS64 P1, [R5+URZ], R6 ;  /* 0x00000006050095a7 */ /* 0x000ee4000802007f */
[----:B---3--:R-:W-:Y:S05]  /*26bc0*/  @!P1 BRA `(.L_x_26) ;  /* 0xfffffffc00f09947 */ /* 0x008fea000383ffff */
[----:B------:R-:W-:Y:S05]  /*26bd0*/  BRA `(.L_x_25) ;  /* 0xfffffe2000407947 */ /* 0x000fea000383ffff */
.L_x_813:
[----:B------:R-:W-:Y:S01]  /*26be0*/  BSSY B1, `(.L_x_831) ;  /* 0x0000006000017945 */ /* 0x000fe20003800000 */
[----:B------:R-:W-:-:S07]  /*26bf0*/  IMAD.MOV.U32 R15, RZ, RZ, -0x1 ;  /* 0xffffffffff0f7424 */ /* 0x000fce00078e00ff */
[----:B------:R-:W-:Y:S05]  /*26c00*/  WARPSYNC.COLLECTIVE R15, `(.L_x_832) ;  /* 0x000000000f0c7348 */ /* 0x000fea0003c00000 */
[----:B------:R-:W-:Y:S02]  /*26c10*/  ELECT P6, UR62, PT ;  /* 0x00000000003e782f */ /* 0x000fe400038c0000 */
[----:B------:R-:W-:Y:S01]  /*26c20*/  MOV R14, UR62 ;  /* 0x0000003e000e7c02 */ /* 0x000fe20008000f00 */
[----:B------:R-:W-:Y:S10]  /*26c30*/  ENDCOLLECTIVE ;  /* 0x000000000000791b */ /* 0x000ff40003800000 */
.L_x_832:
[----:B------:R-:W-:Y:S05]  /*26c40*/  BSYNC B1 ;  /* 0x0000000000017941 */ /* 0x000fea0003800000 */
.L_x_831:
[----:B------:R-:W-:Y:S05]  /*26c50*/  BRA `(.L_x_833) ;  /* 0xfffffff000487947 */ /* 0x000fea000383ffff */
.L_x_816:
[----:B0-----:R0:W1:Y:S02]  /*26c60*/  SYNCS.PHASECHK.TRANS64.TRYWAIT P0, [R14+URZ+0x18], R15 ;  /* 0x0000180f0e0075a7 */ /* 0x001064000800017f */
[----:B-1----:R-:W-:Y:S05]  /*26c70*/  @!P0 NANOSLEEP.SYNCS 0x989680 ;  /* 0x009896800000895d */ /* 0x002fea0003900000 */
[----:B------:R-:W1:Y:S02]  /*26c80*/  @!P0 SYNCS.PHASECHK.TRANS64 P0, [R14+URZ+0x18], R15 ;  /* 0x0000180f0e0085a7 */ /* 0x000e64000800007f */
[----:B-1----:R-:W-:Y:S05]  /*26c90*/  @!P0 BRA `(.L_x_816) ;  /* 0xfffffffc00f08947 */ /* 0x002fea000383ffff */
[----:B------:R-:W-:Y:S05]  /*26ca0*/  BRA `(.L_x_834) ;  /* 0xfffffff0007c7947 */ /* 0x000fea000383ffff */
.L_x_824:
[----:B------:R-:W-:Y:S01]  /*26cb0*/  BSSY B0, `(.L_x_835) ;  /* 0x0000006000007945 */ /* 0x000fe20003800000 */
[----:B------:R-:W-:-:S07]  /*26cc0*/  MOV R15, 0xffffffff ;  /* 0xffffffff000f7802 */ /* 0x000fce0000000f00 */
[----:B------:R-:W-:Y:S05]  /*26cd0*/  WARPSYNC.COLLECTIVE R15, `(.L_x_836) ;  /* 0x000000000f0c7348 */ /* 0x000fea0003c00000 */
[----:B------:R-:W-:Y:S02]  /*26ce0*/  ELECT P6, UR62, PT ;  /* 0x00000000003e782f */ /* 0x000fe400038c0000 */
[----:B------:R-:W-:Y:S01]  /*26cf0*/  MOV R14, UR62 ;  /* 0x0000003e000e7c02 */ /* 0x000fe20008000f00 */
[----:B------:R-:W-:Y:S10]  /*26d00*/  ENDCOLLECTIVE ;  /* 0x000000000000791b */ /* 0x000ff40003800000 */
.L_x_836:
[----:B------:R-:W-:Y:S05]  /*26d10*/  BSYNC B0 ;  /* 0x0000000000007941 */ /* 0x000fea0003800000 */
.L_x_835:
[----:B------:R-:W-:Y:S05]  /*26d20*/  BRA `(.L_x_837) ;  /* 0xfffffff800f07947 */ /* 0x000fea000383ffff */
.L_x_828:
[----:B0-----:R0:W1:Y:S02]  /*26d30*/  SYNCS.PHASECHK.TRANS64.TRYWAIT P0, [R5+URZ], R2 ;  /* 0x00000002050075a7 */ /* 0x001064000800017f */
[----:B-1----:R-:W-:Y:S05]  /*26d40*/  @!P0 NANOSLEEP.SYNCS 0x989680 ;  /* 0x009896800000895d */ /* 0x002fea0003900000 */
[----:B------:R-:W1:Y:S02]  /*26d50*/  @!P0 SYNCS.PHASECHK.TRANS64 P0, [R5+URZ], R2 ;  /* 0x00000002050085a7 */ /* 0x000e64000800007f */
[----:B-1----:R-:W-:Y:S05]  /*26d60*/  @!P0 BRA `(.L_x_828) ;  /* 0xfffffffc00f08947 */ /* 0x002fea000383ffff */
[----:B------:R-:W-:Y:S05]  /*26d70*/  BRA `(.L_x_838) ;  /* 0xfffffffc00187947 */ /* 0x000fea000383ffff */
.L_x_829:
[----:B0-----:R0:W1:Y:S02]  /*26d80*/  SYNCS.PHASECHK.TRANS64.TRYWAIT P0, [R7+URZ], R0 ;  /* 0x00000000070075a7 */ /* 0x001064000800017f */
[----:B-1----:R-:W-:Y:S05]  /*26d90*/  @!P0 NANOSLEEP.SYNCS 0x989680 ;  /* 0x009896800000895d */ /* 0x002fea0003900000 */
[----:B------:R-:W1:Y:S02]  /*26da0*/  @!P0 SYNCS.PHASECHK.TRANS64 P0, [R7+URZ], R0 ;  /* 0x00000000070085a7 */ /* 0x000e64000800007f */
[----:B-1----:R-:W-:Y:S05]  /*26db0*/  @!P0 BRA `(.L_x_829) ;  /* 0xfffffffc00f08947 */ /* 0x002fea000383ffff */
[----:B------:R-:W-:Y:S05]  /*26dc0*/  BRA `(.L_x_839) ;  /* 0xfffffffc00287947 */ /* 0x000fea000383ffff */
.L_x_840:
[----:B------:R-:W-:-:S00]  /*26dd0*/  BRA `(.L_x_840) ;  /* 0xfffffffc00fc7947 */ /* 0x000fc0000383ffff */
[----:B------:R-:W-:-:S00]  /*26de0*/  NOP ;  /* 0x0000000000007918 */ /* 0x000fc00000000000 */
        /* <DEDUP_REMOVED lines=9> */
.L_x_841:


//--------------------- .nv.global.init           --------------------------
	.section	.nv.global.init,"aw",@progbits
.nv.global.init:
	.type		$str$22,@object
	.size		$str$22,($str$23 - $str$22)
$str$22:
        /*0000*/ 	.byte	0x6b, 0x5f, 0x74, 0x69, 0x6c, 0x65, 0x5f, 0x63, 0x6f, 0x75, 0x6e, 0x74, 0x20, 0x3e, 0x3d, 0x20
        /*0010*/ 	.byte	0x31, 0x00
	.type		$str$23,@object
	.size		$str$23,(__unnamed_1 - $str$23)
$str$23:
        /*0012*/ 	.byte	0x2f, 0x74, 0x6d, 0x70, 0x2f, 0x63, 0x75, 0x74, 0x6c, 0x61, 0x73, 0x73, 0x5f, 0x73, 0x77, 0x65
        /*0022*/ 	.byte	0x65, 0x70, 0x5f, 0x73, 0x72, 0x63, 0x2f, 0x69, 0x6e, 0x63, 0x6c, 0x75, 0x64, 0x65, 0x2f, 0x63
        /*0032*/ 	.byte	0x75, 0x74, 0x6c, 0x61, 0x73, 0x73, 0x2f, 0x67, 0x65, 0x6d, 0x6d, 0x2f, 0x63, 0x6f, 0x6c, 0x6c
        /*0042*/ 	.byte	0x65, 0x63, 0x74, 0x69, 0x76, 0x65, 0x2f, 0x73, 0x6d, 0x39, 0x30, 0x5f, 0x6d, 0x6d, 0x61, 0x5f
        /*0052*/ 	.byte	0x74, 0x6d, 0x61, 0x5f, 0x67, 0x6d, 0x6d, 0x61, 0x5f, 0x73, 0x73, 0x5f, 0x77, 0x61, 0x72, 0x70
        /*0062*/ 	.byte	0x73, 0x70, 0x65, 0x63, 0x69, 0x61, 0x6c, 0x69, 0x7a, 0x65, 0x64, 0x2e, 0x68, 0x70, 0x70, 0x00
	.type		__unnamed_1,@object
	.size		__unnamed_1,(.L_0 - __unnamed_1)
__unnamed_1:
        /* <DEDUP_REMOVED lines=174> */
        /*0b52*/ 	.byte	0x5d, 0x00
.L_0:


//--------------------- .nv.shared._ZN7cutlass13device_kernelINS_4gemm6kernel13GemmUniversalIN4cute5tupleIJiiiiEEENS1_10collective13CollectiveMmaINS1_34MainloopSm90TmaGmmaWarpSpecializedILi3ENS5_IJNS4_1CILi2EEENSA_ILi1EEESC_EEENS1_35KernelTmaWarpSpecializedCooperativeEEENS5_IJNSA_ILi192EEENSA_ILi384EEENSA_ILi128EEEEEEaNS5_IJlSC_lEEEaSK_NS4_8TiledMMAINS4_8MMA_AtomIJNS4_4SM904GMMA27MMA_64x192x32_S32S8S8_SS_TNEEEENS4_6LayoutISD_NS5_IJSC_NSA_ILi0EEESS_EEEEENS5_IJNS4_10UnderscoreESV_SV_EEEEENS4_13SM90_TMA_LOADENS4_14ComposedLayoutINS4_7SwizzleILi3ELi4ELi3EEENS4_18smem_ptr_flag_bitsILi8EEENSR_INS5_IJNSA_ILi8EEESI_EEENS5_IJSI_SC_EEEEEEEvNS4_8identityENS4_23SM90_TMA_LOAD_MULTICASTES18_vS19_EENS_8epilogue10collective6detail29Sm90TmaWarpSpecializedAdapterINS1D_15DefaultEpilogueIaSK_SK_NS1C_6thread17LinearCombinationIaLi1EiiLNS1H_9ScaleType4KindE0ELNS_15FloatRoundStyleE2EaEENS1_15EpilogueDefaultEEEEEvvEEEEvNT_6ParamsE --------------------------
	.section	.nv.shared._ZN7cutlass13device_kernelINS_4gemm6kernel13GemmUniversalIN4cute5tupleIJiiiiEEENS1_10collective13CollectiveMmaINS1_34MainloopSm90TmaGmmaWarpSpecializedILi3ENS5_IJNS4_1CILi2EEENSA_ILi1EEESC_EEENS1_35KernelTmaWarpSpecializedCooperativeEEENS5_IJNSA_ILi192EEENSA_ILi384EEENSA_ILi128EEEEEEaNS5_IJlSC_lEEEaSK_NS4_8TiledMMAINS4_8MMA_AtomIJNS4_4SM904GMMA27MMA_64x192x32_S32S8S8_SS_TNEEEENS4_6LayoutISD_NS5_IJSC_NSA_ILi0EEESS_EEEEENS5_IJNS4_10UnderscoreESV_SV_EEEEENS4_13SM90_TMA_LOADENS4_14ComposedLayoutINS4_7SwizzleILi3ELi4ELi3EEENS4_18smem_ptr_flag_bitsILi8EEENSR_INS5_IJNSA_ILi8EEESI_EEENS5_IJSI_SC_EEEEEEEvNS4_8identityENS4_23SM90_TMA_LOAD_MULTICASTES18_vS19_EENS_8epilogue10collective6detail29Sm90TmaWarpSpecializedAdapterINS1D_15DefaultEpilogueIaSK_SK_NS1C_6thread17LinearCombinationIaLi1EiiLNS1H_9ScaleType4KindE0ELNS_15FloatRoundStyleE2EaEENS1_15EpilogueDefaultEEEEEvvEEEEvNT_6ParamsE,"aw",@nobits
	.sectionflags	@""
	.align	16
	.zero		1024


//--------------------- .nv.shared.reserved.0     --------------------------
	.section	.nv.shared.reserved.0,"aw",@nobits
	.weak		__nv_reservedSMEM_offset_0_alias
	.size		__nv_reservedSMEM_offset_0_alias, 0, 0
	.other		__nv_reservedSMEM_offset_0_alias,@"STO_CUDA_RESERVED_SHARED STV_DEFAULT"
__nv_reservedSMEM_offset_0_alias:
	.zero		0


//--------------------- .nv.global                --------------------------
	.section	.nv.global,"aw",@nobits
.nv.global:
	.type		_ZN40_INTERNAL_d5383ffd_4_k_cu_0b987a60_149064cute1_E,@object
	.size		_ZN40_INTERNAL_d5383ffd_4_k_cu_0b987a60_149064cute1_E,(_ZN40_INTERNAL_d5383ffd_4_k_cu_0b987a60_149064cuda3std3__45__cpo6cbeginE - _ZN40_INTERNAL_d5383ffd_4_k_cu_0b987a60_149064cute1_E)
_ZN40_INTERNAL_d5383ffd_4_k_cu_0b987a60_149064cute1_E:
	.zero		1
	.type		_ZN40_INTERNAL_d5383ffd_4_k_cu_0b987a60_149064cuda3std3__45__cpo6cbeginE,@object
	.size		_ZN40_INTERNAL_d5383ffd_4_k_cu_0b987a60_149064cuda3std3__45__cpo6cbeginE,(_ZN40_INTERNAL_d5383ffd_4_k_cu_0b987a60_149064cuda3std3__48in_placeE - _ZN40_INTERNAL_d5383ffd_4_k_cu_0b987a60_149064cuda3std3__45__cpo6cbeginE)
_ZN40_INTERNAL_d5383ffd_4_k_cu_0b987a60_149064cuda3std3__45__cpo6cbeginE:
	.zero		1
	.type		_ZN40_INTERNAL_d5383ffd_4_k_cu_0b987a60_149064cuda3std3__48in_placeE,@object
	.size		_ZN40_INTERNAL_d5383ffd_4_k_cu_0b987a60_149064cuda3std3__48in_placeE,(_ZN40_INTERNAL_d5383ffd_4_k_cu_0b987a60_149064cuda3std6ranges3__45__cpo9iter_moveE - _ZN40_INTERNAL_d5383ffd_4_k_cu_0b987a60_149064cuda3std3__48in_placeE)
_ZN40_INTERNAL_d5383ffd_4_k_cu_0b987a60_149064cuda3std3__48in_placeE:
	.zero		1
	.type		_ZN40_INTERNAL_d5383ffd_4_k_cu_0b987a60_149064cuda3std6ranges3__45__cpo9iter_moveE,@object
	.size		_ZN40_INTERNAL_d5383ffd_4_k_cu_0b987a60_149064cuda3std6ranges3__45__cpo9iter_moveE,(_ZN40_INTERNAL_d5383ffd_4_k_cu_0b987a60_149064cuda3std3__45__cpo5beginE - _ZN40_INTERNAL_d5383ffd_4_k_cu_0b987a60_149064cuda3std6ranges3__45__cpo9iter_moveE)
_ZN40_INTERNAL_d5383ffd_4_k_cu_0b987a60_149064cuda3std6ranges3__45__cpo9iter_moveE:
	.zero		1
	.type		_ZN40_INTERNAL_d5383ffd_4_k_cu_0b987a60_149064cuda3std3__45__cpo5beginE,@object
	.size		_ZN40_INTERNAL_d5383ffd_4_k_cu_0b987a60_149064cuda3std3__45__cpo5beginE,(_ZN40_INTERNAL_d5383ffd_4_k_cu_0b987a60_149064cuda3std3__442_GLOBAL__N__d5383ffd_4_k_cu_0b987a60_149066ignoreE - _ZN40_INTERNAL_d5383ffd_4_k_cu_0b987a60_149064cuda3std3__45__cpo5beginE)
_ZN40_INTERNAL_d5383ffd_4_k_cu_0b987a60_149064cuda3std3__45__cpo5beginE:
	.zero		1
	.type		_ZN40_INTERNAL_d5383ffd_4_k_cu_0b987a60_149064cuda3std3__442_GLOBAL__N__d5383ffd_4_k_cu_0b987a60_149066ignoreE,@object
	.size		_ZN40_INTERNAL_d5383ffd_4_k_cu_0b987a60_149064cuda3std3__442_GLOBAL__N__d5383ffd_4_k_cu_0b987a60_149066ignoreE,(_ZN40_INTERNAL_d5383ffd_4_k_cu_0b987a60_149064cute7productE - _ZN40_INTERNAL_d5383ffd_4_k_cu_0b987a60_149064cuda3std3__442_GLOBAL__N__d5383ffd_4_k_cu_0b987a60_149066ignoreE)
_ZN40_INTERNAL_d5383ffd_4_k_cu_0b987a60_149064cuda3std3__442_GLOBAL__N__d5383ffd_4_k_cu_0b987a60_149066ignoreE:
	.zero		1
	.type		_ZN40_INTERNAL_d5383ffd_4_k_cu_0b987a60_149064cute7productE,@object
	.size		_ZN40_INTERNAL_d5383ffd_4_k_cu_0b987a60_149064cute7productE,(_ZN40_INTERNAL_d5383ffd_4_k_cu_0b987a60_149064cuda3std3__45__cpo3endE - _ZN40_INTERNAL_d5383ffd_4_k_cu_0b987a60_149064cute7productE)
_ZN40_INTERNAL_d5383ffd_4_k_cu_0b987a60_149064cute7productE:
	.zero		1
	.type		_ZN40_INTERNAL_d5383ffd_4_k_cu_0b987a60_149064cuda3std3__45__cpo3endE,@object
	.size		_ZN40_INTERNAL_d5383ffd_4_k_cu_0b987a60_149064cuda3std3__45__cpo3endE,(_ZN40_INTERNAL_d5383ffd_4_k_cu_0b987a60_149064cuda3std3__419piecewise_constructE - _ZN40_INTERNAL_d5383ffd_4_k_cu_0b987a60_149064cuda3std3__45__cpo3endE)
_ZN40_INTERNAL_d5383ffd_4_k_cu_0b987a60_149064cuda3std3__45__cpo3endE:
	.zero		1
	.type		_ZN40_INTERNAL_d5383ffd_4_k_cu_0b987a60_149064cuda3std3__419piecewise_constructE,@object
	.size		_ZN40_INTERNAL_d5383ffd_4_k_cu_0b987a60_149064cuda3std3__419piecewise_constructE,(_ZN40_INTERNAL_d5383ffd_4_k_cu_0b987a60_149064cuda3std3__45__cpo4cendE - _ZN40_INTERNAL_d5383ffd_4_k_cu_0b987a60_149064cuda3std3__419piecewise_constructE)
_ZN40_INTERNAL_d5383ffd_4_k_cu_0b987a60_149064cuda3std3__419piecewise_constructE:
	.zero		1
	.type		_ZN40_INTERNAL_d5383ffd_4_k_cu_0b987a60_149064cuda3std3__45__cpo4cendE,@object
	.size		_ZN40_INTERNAL_d5383ffd_4_k_cu_0b987a60_149064cuda3std3__45__cpo4cendE,(_ZN40_INTERNAL_d5383ffd_4_k_cu_0b987a60_149064cuda3std6ranges3__45__cpo4swapE - _ZN40_INTERNAL_d5383ffd_4_k_cu_0b987a60_149064cuda3std3__45__cpo4cendE)
_ZN40_INTERNAL_d5383ffd_4_k_cu_0b987a60_149064cuda3std3__45__cpo4cendE:
	.zero		1
	.type		_ZN40_INTERNAL_d5383ffd_4_k_cu_0b987a60_149064cuda3std6ranges3__45__cpo4swapE,@object
	.size		_ZN40_INTERNAL_d5383ffd_4_k_cu_0b987a60_149064cuda3std6ranges3__45__cpo4swapE,(.L_8 - _ZN40_INTERNAL_d5383ffd_4_k_cu_0b987a60_149064cuda3std6ranges3__45__cpo4swapE)
_ZN40_INTERNAL_d5383ffd_4_k_cu_0b987a60_149064cuda3std6ranges3__45__cpo4swapE:
	.zero		1
.L_8:


//--------------------- .nv.constant0._ZN7cutlass13device_kernelINS_4gemm6kernel13GemmUniversalIN4cute5tupleIJiiiiEEENS1_10collective13CollectiveMmaINS1_34MainloopSm90TmaGmmaWarpSpecializedILi3ENS5_IJNS4_1CILi2EEENSA_ILi1EEESC_EEENS1_35KernelTmaWarpSpecializedCooperativeEEENS5_IJNSA_ILi192EEENSA_ILi384EEENSA_ILi128EEEEEEaNS5_IJlSC_lEEEaSK_NS4_8TiledMMAINS4_8MMA_AtomIJNS4_4SM904GMMA27MMA_64x192x32_S32S8S8_SS_TNEEEENS4_6LayoutISD_NS5_IJSC_NSA_ILi0EEESS_EEEEENS5_IJNS4_10UnderscoreESV_SV_EEEEENS4_13SM90_TMA_LOADENS4_14ComposedLayoutINS4_7SwizzleILi3ELi4ELi3EEENS4_18smem_ptr_flag_bitsILi8EEENSR_INS5_IJNSA_ILi8EEESI_EEENS5_IJSI_SC_EEEEEEEvNS4_8identityENS4_23SM90_TMA_LOAD_MULTICASTES18_vS19_EENS_8epilogue10collective6detail29Sm90TmaWarpSpecializedAdapterINS1D_15DefaultEpilogueIaSK_SK_NS1C_6thread17LinearCombinationIaLi1EiiLNS1H_9ScaleType4KindE0ELNS_15FloatRoundStyleE2EaEENS1_15EpilogueDefaultEEEEEvvEEEEvNT_6ParamsE --------------------------
	.section	.nv.constant0._ZN7cutlass13device_kernelINS_4gemm6kernel13GemmUniversalIN4cute5tupleIJiiiiEEENS1_10collective13CollectiveMmaINS1_34MainloopSm90TmaGmmaWarpSpecializedILi3ENS5_IJNS4_1CILi2EEENSA_ILi1EEESC_EEENS1_35KernelTmaWarpSpecializedCooperativeEEENS5_IJNSA_ILi192EEENSA_ILi384EEENSA_ILi128EEEEEEaNS5_IJlSC_lEEEaSK_NS4_8TiledMMAINS4_8MMA_AtomIJNS4_4SM904GMMA27MMA_64x192x32_S32S8S8_SS_TNEEEENS4_6LayoutISD_NS5_IJSC_NSA_ILi0EEESS_EEEEENS5_IJNS4_10UnderscoreESV_SV_EEEEENS4_13SM90_TMA_LOADENS4_14ComposedLayoutINS4_7SwizzleILi3ELi4ELi3EEENS4_18smem_ptr_flag_bitsILi8EEENSR_INS5_IJNSA_ILi8EEESI_EEENS5_IJSI_SC_EEEEEEEvNS4_8identityENS4_23SM90_TMA_LOAD_MULTICASTES18_vS19_EENS_8epilogue10collective6detail29Sm90TmaWarpSpecializedAdapterINS1D_15DefaultEpilogueIaSK_SK_NS1C_6thread17LinearCombinationIaLi1EiiLNS1H_9ScaleType4KindE0ELNS_15FloatRoundStyleE2EaEENS1_15EpilogueDefaultEEEEEvvEEEEvNT_6ParamsE,"a",@progbits
	.sectionflags	@""
	.align	4
.nv.constant0._ZN7cutlass13device_kernelINS_4gemm6kernel13GemmUniversalIN4cute5tupleIJiiiiEEENS1_10collective13CollectiveMmaINS1_34MainloopSm90TmaGmmaWarpSpecializedILi3ENS5_IJNS4_1CILi2EEENSA_ILi1EEESC_EEENS1_35KernelTmaWarpSpecializedCooperativeEEENS5_IJNSA_ILi192EEENSA_ILi384EEENSA_ILi128EEEEEEaNS5_IJlSC_lEEEaSK_NS4_8TiledMMAINS4_8MMA_AtomIJNS4_4SM904GMMA27MMA_64x192x32_S32S8S8_SS_TNEEEENS4_6LayoutISD_NS5_IJSC_NSA_ILi0EEESS_EEEEENS5_IJNS4_10UnderscoreESV_SV_EEEEENS4_13SM90_TMA_LOADENS4_14ComposedLayoutINS4_7SwizzleILi3ELi4ELi3EEENS4_18smem_ptr_flag_bitsILi8EEENSR_INS5_IJNSA_ILi8EEESI_EEENS5_IJSI_SC_EEEEEEEvNS4_8identityENS4_23SM90_TMA_LOAD_MULTICASTES18_vS19_EENS_8epilogue10collective6detail29Sm90TmaWarpSpecializedAdapterINS1D_15DefaultEpilogueIaSK_SK_NS1C_6thread17LinearCombinationIaLi1EiiLNS1H_9ScaleType4KindE0ELNS_15FloatRoundStyleE2EaEENS1_15EpilogueDefaultEEEEEvvEEEEvNT_6ParamsE:
	.zero		1664


//--------------------- SYMBOLS --------------------------

	.type		.nv.reservedSmem.offset0,@object
	.size		.nv.reservedSmem.offset0,0x4
	.type		__assertfail,@function
